def attn_fwd(
    Q,
    K,
    V,
    Out,
    Lse,
    sm_scale,
    stride_qz,
    stride_qh,
    stride_qm,
    stride_qk,
    stride_kz,
    stride_kh,
    stride_kn,
    stride_kk,
    stride_vz,
    stride_vh,
    stride_vn,
    stride_vk,
    stride_oz,
    stride_oh,
    stride_om,
    stride_ok,
    seqlen_q,
    seqlen_k,
    BLOCK_M: tl.constexpr,
    BLOCK_N: tl.constexpr,
    HEAD_DIM: tl.constexpr,
    CAUSAL: tl.constexpr,
):
    start_m = tl.program_id(0)
    off_hz = tl.program_id(1)
    q_off = off_hz * stride_qh
    k_off = off_hz * stride_kh
    v_off = off_hz * stride_vh
    offs_m = start_m * BLOCK_M + tl.arange(0, BLOCK_M)
    offs_d = tl.arange(0, HEAD_DIM)
    offs_n = tl.arange(0, BLOCK_N)
    q_ptrs = Q + q_off + offs_m[:, None] * stride_qm + offs_d[None, :] * stride_qk
    k_ptrs = K + k_off + offs_d[:, None] * stride_kk + offs_n[None, :] * stride_kn
    v_ptrs = V + v_off + offs_n[:, None] * stride_vn + offs_d[None, :] * stride_vk
    m_i = tl.full([BLOCK_M], float("-inf"), dtype=tl.float32)
    l_i = tl.zeros([BLOCK_M], dtype=tl.float32) + 1.0
    acc = tl.zeros([BLOCK_M, HEAD_DIM], dtype=tl.float32)
    q = tl.load(q_ptrs)
    acc, l_i, m_i = _attn_fwd_inner(
        acc,
        l_i,
        m_i,
        q,
        k_ptrs,
        v_ptrs,
        sm_scale,
        stride_kn,
        stride_vn,
        start_m,
        seqlen_k,
        BLOCK_M,
        BLOCK_N,
        HEAD_DIM,
        CAUSAL,
    )
    acc = acc / l_i[:, None]
    lse = m_i + tl.math.log2(l_i) / 1.4426950408889634
    o_ptrs = (
        Out
        + off_hz * stride_oh
        + offs_m[:, None] * stride_om
        + offs_d[None, :] * stride_ok
    )
    tl.store(o_ptrs, acc.to(Out.dtype.element_ty))
    tl.store(Lse + off_hz * seqlen_q + offs_m, lse)

# config = {"BLOCK_M": 64, "BLOCK_N": 128, "HEAD_DIM": 256, "arch": "sm_90", "causal": false, "dtype": "fp8e4m3", "num_stages": 2, "num_warps": 4}
# arch = sm_90


// ===== COMPILED SASS (sm_90a) =====

	.target	sm_90a

	.elftype	@"ET_EXEC"


//--------------------- .note.nv.tkinfo           --------------------------
	.section	.note.nv.tkinfo,"",@"SHT_NOTE"
	.sectionflags	@"SHF_NOTE_NV_TKINFO"
	.tkinfo
        /*0018*/ 	.word	0x00000002
        /*0030*/ 	.string	""
        /*0030*/ 	.string	"ptxas"
        /*0030*/ 	.string	"Cuda compilation tools, release 13.0, V13.0.88"
        /*0030*/ 	.string	"Build cuda_13.0.r13.0/compiler.36424714_0"
        /*0030*/ 	.string	"-v  -suppress-debug-info  -lineinfo  -arch sm_90a "



//--------------------- .note.nv.cuinfo           --------------------------
	.section	.note.nv.cuinfo,"",@"SHT_NOTE"
	.sectionflags	@"SHF_NOTE_NV_CUINFO"
        /*0018*/ 	.short	0x0002
        /*001a*/ 	.short	0x005a
        /*001c*/ 	.short	0x0082
	.zero		2


//--------------------- .nv.info                  --------------------------
	.section	.nv.info,"",@"SHT_CUDA_INFO"
	.align	4


	//----- nvinfo : EIATTR_REGCOUNT
	.align		4
        /*0000*/ 	.byte	0x04, 0x2f
        /*0002*/ 	.short	(.L_2 - .L_1)
	.align		4
.L_1:
        /*0004*/ 	.word	index@(attn_fwd)
        /*0008*/ 	.word	0x000000ff


	//----- nvinfo : EIATTR_FRAME_SIZE
	.align		4
.L_2:
        /*000c*/ 	.byte	0x04, 0x11
        /*000e*/ 	.short	(.L_4 - .L_3)
	.align		4
.L_3:
        /*0010*/ 	.word	index@(attn_fwd)
        /*0014*/ 	.word	0x00000e40


	//----- nvinfo : EIATTR_MIN_STACK_SIZE
	.align		4
.L_4:
        /*0018*/ 	.byte	0x04, 0x12
        /*001a*/ 	.short	(.L_6 - .L_5)
	.align		4
.L_5:
        /*001c*/ 	.word	index@(attn_fwd)
        /*0020*/ 	.word	0x00000e40
.L_6:


//--------------------- .nv.compat                --------------------------
	.section	.nv.compat,"",@"SHT_CUDA_COMPAT_INFO"
	.align	4
        /*0000*/ 	.byte	0x02, 0x09, 0x01, 0x00, 0x02, 0x02, 0x04, 0x00, 0x02, 0x05, 0x05, 0x00, 0x03, 0x07, 0x01, 0x01
        /*0010*/ 	.byte	0x02, 0x03, 0x00, 0x00, 0x02, 0x06, 0x01, 0x00, 0x04, 0x0b, 0x08, 0x00, 0x00, 0x00, 0x00, 0x00
        /*0020*/ 	.byte	0x00, 0x00, 0x00, 0x00


//--------------------- .nv.info.attn_fwd         --------------------------
	.section	.nv.info.attn_fwd,"",@"SHT_CUDA_INFO"
	.sectionflags	@""
	.align	4


	//----- nvinfo : EIATTR_CUDA_API_VERSION
	.align		4
        /*0000*/ 	.byte	0x04, 0x37
        /*0002*/ 	.short	(.L_8 - .L_7)
.L_7:
        /*0004*/ 	.word	0x00000082


	//----- nvinfo : EIATTR_KPARAM_INFO
	.align		4
.L_8:
        /*0008*/ 	.byte	0x04, 0x17
        /*000a*/ 	.short	(.L_10 - .L_9)
.L_9:
        /*000c*/ 	.word	0x00000000
        /*0010*/ 	.short	0x0019
        /*0012*/ 	.short	0x0080
        /*0014*/ 	.byte	0x00, 0xf4, 0x21, 0x00


	//----- nvinfo : EIATTR_KPARAM_INFO
	.align		4
.L_10:
        /*0018*/ 	.byte	0x04, 0x17
        /*001a*/ 	.short	(.L_12 - .L_11)
.L_11:
        /*001c*/ 	.word	0x00000000
        /*0020*/ 	.short	0x0018
        /*0022*/ 	.short	0x0078
        /*0024*/ 	.byte	0x00, 0xf4, 0x21, 0x00


	//----- nvinfo : EIATTR_KPARAM_INFO
	.align		4
.L_12:
        /*0028*/ 	.byte	0x04, 0x17
        /*002a*/ 	.short	(.L_14 - .L_13)
.L_13:
        /*002c*/ 	.word	0x00000000
        /*0030*/ 	.short	0x0017
        /*0032*/ 	.short	0x0070
        /*0034*/ 	.byte	0x00, 0xf0, 0x11, 0x00


	//----- nvinfo : EIATTR_KPARAM_INFO
	.align		4
.L_14:
        /*0038*/ 	.byte	0x04, 0x17
        /*003a*/ 	.short	(.L_16 - .L_15)
.L_15:
        /*003c*/ 	.word	0x00000000
        /*0040*/ 	.short	0x0016
        /*0042*/ 	.short	0x006c
        /*0044*/ 	.byte	0x00, 0xf0, 0x11, 0x00


	//----- nvinfo : EIATTR_KPARAM_INFO
	.align		4
.L_16:
        /*0048*/ 	.byte	0x04, 0x17
        /*004a*/ 	.short	(.L_18 - .L_17)
.L_17:
        /*004c*/ 	.word	0x00000000
        /*0050*/ 	.short	0x0015
        /*0052*/ 	.short	0x0068
        /*0054*/ 	.byte	0x00, 0xf0, 0x11, 0x00


	//----- nvinfo : EIATTR_KPARAM_INFO
	.align		4
.L_18:
        /*0058*/ 	.byte	0x04, 0x17
        /*005a*/ 	.short	(.L_20 - .L_19)
.L_19:
        /*005c*/ 	.word	0x00000000
        /*0060*/ 	.short	0x0014
        /*0062*/ 	.short	0x0064
        /*0064*/ 	.byte	0x00, 0xf0, 0x11, 0x00


	//----- nvinfo : EIATTR_KPARAM_INFO
	.align		4
.L_20:
        /*0068*/ 	.byte	0x04, 0x17
        /*006a*/ 	.short	(.L_22 - .L_21)
.L_21:
        /*006c*/ 	.word	0x00000000
        /*0070*/ 	.short	0x0013
        /*0072*/ 	.short	0x0060
        /*0074*/ 	.byte	0x00, 0xf0, 0x11, 0x00


	//----- nvinfo : EIATTR_KPARAM_INFO
	.align		4
.L_22:
        /*0078*/ 	.byte	0x04, 0x17
        /*007a*/ 	.short	(.L_24 - .L_23)
.L_23:
        /*007c*/ 	.word	0x00000000
        /*0080*/ 	.short	0x0012
        /*0082*/ 	.short	0x005c
        /*0084*/ 	.byte	0x00, 0xf0, 0x11, 0x00


	//----- nvinfo : EIATTR_KPARAM_INFO
	.align		4
.L_24:
        /*0088*/ 	.byte	0x04, 0x17
        /*008a*/ 	.short	(.L_26 - .L_25)
.L_25:
        /*008c*/ 	.word	0x00000000
        /*0090*/ 	.short	0x0011
        /*0092*/ 	.short	0x0058
        /*0094*/ 	.byte	0x00, 0xf0, 0x11, 0x00


	//----- nvinfo : EIATTR_KPARAM_INFO
	.align		4
.L_26:
        /*0098*/ 	.byte	0x04, 0x17
        /*009a*/ 	.short	(.L_28 - .L_27)
.L_27:
        /*009c*/ 	.word	0x00000000
        /*00a0*/ 	.short	0x0010
        /*00a2*/ 	.short	0x0054
        /*00a4*/ 	.byte	0x00, 0xf0, 0x11, 0x00


	//----- nvinfo : EIATTR_KPARAM_INFO
	.align		4
.L_28:
        /*00a8*/ 	.byte	0x04, 0x17
        /*00aa*/ 	.short	(.L_30 - .L_29)
.L_29:
        /*00ac*/ 	.word	0x00000000
        /*00b0*/ 	.short	0x000f
        /*00b2*/ 	.short	0x0050
        /*00b4*/ 	.byte	0x00, 0xf0, 0x11, 0x00


	//----- nvinfo : EIATTR_KPARAM_INFO
	.align		4
.L_30:
        /*00b8*/ 	.byte	0x04, 0x17
        /*00ba*/ 	.short	(.L_32 - .L_31)
.L_31:
        /*00bc*/ 	.word	0x00000000
        /*00c0*/ 	.short	0x000e
        /*00c2*/ 	.short	0x004c
        /*00c4*/ 	.byte	0x00, 0xf0, 0x11, 0x00


	//----- nvinfo : EIATTR_KPARAM_INFO
	.align		4
.L_32:
        /*00c8*/ 	.byte	0x04, 0x17
        /*00ca*/ 	.short	(.L_34 - .L_33)
.L_33:
        /*00cc*/ 	.word	0x00000000
        /*00d0*/ 	.short	0x000d
        /*00d2*/ 	.short	0x0048
        /*00d4*/ 	.byte	0x00, 0xf0, 0x11, 0x00


	//----- nvinfo : EIATTR_KPARAM_INFO
	.align		4
.L_34:
        /*00d8*/ 	.byte	0x04, 0x17
        /*00da*/ 	.short	(.L_36 - .L_35)
.L_35:
        /*00dc*/ 	.word	0x00000000
        /*00e0*/ 	.short	0x000c
        /*00e2*/ 	.short	0x0044
        /*00e4*/ 	.byte	0x00, 0xf0, 0x11, 0x00


	//----- nvinfo : EIATTR_KPARAM_INFO
	.align		4
.L_36:
        /*00e8*/ 	.byte	0x04, 0x17
        /*00ea*/ 	.short	(.L_38 - .L_37)
.L_37:
        /*00ec*/ 	.word	0x00000000
        /*00f0*/ 	.short	0x000b
        /*00f2*/ 	.short	0x0040
        /*00f4*/ 	.byte	0x00, 0xf0, 0x11, 0x00


	//----- nvinfo : EIATTR_KPARAM_INFO
	.align		4
.L_38:
        /*00f8*/ 	.byte	0x04, 0x17
        /*00fa*/ 	.short	(.L_40 - .L_39)
.L_39:
        /*00fc*/ 	.word	0x00000000
        /*0100*/ 	.short	0x000a
        /*0102*/ 	.short	0x003c
        /*0104*/ 	.byte	0x00, 0xf0, 0x11, 0x00


	//----- nvinfo : EIATTR_KPARAM_INFO
	.align		4
.L_40:
        /*0108*/ 	.byte	0x04, 0x17
        /*010a*/ 	.short	(.L_42 - .L_41)
.L_41:
        /*010c*/ 	.word	0x00000000
        /*0110*/ 	.short	0x0009
        /*0112*/ 	.short	0x0038
        /*0114*/ 	.byte	0x00, 0xf0, 0x11, 0x00


	//----- nvinfo : EIATTR_KPARAM_INFO
	.align		4
.L_42:
        /*0118*/ 	.byte	0x04, 0x17
        /*011a*/ 	.short	(.L_44 - .L_43)
.L_43:
        /*011c*/ 	.word	0x00000000
        /*0120*/ 	.short	0x0008
        /*0122*/ 	.short	0x0034
        /*0124*/ 	.byte	0x00, 0xf0, 0x11, 0x00


	//----- nvinfo : EIATTR_KPARAM_INFO
	.align		4
.L_44:
        /*0128*/ 	.byte	0x04, 0x17
        /*012a*/ 	.short	(.L_46 - .L_45)
.L_45:
        /*012c*/ 	.word	0x00000000
        /*0130*/ 	.short	0x0007
        /*0132*/ 	.short	0x0030
        /*0134*/ 	.byte	0x00, 0xf0, 0x11, 0x00


	//----- nvinfo : EIATTR_KPARAM_INFO
	.align		4
.L_46:
        /*0138*/ 	.byte	0x04, 0x17
        /*013a*/ 	.short	(.L_48 - .L_47)
.L_47:
        /*013c*/ 	.word	0x00000000
        /*0140*/ 	.short	0x0006
        /*0142*/ 	.short	0x002c
        /*0144*/ 	.byte	0x00, 0xf0, 0x11, 0x00


	//----- nvinfo : EIATTR_KPARAM_INFO
	.align		4
.L_48:
        /*0148*/ 	.byte	0x04, 0x17
        /*014a*/ 	.short	(.L_50 - .L_49)
.L_49:
        /*014c*/ 	.word	0x00000000
        /*0150*/ 	.short	0x0005
        /*0152*/ 	.short	0x0028
        /*0154*/ 	.byte	0x00, 0xf0, 0x11, 0x00


	//----- nvinfo : EIATTR_KPARAM_INFO
	.align		4
.L_50:
        /*0158*/ 	.byte	0x04, 0x17
        /*015a*/ 	.short	(.L_52 - .L_51)
.L_51:
        /*015c*/ 	.word	0x00000000
        /*0160*/ 	.short	0x0004
        /*0162*/ 	.short	0x0020
        /*0164*/ 	.byte	0x00, 0xf4, 0x21, 0x00


	//----- nvinfo : EIATTR_KPARAM_INFO
	.align		4
.L_52:
        /*0168*/ 	.byte	0x04, 0x17
        /*016a*/ 	.short	(.L_54 - .L_53)
.L_53:
        /*016c*/ 	.word	0x00000000
        /*0170*/ 	.short	0x0003
        /*0172*/ 	.short	0x0018
        /*0174*/ 	.byte	0x00, 0xf4, 0x21, 0x00


	//----- nvinfo : EIATTR_KPARAM_INFO
	.align		4
.L_54:
        /*0178*/ 	.byte	0x04, 0x17
        /*017a*/ 	.short	(.L_56 - .L_55)
.L_55:
        /*017c*/ 	.word	0x00000000
        /*0180*/ 	.short	0x0002
        /*0182*/ 	.short	0x0010
        /*0184*/ 	.byte	0x00, 0xf4, 0x21, 0x00


	//----- nvinfo : EIATTR_KPARAM_INFO
	.align		4
.L_56:
        /*0188*/ 	.byte	0x04, 0x17
        /*018a*/ 	.short	(.L_58 - .L_57)
.L_57:
        /*018c*/ 	.word	0x00000000
        /*0190*/ 	.short	0x0001
        /*0192*/ 	.short	0x0008
        /*0194*/ 	.byte	0x00, 0xf4, 0x21, 0x00


	//----- nvinfo : EIATTR_KPARAM_INFO
	.align		4
.L_58:
        /*0198*/ 	.byte	0x04, 0x17
        /*019a*/ 	.short	(.L_60 - .L_59)
.L_59:
        /*019c*/ 	.word	0x00000000
        /*01a0*/ 	.short	0x0000
        /*01a2*/ 	.short	0x0000
        /*01a4*/ 	.byte	0x00, 0xf4, 0x21, 0x00


	//----- nvinfo : EIATTR_SPARSE_MMA_MASK
	.align		4
.L_60:
        /*01a8*/ 	.byte	0x03, 0x50
        /*01aa*/ 	.short	0x0000


	//----- nvinfo : EIATTR_MAXREG_COUNT
	.align		4
        /*01ac*/ 	.byte	0x03, 0x1b
        /*01ae*/ 	.short	0x00ff


	//----- nvinfo : EIATTR_NUM_BARRIERS
	.align		4
        /*01b0*/ 	.byte	0x02, 0x4c
        /*01b2*/ 	.byte	0x01
	.zero		1


	//----- nvinfo : EIATTR_ANNOTATIONS
	.align		4
        /*01b4*/ 	.byte	0x04, 0x55
        /*01b6*/ 	.short	(.L_62 - .L_61)


	//   ....[0]....
.L_61:
        /*01b8*/ 	.word	0x00000001
        /*01bc*/ 	.byte	0x60, 0x2c, 0x00, 0x00, 0x01, 0x00, 0x00, 0x00, 0xa0, 0x2c, 0x00, 0x00, 0x01, 0x00, 0x00, 0x00
        /* <DEDUP_REMOVED lines=1034> */
        /*426c*/ 	.byte	0x70, 0xe3, 0x01, 0x00, 0x01, 0x00, 0x00, 0x00, 0xc0, 0xe3, 0x01, 0x00


	//----- nvinfo : EIATTR_MERCURY_ISA_VERSION
	.align		4
.L_62:
        /*4278*/ 	.byte	0x03, 0x5f
        /*427a*/ 	.short	0x0101


	//----- nvinfo : EIATTR_COOP_GROUP_MASK_REGIDS
	.align		4
        /*427c*/ 	.byte	0x04, 0x29
        /*427e*/ 	.short	(.L_64 - .L_63)


	//   ....[0]....
.L_63:
        /*4280*/ 	.word	0xffffffff


	//   ....[1]....
        /*4284*/ 	.word	0xffffffff


	//   ....[2]....
        /*4288*/ 	.word	0xffffffff


	//   ....[3]....
        /*428c*/ 	.word	0xffffffff


	//   ....[4]....
        /*4290*/ 	.word	0xffffffff


	//   ....[5]....
        /*4294*/ 	.word	0xffffffff


	//   ....[6]....
        /*4298*/ 	.word	0xffffffff


	//   ....[7]....
        /*429c*/ 	.word	0xffffffff


	//   ....[8]....
        /*42a0*/ 	.word	0xffffffff


	//   ....[9]....
        /*42a4*/ 	.word	0xffffffff


	//   ....[10]....
        /*42a8*/ 	.word	0xffffffff


	//   ....[11]....
        /*42ac*/ 	.word	0xffffffff


	//   ....[12]....
        /*42b0*/ 	.word	0xffffffff


	//   ....[13]....
        /*42b4*/ 	.word	0xffffffff


	//   ....[14]....
        /*42b8*/ 	.word	0xffffffff


	//   ....[15]....
        /*42bc*/ 	.word	0xffffffff


	//   ....[16]....
        /*42c0*/ 	.word	0xffffffff


	//   ....[17]....
        /*42c4*/ 	.word	0xffffffff


	//   ....[18]....
        /*42c8*/ 	.word	0xffffffff


	//   ....[19]....
        /*42cc*/ 	.word	0xffffffff


	//   ....[20]....
        /*42d0*/ 	.word	0xffffffff


	//   ....[21]....
        /*42d4*/ 	.word	0xffffffff


	//   ....[22]....
        /*42d8*/ 	.word	0xffffffff


	//   ....[23]....
        /*42dc*/ 	.word	0xffffffff


	//----- nvinfo : EIATTR_COOP_GROUP_INSTR_OFFSETS
	.align		4
.L_64:
        /*42e0*/ 	.byte	0x04, 0x28
        /*42e2*/ 	.short	(.L_66 - .L_65)


	//   ....[0]....
.L_65:
        /*42e4*/ 	.word	0x00019a90


	//   ....[1]....
        /*42e8*/ 	.word	0x00019b60


	//   ....[2]....
        /*42ec*/ 	.word	0x0001a2c0


	//   ....[3]....
        /*42f0*/ 	.word	0x0001a330


	//   ....[4]....
        /*42f4*/ 	.word	0x0001b480


	//   ....[5]....
        /*42f8*/ 	.word	0x0001b490


	//   ....[6]....
        /*42fc*/ 	.word	0x0001b4a0


	//   ....[7]....
        /*4300*/ 	.word	0x0001b4b0


	//   ....[8]....
        /*4304*/ 	.word	0x0001b4c0


	//   ....[9]....
        /*4308*/ 	.word	0x0001b4d0


	//   ....[10]....
        /*430c*/ 	.word	0x0001b4e0


	//   ....[11]....
        /*4310*/ 	.word	0x0001b4f0


	//   ....[12]....
        /*4314*/ 	.word	0x0001d1f0


	//   ....[13]....
        /*4318*/ 	.word	0x0001d200


	//   ....[14]....
        /*431c*/ 	.word	0x0001d210


	//   ....[15]....
        /*4320*/ 	.word	0x0001d220


	//   ....[16]....
        /*4324*/ 	.word	0x0001d230


	//   ....[17]....
        /*4328*/ 	.word	0x0001d240


	//   ....[18]....
        /*432c*/ 	.word	0x0001d250


	//   ....[19]....
        /*4330*/ 	.word	0x0001d270


	//   ....[20]....
        /*4334*/ 	.word	0x0001e180


	//   ....[21]....
        /*4338*/ 	.word	0x0001e190


	//   ....[22]....
        /*433c*/ 	.word	0x0001e1c0


	//   ....[23]....
        /*4340*/ 	.word	0x0001e1d0


	//----- nvinfo : EIATTR_EXIT_INSTR_OFFSETS
	.align		4
.L_66:
        /*4344*/ 	.byte	0x04, 0x1c
        /*4346*/ 	.short	(.L_68 - .L_67)


	//   ....[0]....
.L_67:
        /*4348*/ 	.word	0x00024bb0


	//   ....[1]....
        /*434c*/ 	.word	0x00024be0


	//----- nvinfo : EIATTR_REQNTID
	.align		4
.L_68:
        /*4350*/ 	.byte	0x04, 0x10
        /*4352*/ 	.short	(.L_70 - .L_69)
.L_69:
        /*4354*/ 	.word	0x00000080
        /*4358*/ 	.word	0x00000001
        /*435c*/ 	.word	0x00000001


	//----- nvinfo : EIATTR_CBANK_PARAM_SIZE
	.align		4
.L_70:
        /*4360*/ 	.byte	0x03, 0x19
        /*4362*/ 	.short	0x0088


	//----- nvinfo : EIATTR_PARAM_CBANK
	.align		4
        /*4364*/ 	.byte	0x04, 0x0a
        /*4366*/ 	.short	(.L_72 - .L_71)
	.align		4
.L_71:
        /*4368*/ 	.word	index@(.nv.constant0.attn_fwd)
        /*436c*/ 	.short	0x0210
        /*436e*/ 	.short	0x0088


	//----- nvinfo : EIATTR_SW_WAR
	.align		4
.L_72:
        /*4370*/ 	.byte	0x04, 0x36
        /*4372*/ 	.short	(.L_74 - .L_73)
.L_73:
        /*4374*/ 	.word	0x00000008
.L_74:


//--------------------- .nv.callgraph             --------------------------
	.section	.nv.callgraph,"",@"SHT_CUDA_CALLGRAPH"
	.align	4
	.sectionentsize	8
	.align		4
        /*0000*/ 	.word	0x00000000
	.align		4
        /*0004*/ 	.word	0xffffffff
	.align		4
        /*0008*/ 	.word	0x00000000
	.align		4
        /*000c*/ 	.word	0xfffffffe
	.align		4
        /*0010*/ 	.word	0x00000000
	.align		4
        /*0014*/ 	.word	0xfffffffd
	.align		4
        /*0018*/ 	.word	0x00000000
	.align		4
        /*001c*/ 	.word	0xfffffffc


//--------------------- .nv.constant4             --------------------------
	.section	.nv.constant4,"a",@progbits
	.align	8
	.align		8
.nv.constant4:
        /*0000*/ 	.dword	_$_str


//--------------------- .text.attn_fwd            --------------------------
	.section	.text.attn_fwd,"ax",@progbits
	.align	128
        .global         attn_fwd
        .type           attn_fwd,@function
        .size           attn_fwd,(.L_x_3 - attn_fwd)
        .other          attn_fwd,@"STO_CUDA_ENTRY STV_DEFAULT"
attn_fwd:
.text.attn_fwd:
[----:B------:R-:W0:Y:S01]  /*0000*/  LDC R1, c[0x0][0x28] ;  /* 0x00000a00ff017b82 */ /* 0x000e220000000800 */
[----:B------:R-:W1:Y:S07]  /*0010*/  S2R R216, SR_TID.X ;  /* 0x0000000000d87919 */ /* 0x000e6e0000002100 */
[----:B------:R-:W2:Y:S01]  /*0020*/  S2UR UR18, SR_CTAID.Y ;  /* 0x00000000001279c3 */ /* 0x000ea20000002600 */
[----:B------:R-:W-:Y:S01]  /*0030*/  ULDC.64 UR4, c[0x0][0x240] ;  /* 0x0000900000047ab9 */ /* 0x000fe20000000a00 */
[----:B------:R-:W-:Y:S01]  /*0040*/  ULDC.64 UR44, c[0x0][0x208] ;  /* 0x00008200002c7ab9 */ /* 0x000fe20000000a00 */
[----:B------:R-:W3:Y:S01]  /*0050*/  S2R R3, SR_CTAID.X ;  /* 0x0000000000037919 */ /* 0x000ee20000002500 */
[----:B0-----:R-:W-:-:S04]  /*0060*/  VIADD R1, R1, 0xfffff1c0 ;  /* 0xfffff1c001017836 */ /* 0x001fc80000000000 */
[----:B------:R-:W0:Y:S08]  /*0070*/  LDC.64 R10, c[0x0][0x210] ;  /* 0x00008400ff0a7b82 */ /* 0x000e300000000a00 */
[----:B------:R-:W4:Y:S01]  /*0080*/  LDC R9, c[0x0][0x248] ;  /* 0x00009200ff097b82 */ /* 0x000f220000000800 */
[----:B--2---:R-:W-:-:S07]  /*0090*/  UIMAD UR4, UR18, UR4, URZ ;  /* 0x00000004120472a4 */ /* 0x004fce000f8e023f */
[----:B------:R-:W2:Y:S01]  /*00a0*/  LDC R217, c[0x0][0x280] ;  /* 0x0000a000ffd97b82 */ /* 0x000ea20000000800 */
[C---:B-1----:R-:W-:Y:S02]  /*00b0*/  LOP3.LUT R2, R216.reuse, 0x3f, RZ, 0xc0, !PT ;  /* 0x0000003fd8027812 */ /* 0x042fe400078ec0ff */
[----:B------:R-:W-:Y:S02]  /*00c0*/  SHF.R.U32.HI R0, RZ, 0x6, R216 ;  /* 0x00000006ff007819 */ /* 0x000fe400000116d8 */
[----:B------:R-:W-:Y:S01]  /*00d0*/  LEA.HI R4, R216, 0xfe, RZ, 0x1a ;  /* 0x000000fed8047811 */ /* 0x000fe200078fd0ff */
[----:B---3--:R-:W-:Y:S01]  /*00e0*/  IMAD R5, R3, 0x40, R2 ;  /* 0x0000004003057824 */ /* 0x008fe200078e0202 */
[----:B------:R-:W-:-:S03]  /*00f0*/  SGXT.U32 R0, R0, 0x1 ;  /* 0x000000010000781a */ /* 0x000fc60000000000 */
[----:B------:R-:W-:Y:S01]  /*0100*/  IMAD R3, R5, UR5, RZ ;  /* 0x0000000505037c24 */ /* 0x000fe2000f8e02ff */
[----:B------:R-:W-:Y:S01]  /*0110*/  USHF.R.S32.HI UR5, URZ, 0x1f, UR4 ;  /* 0x0000001f3f057899 */ /* 0x000fe20008011404 */
[-C--:B----4-:R-:W-:Y:S02]  /*0120*/  IMAD R6, R4, R9.reuse, RZ ;  /* 0x0000000904067224 */ /* 0x090fe400078e02ff */
[----:B------:R-:W-:Y:S01]  /*0130*/  IMAD R4, R0, R9, RZ ;  /* 0x0000000900047224 */ /* 0x000fe200078e02ff */
[----:B0-----:R-:W-:Y:S02]  /*0140*/  IADD3 R5, P0, P1, R3, UR4, R10 ;  /* 0x0000000403057c10 */ /* 0x001fe4000f91e00a */
[----:B------:R-:W-:Y:S01]  /*0150*/  SHF.R.S32.HI R8, RZ, 0x1f, R3 ;  /* 0x0000001fff087819 */ /* 0x000fe20000011403 */
[----:B------:R-:W-:-:S03]  /*0160*/  IMAD R30, R9, 0x2, R4 ;  /* 0x00000002091e7824 */ /* 0x000fc600078e0204 */
[----:B------:R-:W-:Y:S02]  /*0170*/  IADD3.X R3, R8, UR5, R11, P0, P1 ;  /* 0x0000000508037c10 */ /* 0x000fe400087e240b */
[C---:B------:R-:W-:Y:S02]  /*0180*/  LEA.HI R8, R216.reuse, 0xe, RZ, 0x1a ;  /* 0x0000000ed8087811 */ /* 0x040fe400078fd0ff */
[----:B------:R-:W-:Y:S02]  /*0190*/  LEA.HI R14, R216, 0x8e, RZ, 0x1a ;  /* 0x0000008ed80e7811 */ /* 0x000fe400078fd0ff */
[----:B------:R-:W-:Y:S01]  /*01a0*/  IADD3 R16, P1, R6, R5, RZ ;  /* 0x0000000506107210 */ /* 0x000fe20007f3e0ff */
[----:B------:R-:W-:Y:S01]  /*01b0*/  IMAD R22, R8, R9, RZ ;  /* 0x0000000908167224 */ /* 0x000fe200078e02ff */
[----:B------:R-:W-:Y:S02]  /*01c0*/  IADD3 R10, P0, R4, R5, RZ ;  /* 0x00000005040a7210 */ /* 0x000fe40007f1e0ff */
[----:B------:R-:W-:Y:S01]  /*01d0*/  LEA.HI R8, R216, 0x1e, RZ, 0x1a ;  /* 0x0000001ed8087811 */ /* 0x000fe200078fd0ff */
[----:B------:R-:W-:Y:S01]  /*01e0*/  IMAD R26, R14, R9, RZ ;  /* 0x000000090e1a7224 */ /* 0x000fe200078e02ff */
[----:B------:R-:W-:-:S02]  /*01f0*/  LEA.HI.X.SX32 R17, R6, R3, 0x1, P1 ;  /* 0x0000000306117211 */ /* 0x000fc400008f0eff */
[----:B------:R-:W-:Y:S01]  /*0200*/  LEA.HI.X.SX32 R11, R4, R3, 0x1, P0 ;  /* 0x00000003040b7211 */ /* 0x000fe200000f0eff */
[----:B------:R-:W-:Y:S01]  /*0210*/  IMAD R24, R8, R9, RZ ;  /* 0x0000000908187224 */ /* 0x000fe200078e02ff */
[-C--:B------:R-:W-:Y:S01]  /*0220*/  IADD3 R12, P1, R30, R5.reuse, RZ ;  /* 0x000000051e0c7210 */ /* 0x080fe20007f3e0ff */
[----:B------:R0:W3:Y:S01]  /*0230*/  LDG.E.U8 R4, desc[UR44][R16.64] ;  /* 0x0000002c10047981 */ /* 0x0000e2000c1e1100 */
[----:B------:R-:W-:Y:S02]  /*0240*/  IADD3 R14, P0, R22, R5, RZ ;  /* 0x00000005160e7210 */ /* 0x000fe40007f1e0ff */
[----:B------:R-:W-:Y:S01]  /*0250*/  LEA.HI R18, R216, 0x9e, RZ, 0x1a ;  /* 0x0000009ed8127811 */ /* 0x000fe200078fd0ff */
[----:B------:R-:W4:Y:S01]  /*0260*/  LDG.E.U8 R6, desc[UR44][R10.64] ;  /* 0x0000002c0a067981 */ /* 0x000f22000c1e1100 */
[-C--:B------:R-:W-:Y:S02]  /*0270*/  LEA.HI.X.SX32 R13, R30, R3.reuse, 0x1, P1 ;  /* 0x000000031e0d7211 */ /* 0x080fe400008f0eff */
[----:B------:R-:W-:Y:S01]  /*0280*/  LEA.HI.X.SX32 R15, R22, R3, 0x1, P0 ;  /* 0x00000003160f7211 */ /* 0x000fe200000f0eff */
[----:B------:R-:W-:Y:S01]  /*0290*/  IMAD R22, R18, R9, RZ ;  /* 0x0000000912167224 */ /* 0x000fe200078e02ff */
[----:B------:R-:W-:Y:S01]  /*02a0*/  IADD3 R20, P1, R26, R5, RZ ;  /* 0x000000051a147210 */ /* 0x000fe20007f3e0ff */
[----:B------:R1:W5:Y:S01]  /*02b0*/  LDG.E.U8 R7, desc[UR44][R12.64] ;  /* 0x0000002c0c077981 */ /* 0x000362000c1e1100 */
[----:B------:R-:W-:-:S02]  /*02c0*/  LEA.HI R8, R216, 0x2e, RZ, 0x1a ;  /* 0x0000002ed8087811 */ /* 0x000fc400078fd0ff */
[----:B0-----:R-:W-:Y:S01]  /*02d0*/  IADD3 R16, P0, R24, R5, RZ ;  /* 0x0000000518107210 */ /* 0x001fe20007f1e0ff */
[----:B------:R-:W2:Y:S01]  /*02e0*/  LDG.E.U8 R10, desc[UR44][R14.64] ;  /* 0x0000002c0e0a7981 */ /* 0x000ea2000c1e1100 */
[----:B------:R-:W-:Y:S01]  /*02f0*/  LEA.HI.X.SX32 R21, R26, R3, 0x1, P1 ;  /* 0x000000031a157211 */ /* 0x000fe200008f0eff */
[----:B------:R-:W-:Y:S01]  /*0300*/  IMAD R26, R8, R9, RZ ;  /* 0x00000009081a7224 */ /* 0x000fe200078e02ff */
[----:B------:R-:W-:Y:S02]  /*0310*/  LEA.HI.X.SX32 R17, R24, R3, 0x1, P0 ;  /* 0x0000000318117211 */ /* 0x000fe400000f0eff */
[----:B------:R-:W-:Y:S01]  /*0320*/  LEA.HI R24, R216, 0xae, RZ, 0x1a ;  /* 0x000000aed8187811 */ /* 0x000fe200078fd0ff */
[----:B------:R0:W3:Y:S01]  /*0330*/  LDG.E.U8 R8, desc[UR44][R20.64] ;  /* 0x0000002c14087981 */ /* 0x0000e2000c1e1100 */
[-C--:B-1----:R-:W-:Y:S02]  /*0340*/  IADD3 R12, P1, R22, R5.reuse, RZ ;  /* 0x00000005160c7210 */ /* 0x082fe40007f3e0ff */
[----:B------:R-:W-:Y:S01]  /*0350*/  IADD3 R18, P0, R26, R5, RZ ;  /* 0x000000051a127210 */ /* 0x000fe20007f1e0ff */
[----:B------:R-:W-:Y:S01]  /*0360*/  IMAD R28, R24, R9, RZ ;  /* 0x00000009181c7224 */ /* 0x000fe200078e02ff */
[----:B------:R-:W-:Y:S01]  /*0370*/  LEA.HI.X.SX32 R13, R22, R3, 0x1, P1 ;  /* 0x00000003160d7211 */ /* 0x000fe200008f0eff */
[----:B------:R1:W3:Y:S01]  /*0380*/  LDG.E.U8 R11, desc[UR44][R16.64] ;  /* 0x0000002c100b7981 */ /* 0x0002e2000c1e1100 */
[----:B------:R-:W-:-:S02]  /*0390*/  LEA.HI R22, R216, 0x3e, RZ, 0x1a ;  /* 0x0000003ed8167811 */ /* 0x000fc400078fd0ff */
[----:B------:R-:W-:Y:S01]  /*03a0*/  LEA.HI R24, R216, 0xbe, RZ, 0x1a ;  /* 0x000000bed8187811 */ /* 0x000fe200078fd0ff */
[----:B------:R-:W3:Y:S01]  /*03b0*/  LDG.E.U8 R12, desc[UR44][R12.64] ;  /* 0x0000002c0c0c7981 */ /* 0x000ee2000c1e1100 */
[----:B------:R-:W-:Y:S01]  /*03c0*/  LEA.HI.X.SX32 R19, R26, R3, 0x1, P0 ;  /* 0x000000031a137211 */ /* 0x000fe200000f0eff */
[----:B------:R-:W-:Y:S01]  /*03d0*/  IMAD R26, R22, R9, RZ ;  /* 0x00000009161a7224 */ /* 0x000fe200078e02ff */
[----:B0-----:R-:W-:Y:S01]  /*03e0*/  IADD3 R20, P1, R28, R5, RZ ;  /* 0x000000051c147210 */ /* 0x001fe20007f3e0ff */
[----:B------:R-:W-:Y:S01]  /*03f0*/  IMAD R32, R24, R9, RZ ;  /* 0x0000000918207224 */ /* 0x000fe200078e02ff */
[C---:B------:R-:W-:Y:S01]  /*0400*/  LEA.HI R22, R216.reuse, 0x4e, RZ, 0x1a ;  /* 0x0000004ed8167811 */ /* 0x040fe200078fd0ff */
[----:B------:R0:W3:Y:S01]  /*0410*/  LDG.E.U8 R14, desc[UR44][R18.64] ;  /* 0x0000002c120e7981 */ /* 0x0000e2000c1e1100 */
[----:B------:R-:W-:Y:S02]  /*0420*/  LEA.HI R24, R216, 0xce, RZ, 0x1a ;  /* 0x000000ced8187811 */ /* 0x000fe400078fd0ff */
[----:B------:R-:W-:Y:S01]  /*0430*/  LEA.HI.X.SX32 R21, R28, R3, 0x1, P1 ;  /* 0x000000031c157211 */ /* 0x000fe200008f0eff */
[----:B------:R-:W-:Y:S01]  /*0440*/  IMAD R28, R22, R9, RZ ;  /* 0x00000009161c7224 */ /* 0x000fe200078e02ff */
[----:B-1----:R-:W-:Y:S01]  /*0450*/  IADD3 R16, P0, R26, R5, RZ ;  /* 0x000000051a107210 */ /* 0x002fe20007f1e0ff */
[----:B------:R-:W-:Y:S01]  /*0460*/  IMAD R34, R24, R9, RZ ;  /* 0x0000000918227224 */ /* 0x000fe200078e02ff */
[----:B------:R-:W-:Y:S01]  /*0470*/  IADD3 R22, P1, R32, R5, RZ ;  /* 0x0000000520167210 */ /* 0x000fe20007f3e0ff */
[----:B------:R1:W3:Y:S01]  /*0480*/  LDG.E.U8 R13, desc[UR44][R20.64] ;  /* 0x0000002c140d7981 */ /* 0x0002e2000c1e1100 */
[----:B------:R-:W-:-:S02]  /*0490*/  LEA.HI.X.SX32 R17, R26, R3, 0x1, P0 ;  /* 0x000000031a117211 */ /* 0x000fc400000f0eff */
[----:B0-----:R-:W-:Y:S02]  /*04a0*/  IADD3 R18, P0, R28, R5, RZ ;  /* 0x000000051c127210 */ /* 0x001fe40007f1e0ff */
[----:B------:R-:W-:Y:S01]  /*04b0*/  LEA.HI.X.SX32 R23, R32, R3, 0x1, P1 ;  /* 0x0000000320177211 */ /* 0x000fe200008f0eff */
[----:B------:R-:W3:Y:S01]  /*04c0*/  LDG.E.U8 R16, desc[UR44][R16.64] ;  /* 0x0000002c10107981 */ /* 0x000ee2000c1e1100 */
[----:B------:R-:W-:Y:S02]  /*04d0*/  IADD3 R26, P1, R34, R5, RZ ;  /* 0x00000005221a7210 */ /* 0x000fe40007f3e0ff */
[----:B------:R-:W-:Y:S01]  /*04e0*/  LEA.HI R24, R216, 0x5e, RZ, 0x1a ;  /* 0x0000005ed8187811 */ /* 0x000fe200078fd0ff */
[----:B------:R0:W3:Y:S01]  /*04f0*/  LDG.E.U8 R15, desc[UR44][R22.64] ;  /* 0x0000002c160f7981 */ /* 0x0000e2000c1e1100 */
[----:B------:R-:W-:Y:S02]  /*0500*/  LEA.HI.X.SX32 R19, R28, R3, 0x1, P0 ;  /* 0x000000031c137211 */ /* 0x000fe400000f0eff */
[----:B------:R-:W-:-:S02]  /*0510*/  LEA.HI R28, R216, 0xde, RZ, 0x1a ;  /* 0x000000ded81c7811 */ /* 0x000fc400078fd0ff */
[----:B------:R-:W-:Y:S01]  /*0520*/  LEA.HI.X.SX32 R27, R34, R3, 0x1, P1 ;  /* 0x00000003221b7211 */ /* 0x000fe200008f0eff */
[-C--:B------:R-:W-:Y:S01]  /*0530*/  IMAD R34, R24, R9.reuse, RZ ;  /* 0x0000000918227224 */ /* 0x080fe200078e02ff */
[----:B------:R-:W-:Y:S01]  /*0540*/  LEA.HI R24, R216, 0x6e, RZ, 0x1a ;  /* 0x0000006ed8187811 */ /* 0x000fe200078fd0ff */
[----:B------:R-:W-:Y:S01]  /*0550*/  IMAD R38, R28, R9, RZ ;  /* 0x000000091c267224 */ /* 0x000fe200078e02ff */
[----:B------:R-:W-:Y:S01]  /*0560*/  LEA.HI R28, R216, 0xee, RZ, 0x1a ;  /* 0x000000eed81c7811 */ /* 0x000fe200078fd0ff */
[----:B------:R0:W3:Y:S01]  /*0570*/  LDG.E.U8 R17, desc[UR44][R26.64] ;  /* 0x0000002c1a117981 */ /* 0x0000e2000c1e1100 */
[----:B-1----:R-:W-:Y:S01]  /*0580*/  IADD3 R20, P0, R34, R5, RZ ;  /* 0x0000000522147210 */ /* 0x002fe20007f1e0ff */
[-C--:B------:R-:W-:Y:S01]  /*0590*/  IMAD R36, R24, R9.reuse, RZ ;  /* 0x0000000918247224 */ /* 0x080fe200078e02ff */
[----:B0-----:R-:W-:Y:S01]  /*05a0*/  LEA.HI R22, R216, 0x7e, RZ, 0x1a ;  /* 0x0000007ed8167811 */ /* 0x001fe200078fd0ff */
[----:B------:R-:W-:Y:S01]  /*05b0*/  IMAD R40, R28, R9, RZ ;  /* 0x000000091c287224 */ /* 0x000fe200078e02ff */
[----:B------:R-:W-:Y:S01]  /*05c0*/  LEA.HI.X.SX32 R21, R34, R3, 0x1, P0 ;  /* 0x0000000322157211 */ /* 0x000fe200000f0eff */
[----:B------:R-:W-:Y:S01]  /*05d0*/  IMAD R30, R9, 0x2, R30 ;  /* 0x00000002091e7824 */ /* 0x000fe200078e021e */
[----:B------:R-:W-:Y:S01]  /*05e0*/  IADD3 R24, P0, R36, R5, RZ ;  /* 0x0000000524187210 */ /* 0x000fe20007f1e0ff */
[----:B------:R-:W-:Y:S01]  /*05f0*/  IMAD R28, R22, R9, RZ ;  /* 0x00000009161c7224 */ /* 0x000fe200078e02ff */
[----:B------:R-:W-:Y:S01]  /*0600*/  IADD3 R32, P1, R38, R5, RZ ;  /* 0x0000000526207210 */ /* 0x000fe20007f3e0ff */
[----:B------:R-:W3:Y:S01]  /*0610*/  LDG.E.U8 R18, desc[UR44][R18.64] ;  /* 0x0000002c12127981 */ /* 0x000ee2000c1e1100 */
[----:B------:R-:W-:-:S02]  /*0620*/  LEA.HI.X.SX32 R25, R36, R3, 0x1, P0 ;  /* 0x0000000324197211 */ /* 0x000fc400000f0eff */
[----:B------:R-:W-:Y:S01]  /*0630*/  IADD3 R26, P0, R28, R5, RZ ;  /* 0x000000051c1a7210 */ /* 0x000fe20007f1e0ff */
[C---:B------:R-:W-:Y:S01]  /*0640*/  IMAD R36, R9.reuse, 0x2, R30 ;  /* 0x0000000209247824 */ /* 0x040fe200078e021e */
[-C--:B------:R-:W-:Y:S01]  /*0650*/  LEA.HI.X.SX32 R33, R38, R3.reuse, 0x1, P1 ;  /* 0x0000000326217211 */ /* 0x080fe200008f0eff */
[----:B------:R-:W3:Y:S01]  /*0660*/  LDG.E.U8 R20, desc[UR44][R20.64] ;  /* 0x0000002c14147981 */ /* 0x000ee2000c1e1100 */
[----:B------:R-:W-:Y:S02]  /*0670*/  LEA.HI.X.SX32 R27, R28, R3, 0x1, P0 ;  /* 0x000000031c1b7211 */ /* 0x000fe400000f0eff */
[-C--:B------:R-:W-:Y:S01]  /*0680*/  IADD3 R28, P0, R30, R5.reuse, RZ ;  /* 0x000000051e1c7210 */ /* 0x080fe20007f1e0ff */
[----:B------:R-:W-:Y:S01]  /*0690*/  IMAD R38, R9, 0x2, R36 ;  /* 0x0000000209267824 */ /* 0x000fe200078e0224 */
[----:B------:R-:W-:Y:S01]  /*06a0*/  IADD3 R34, P1, R40, R5, RZ ;  /* 0x0000000528227210 */ /* 0x000fe20007f3e0ff */
[----:B------:R0:W3:Y:S01]  /*06b0*/  LDG.E.U8 R19, desc[UR44][R32.64] ;  /* 0x0000002c20137981 */ /* 0x0000e2000c1e1100 */
[----:B------:R-:W-:-:S02]  /*06c0*/  LEA.HI.X.SX32 R29, R30, R3, 0x1, P0 ;  /* 0x000000031e1d7211 */ /* 0x000fc400000f0eff */
[----:B------:R-:W-:Y:S01]  /*06d0*/  IADD3 R30, P0, R36, R5, RZ ;  /* 0x00000005241e7210 */ /* 0x000fe20007f1e0ff */
[----:B------:R-:W3:Y:S01]  /*06e0*/  LDG.E.U8 R22, desc[UR44][R24.64] ;  /* 0x0000002c18167981 */ /* 0x000ee2000c1e1100 */
[-C--:B------:R-:W-:Y:S02]  /*06f0*/  LEA.HI.X.SX32 R35, R40, R3.reuse, 0x1, P1 ;  /* 0x0000000328237211 */ /* 0x080fe400008f0eff */
[----:B------:R-:W-:Y:S01]  /*0700*/  LEA.HI.X.SX32 R31, R36, R3, 0x1, P0 ;  /* 0x00000003241f7211 */ /* 0x000fe200000f0eff */
[----:B------:R-:W-:Y:S01]  /*0710*/  IMAD R40, R9, 0x2, R38 ;  /* 0x0000000209287824 */ /* 0x000fe200078e0226 */
[----:B------:R-:W3:Y:S01]  /*0720*/  LDG.E.U8 R23, desc[UR44][R26.64] ;  /* 0x0000002c1a177981 */ /* 0x000ee2000c1e1100 */
[----:B0-----:R-:W-:-:S03]  /*0730*/  IADD3 R32, P0, R38, R5, RZ ;  /* 0x0000000526207210 */ /* 0x001fc60007f1e0ff */
[----:B------:R0:W3:Y:S01]  /*0740*/  LDG.E.U8 R21, desc[UR44][R34.64] ;  /* 0x0000002c22157981 */ /* 0x0000e2000c1e1100 */
[----:B------:R-:W-:Y:S01]  /*0750*/  LEA.HI.X.SX32 R33, R38, R3, 0x1, P0 ;  /* 0x0000000326217211 */ /* 0x000fe200000f0eff */
[C---:B------:R-:W-:Y:S02]  /*0760*/  IMAD R38, R9.reuse, 0x2, R40 ;  /* 0x0000000209267824 */ /* 0x040fe400078e0228 */
[----:B------:R1:W2:Y:S02]  /*0770*/  LDG.E.U8 R25, desc[UR44][R30.64] ;  /* 0x0000002c1e197981 */ /* 0x0002a4000c1e1100 */
[C---:B------:R-:W-:Y:S01]  /*0780*/  IMAD R42, R9.reuse, 0x4, R38 ;  /* 0x00000004092a7824 */ /* 0x040fe200078e0226 */
[-C--:B------:R-:W-:Y:S01]  /*0790*/  IADD3 R36, P1, R38, R5.reuse, RZ ;  /* 0x0000000526247210 */ /* 0x080fe20007f3e0ff */
[----:B------:R1:W3:Y:S01]  /*07a0*/  LDG.E.U8 R26, desc[UR44][R32.64] ;  /* 0x0000002c201a7981 */ /* 0x0002e2000c1e1100 */
[----:B0-----:R-:W-:Y:S01]  /*07b0*/  IADD3 R34, P0, R40, R5, RZ ;  /* 0x0000000528227210 */ /* 0x001fe20007f1e0ff */
[C---:B------:R-:W-:Y:S01]  /*07c0*/  IMAD R44, R9.reuse, 0x2, R42 ;  /* 0x00000002092c7824 */ /* 0x040fe200078e022a */
[-C--:B------:R-:W-:Y:S01]  /*07d0*/  LEA.HI.X.SX32 R37, R38, R3.reuse, 0x1, P1 ;  /* 0x0000000326257211 */ /* 0x080fe200008f0eff */
[----:B------:R-:W2:Y:S01]  /*07e0*/  LDG.E.U8 R24, desc[UR44][R28.64] ;  /* 0x0000002c1c187981 */ /* 0x000ea2000c1e1100 */
[----:B------:R-:W-:Y:S01]  /*07f0*/  LEA.HI.X.SX32 R35, R40, R3, 0x1, P0 ;  /* 0x0000000328237211 */ /* 0x000fe200000f0eff */
[----:B-1----:R-:W-:Y:S01]  /*0800*/  IMAD R30, R9, 0x2, R44 ;  /* 0x00000002091e7824 */ /* 0x002fe200078e022c */
[----:B------:R-:W-:-:S03]  /*0810*/  IADD3 R38, P0, R42, R5, RZ ;  /* 0x000000052a267210 */ /* 0x000fc60007f1e0ff */
[C---:B------:R-:W-:Y:S01]  /*0820*/  IMAD R46, R9.reuse, 0x2, R30 ;  /* 0x00000002092e7824 */ /* 0x040fe200078e021e */
[----:B------:R-:W-:Y:S01]  /*0830*/  LEA.HI.X.SX32 R39, R42, R3, 0x1, P0 ;  /* 0x000000032a277211 */ /* 0x000fe200000f0eff */
[----:B------:R0:W3:Y:S01]  /*0840*/  LDG.E.U8 R27, desc[UR44][R34.64] ;  /* 0x0000002c221b7981 */ /* 0x0000e2000c1e1100 */
[C---:B------:R-:W-:Y:S01]  /*0850*/  IADD3 R40, P0, R44.reuse, R5, RZ ;  /* 0x000000052c287210 */ /* 0x040fe20007f1e0ff */
[C---:B------:R-:W-:Y:S02]  /*0860*/  IMAD R32, R9.reuse, 0x2, R46 ;  /* 0x0000000209207824 */ /* 0x040fe400078e022e */
[----:B------:R1:W3:Y:S01]  /*0870*/  LDG.E.U8 R28, desc[UR44][R36.64] ;  /* 0x0000002c241c7981 */ /* 0x0002e2000c1e1100 */
[----:B------:R-:W-:Y:S02]  /*0880*/  LEA.HI.X.SX32 R41, R44, R3, 0x1, P0 ;  /* 0x000000032c297211 */ /* 0x000fe400000f0eff */
[-C--:B------:R-:W-:Y:S01]  /*0890*/  IADD3 R42, P0, R30, R5.reuse, RZ ;  /* 0x000000051e2a7210 */ /* 0x080fe20007f1e0ff */
[----:B------:R1:W3:Y:S01]  /*08a0*/  LDG.E.U8 R29, desc[UR44][R38.64] ;  /* 0x0000002c261d7981 */ /* 0x0002e2000c1e1100 */
[----:B------:R-:W-:Y:S01]  /*08b0*/  IADD3 R44, P1, R46, R5, RZ ;  /* 0x000000052e2c7210 */ /* 0x000fe20007f3e0ff */
[----:B0-----:R-:W-:Y:S01]  /*08c0*/  IMAD R34, R9, 0x2, R32 ;  /* 0x0000000209227824 */ /* 0x001fe200078e0220 */
[----:B------:R-:W-:-:S02]  /*08d0*/  LEA.HI.X.SX32 R43, R30, R3, 0x1, P0 ;  /* 0x000000031e2b7211 */ /* 0x000fc400000f0eff */
[----:B------:R-:W-:Y:S01]  /*08e0*/  LEA.HI.X.SX32 R45, R46, R3, 0x1, P1 ;  /* 0x000000032e2d7211 */ /* 0x000fe200008f0eff */
[C---:B-1----:R-:W-:Y:S01]  /*08f0*/  IMAD R36, R9.reuse, 0x2, R34 ;  /* 0x0000000209247824 */ /* 0x042fe200078e0222 */
[C---:B------:R-:W-:Y:S01]  /*0900*/  IADD3 R46, P0, R32.reuse, R5, RZ ;  /* 0x00000005202e7210 */ /* 0x040fe20007f1e0ff */
[----:B------:R0:W3:Y:S03]  /*0910*/  LDG.E.U8 R30, desc[UR44][R40.64] ;  /* 0x0000002c281e7981 */ /* 0x0000e6000c1e1100 */
[----:B------:R-:W-:Y:S01]  /*0920*/  LEA.HI.X.SX32 R47, R32, R3, 0x1, P0 ;  /* 0x00000003202f7211 */ /* 0x000fe200000f0eff */
[C---:B------:R-:W-:Y:S01]  /*0930*/  IMAD R50, R9.reuse, 0x4, R36 ;  /* 0x0000000409327824 */ /* 0x040fe200078e0224 */
[C---:B------:R-:W-:Y:S01]  /*0940*/  IADD3 R38, P0, R34.reuse, R5, RZ ;  /* 0x0000000522267210 */ /* 0x040fe20007f1e0ff */
[----:B------:R1:W3:Y:S02]  /*0950*/  LDG.E.U8 R31, desc[UR44][R42.64] ;  /* 0x0000002c2a1f7981 */ /* 0x0002e4000c1e1100 */
[----:B------:R-:W-:Y:S01]  /*0960*/  IMAD R52, R9, 0x2, R50 ;  /* 0x0000000209347824 */ /* 0x000fe200078e0232 */
[----:B------:R-:W-:Y:S01]  /*0970*/  LEA.HI.X.SX32 R39, R34, R3, 0x1, P0 ;  /* 0x0000000322277211 */ /* 0x000fe200000f0eff */
[----:B------:R1:W3:Y:S01]  /*0980*/  LDG.E.U8 R32, desc[UR44][R44.64] ;  /* 0x0000002c2c207981 */ /* 0x0002e2000c1e1100 */
[----:B0-----:R-:W-:-:S02]  /*0990*/  IADD3 R40, P0, R36, R5, RZ ;  /* 0x0000000524287210 */ /* 0x001fc40007f1e0ff */
[----:B------:R-:W-:Y:S01]  /*09a0*/  IADD3 R48, P1, R50, R5, RZ ;  /* 0x0000000532307210 */ /* 0x000fe20007f3e0ff */
[----:B------:R0:W3:Y:S01]  /*09b0*/  LDG.E.U8 R33, desc[UR44][R46.64] ;  /* 0x0000002c2e217981 */ /* 0x0000e2000c1e1100 */
[-C--:B------:R-:W-:Y:S02]  /*09c0*/  LEA.HI.X.SX32 R41, R36, R3.reuse, 0x1, P0 ;  /* 0x0000000324297211 */ /* 0x080fe400000f0eff */
[----:B------:R-:W-:Y:S01]  /*09d0*/  LEA.HI.X.SX32 R49, R50, R3, 0x1, P1 ;  /* 0x0000000332317211 */ /* 0x000fe200008f0eff */
[C---:B------:R-:W-:Y:S01]  /*09e0*/  IMAD R50, R9.reuse, 0x2, R52 ;  /* 0x0000000209327824 */ /* 0x040fe200078e0234 */
[C---:B-1----:R-:W-:Y:S01]  /*09f0*/  IADD3 R42, P0, R52.reuse, R5, RZ ;  /* 0x00000005342a7210 */ /* 0x042fe20007f1e0ff */
[----:B------:R-:W3:Y:S03]  /*0a00*/  LDG.E.U8 R34, desc[UR44][R38.64] ;  /* 0x0000002c26227981 */ /* 0x000ee6000c1e1100 */
[----:B------:R-:W-:Y:S01]  /*0a10*/  LEA.HI.X.SX32 R43, R52, R3, 0x1, P0 ;  /* 0x00000003342b7211 */ /* 0x000fe200000f0eff */
[C---:B------:R-:W-:Y:S01]  /*0a20*/  IMAD R52, R9.reuse, 0x2, R50 ;  /* 0x0000000209347824 */ /* 0x040fe200078e0232 */
[C---:B------:R-:W-:Y:S01]  /*0a30*/  IADD3 R44, P0, R50.reuse, R5, RZ ;  /* 0x00000005322c7210 */ /* 0x040fe20007f1e0ff */
[----:B------:R-:W3:Y:S02]  /*0a40*/  LDG.E.U8 R36, desc[UR44][R48.64] ;  /* 0x0000002c30247981 */ /* 0x000ee4000c1e1100 */
[C---:B------:R-:W-:Y:S01]  /*0a50*/  IMAD R54, R9.reuse, 0x2, R52 ;  /* 0x0000000209367824 */ /* 0x040fe200078e0234 */
[----:B------:R-:W-:Y:S01]  /*0a60*/  LEA.HI.X.SX32 R45, R50, R3, 0x1, P0 ;  /* 0x00000003322d7211 */ /* 0x000fe200000f0eff */
[----:B------:R1:W3:Y:S02]  /*0a70*/  LDG.E.U8 R37, desc[UR44][R42.64] ;  /* 0x0000002c2a257981 */ /* 0x0002e4000c1e1100 */
[----:B------:R-:W-:Y:S01]  /*0a80*/  IMAD R56, R9, 0x2, R54 ;  /* 0x0000000209387824 */ /* 0x000fe200078e0236 */
[-C--:B------:R-:W-:Y:S01]  /*0a90*/  IADD3 R50, P1, R54, R5.reuse, RZ ;  /* 0x0000000536327210 */ /* 0x080fe20007f3e0ff */
[----:B------:R1:W3:Y:S01]  /*0aa0*/  LDG.E.U8 R38, desc[UR44][R44.64] ;  /* 0x0000002c2c267981 */ /* 0x0002e2000c1e1100 */
[----:B0-----:R-:W-:-:S02]  /*0ab0*/  IADD3 R46, P0, R52, R5, RZ ;  /* 0x00000005342e7210 */ /* 0x001fc40007f1e0ff */
[-C--:B------:R-:W-:Y:S01]  /*0ac0*/  LEA.HI.X.SX32 R51, R54, R3.reuse, 0x1, P1 ;  /* 0x0000000336337211 */ /* 0x080fe200008f0eff */
[C---:B------:R-:W-:Y:S01]  /*0ad0*/  IMAD R54, R9.reuse, 0x2, R56 ;  /* 0x0000000209367824 */ /* 0x040fe200078e0238 */
[----:B------:R-:W-:Y:S01]  /*0ae0*/  LEA.HI.X.SX32 R47, R52, R3, 0x1, P0 ;  /* 0x00000003342f7211 */ /* 0x000fe200000f0eff */
[----:B------:R-:W3:Y:S01]  /*0af0*/  LDG.E.U8 R35, desc[UR44][R40.64] ;  /* 0x0000002c28237981 */ /* 0x000ee2000c1e1100 */
[C---:B------:R-:W-:Y:S01]  /*0b00*/  IADD3 R52, P0, R56.reuse, R5, RZ ;  /* 0x0000000538347210 */ /* 0x040fe20007f1e0ff */
[C---:B-1----:R-:W-:Y:S02]  /*0b10*/  IMAD R42, R9.reuse, 0x4, R54 ;  /* 0x00000004092a7824 */ /* 0x042fe400078e0236 */
[----:B------:R0:W3:Y:S01]  /*0b20*/  LDG.E.U8 R39, desc[UR44][R46.64] ;  /* 0x0000002c2e277981 */ /* 0x0000e2000c1e1100 */
[----:B------:R-:W-:Y:S01]  /*0b30*/  LEA.HI.X.SX32 R53, R56, R3, 0x1, P0 ;  /* 0x0000000338357211 */ /* 0x000fe200000f0eff */
[----:B------:R-:W-:Y:S01]  /*0b40*/  IMAD R58, R9, 0x2, R42 ;  /* 0x00000002093a7824 */ /* 0x000fe200078e022a */
[----:B------:R-:W-:-:S03]  /*0b50*/  IADD3 R48, P0, R54, R5, RZ ;  /* 0x0000000536307210 */ /* 0x000fc60007f1e0ff */
[C---:B------:R-:W-:Y:S01]  /*0b60*/  IMAD R44, R9.reuse, 0x2, R58 ;  /* 0x00000002092c7824 */ /* 0x040fe200078e023a */
[----:B------:R-:W-:Y:S01]  /*0b70*/  LEA.HI.X.SX32 R49, R54, R3, 0x1, P0 ;  /* 0x0000000336317211 */ /* 0x000fe200000f0eff */
[----:B------:R1:W3:Y:S01]  /*0b80*/  LDG.E.U8 R40, desc[UR44][R50.64] ;  /* 0x0000002c32287981 */ /* 0x0002e2000c1e1100 */
[-C--:B------:R-:W-:Y:S02]  /*0b90*/  IADD3 R54, P0, R42, R5.reuse, RZ ;  /* 0x000000052a367210 */ /* 0x080fe40007f1e0ff */
[----:B------:R-:W-:Y:S01]  /*0ba0*/  IADD3 R56, P1, R58, R5, RZ ;  /* 0x000000053a387210 */ /* 0x000fe20007f3e0ff */
[C---:B0-----:R-:W-:Y:S01]  /*0bb0*/  IMAD R46, R9.reuse, 0x2, R44 ;  /* 0x00000002092e7824 */ /* 0x041fe200078e022c */
[-C--:B------:R-:W-:Y:S01]  /*0bc0*/  LEA.HI.X.SX32 R55, R42, R3.reuse, 0x1, P0 ;  /* 0x000000032a377211 */ /* 0x080fe200000f0eff */
[----:B------:R0:W3:Y:S01]  /*0bd0*/  LDG.E.U8 R41, desc[UR44][R52.64] ;  /* 0x0000002c34297981 */ /* 0x0000e2000c1e1100 */
[----:B------:R-:W-:Y:S02]  /*0be0*/  LEA.HI.X.SX32 R57, R58, R3, 0x1, P1 ;  /* 0x000000033a397211 */ /* 0x000fe400008f0eff */
[C---:B------:R-:W-:Y:S01]  /*0bf0*/  IADD3 R58, P0, R44.reuse, R5, RZ ;  /* 0x000000052c3a7210 */ /* 0x040fe20007f1e0ff */
[----:B------:R-:W-:Y:S01]  /*0c00*/  IMAD R62, R9, 0x2, R46 ;  /* 0x00000002093e7824 */ /* 0x000fe200078e022e */
[----:B------:R0:W3:Y:S02]  /*0c10*/  LDG.E.U8 R42, desc[UR44][R48.64] ;  /* 0x0000002c302a7981 */ /* 0x0000e4000c1e1100 */
[----:B------:R-:W-:-:S02]  /*0c20*/  LEA.HI.X.SX32 R59, R44, R3, 0x1, P0 ;  /* 0x000000032c3b7211 */ /* 0x000fc400000f0eff */
[C---:B-1----:R-:W-:Y:S01]  /*0c30*/  IADD3 R50, P0, R46.reuse, R5, RZ ;  /* 0x000000052e327210 */ /* 0x042fe20007f1e0ff */
[C---:B------:R-:W-:Y:S01]  /*0c40*/  IMAD R64, R9.reuse, 0x2, R62 ;  /* 0x0000000209407824 */ /* 0x040fe200078e023e */
[----:B------:R1:W3:Y:S02]  /*0c50*/  LDG.E.U8 R43, desc[UR44][R54.64] ;  /* 0x0000002c362b7981 */ /* 0x0002e4000c1e1100 */
[----:B------:R-:W-:Y:S02]  /*0c60*/  LEA.HI.X.SX32 R51, R46, R3, 0x1, P0 ;  /* 0x000000032e337211 */ /* 0x000fe400000f0eff */
[-C--:B0-----:R-:W-:Y:S01]  /*0c70*/  IADD3 R52, P0, R62, R5.reuse, RZ ;  /* 0x000000053e347210 */ /* 0x081fe20007f1e0ff */
[C---:B------:R-:W-:Y:S01]  /*0c80*/  IMAD R48, R9.reuse, 0x2, R64 ;  /* 0x0000000209307824 */ /* 0x040fe200078e0240 */
[----:B------:R-:W-:Y:S01]  /*0c90*/  IADD3 R60, P1, R64, R5, RZ ;  /* 0x00000005403c7210 */ /* 0x000fe20007f3e0ff */
[----:B------:R0:W3:Y:S01]  /*0ca0*/  LDG.E.U8 R44, desc[UR44][R56.64] ;  /* 0x0000002c382c7981 */ /* 0x0000e2000c1e1100 */
[-C--:B------:R-:W-:Y:S01]  /*0cb0*/  LEA.HI.X.SX32 R53, R62, R3.reuse, 0x1, P0 ;  /* 0x000000033e357211 */ /* 0x080fe200000f0eff */
[C---:B------:R-:W-:Y:S01]  /*0cc0*/  IMAD R62, R9.reuse, 0x4, R48 ;  /* 0x00000004093e7824 */ /* 0x040fe200078e0230 */
[----:B------:R-:W-:Y:S01]  /*0cd0*/  LEA.HI.X.SX32 R61, R64, R3, 0x1, P1 ;  /* 0x00000003403d7211 */ /* 0x000fe200008f0eff */
[----:B------:R0:W3:Y:S01]  /*0ce0*/  LDG.E.U8 R45, desc[UR44][R58.64] ;  /* 0x0000002c3a2d7981 */ /* 0x0000e2000c1e1100 */
[----:B-1----:R-:W-:Y:S01]  /*0cf0*/  IADD3 R54, P0, R48, R5, RZ ;  /* 0x0000000530367210 */ /* 0x002fe20007f1e0ff */
[----:B------:R-:W-:-:S02]  /*0d00*/  IMAD R64, R9, 0x2, R62 ;  /* 0x0000000209407824 */ /* 0x000fc400078e023e */
[----:B------:R-:W3:Y:S01]  /*0d10*/  LDG.E.U8 R46, desc[UR44][R50.64] ;  /* 0x0000002c322e7981 */ /* 0x000ee2000c1e1100 */
[----:B------:R-:W-:Y:S01]  /*0d20*/  LEA.HI.X.SX32 R55, R48, R3, 0x1, P0 ;  /* 0x0000000330377211 */ /* 0x000fe200000f0eff */
[C---:B------:R-:W-:Y:S01]  /*0d30*/  IMAD R66, R9.reuse, 0x2, R64 ;  /* 0x0000000209427824 */ /* 0x040fe200078e0240 */
[C---:B0-----:R-:W-:Y:S01]  /*0d40*/  IADD3 R56, P0, R62.reuse, R5, RZ ;  /* 0x000000053e387210 */ /* 0x041fe20007f1e0ff */
[----:B------:R-:W3:Y:S03]  /*0d50*/  LDG.E.U8 R48, desc[UR44][R60.64] ;  /* 0x0000002c3c307981 */ /* 0x000ee6000c1e1100 */
[----:B------:R-:W-:Y:S01]  /*0d60*/  LEA.HI.X.SX32 R57, R62, R3, 0x1, P0 ;  /* 0x000000033e397211 */ /* 0x000fe200000f0eff */
[----:B------:R-:W-:Y:S01]  /*0d70*/  IMAD R68, R9, 0x2, R66 ;  /* 0x0000000209447824 */ /* 0x000fe200078e0242 */
[-C--:B------:R-:W-:Y:S01]  /*0d80*/  IADD3 R62, P1, R66, R5.reuse, RZ ;  /* 0x00000005423e7210 */ /* 0x080fe20007f3e0ff */
[----:B------:R0:W3:Y:S01]  /*0d90*/  LDG.E.U8 R49, desc[UR44][R54.64] ;  /* 0x0000002c36317981 */ /* 0x0000e2000c1e1100 */
[----:B------:R-:W-:-:S02]  /*0da0*/  IADD3 R58, P0, R64, R5, RZ ;  /* 0x00000005403a7210 */ /* 0x000fc40007f1e0ff */
[-C--:B------:R-:W-:Y:S01]  /*0db0*/  LEA.HI.X.SX32 R63, R66, R3.reuse, 0x1, P1 ;  /* 0x00000003423f7211 */ /* 0x080fe200008f0eff */
[C---:B------:R-:W-:Y:S01]  /*0dc0*/  IMAD R66, R9.reuse, 0x2, R68 ;  /* 0x0000000209427824 */ /* 0x040fe200078e0244 */
[----:B------:R-:W-:Y:S01]  /*0dd0*/  LEA.HI.X.SX32 R59, R64, R3, 0x1, P0 ;  /* 0x00000003403b7211 */ /* 0x000fe200000f0eff */
[----:B------:R1:W3:Y:S01]  /*0de0*/  LDG.E.U8 R50, desc[UR44][R56.64] ;  /* 0x0000002c38327981 */ /* 0x0002e2000c1e1100 */
[----:B------:R-:W-:Y:S01]  /*0df0*/  IADD3 R64, P0, R68, R5, RZ ;  /* 0x0000000544407210 */ /* 0x000fe20007f1e0ff */
[----:B0-----:R-:W-:-:S03]  /*0e00*/  IMAD R54, R9, 0x2, R66 ;  /* 0x0000000209367824 */ /* 0x001fc600078e0242 */
[----:B------:R-:W-:Y:S01]  /*0e10*/  LEA.HI.X.SX32 R65, R68, R3, 0x1, P0 ;  /* 0x0000000344417211 */ /* 0x000fe200000f0eff */
[----:B------:R0:W3:Y:S01]  /*0e20*/  LDG.E.U8 R51, desc[UR44][R58.64] ;  /* 0x0000002c3a337981 */ /* 0x0000e2000c1e1100 */
[C---:B------:R-:W-:Y:S01]  /*0e30*/  IADD3 R60, P0, R66.reuse, R5, RZ ;  /* 0x00000005423c7210 */ /* 0x040fe20007f1e0ff */
[C---:B------:R-:W-:Y:S02]  /*0e40*/  IMAD R70, R9.reuse, 0x2, R54 ;  /* 0x0000000209467824 */ /* 0x040fe400078e0236 */
[----:B------:R-:W3:Y:S01]  /*0e50*/  LDG.E.U8 R47, desc[UR44][R52.64] ;  /* 0x0000002c342f7981 */ /* 0x000ee2000c1e1100 */
[----:B------:R-:W-:Y:S01]  /*0e60*/  LEA.HI.X.SX32 R61, R66, R3, 0x1, P0 ;  /* 0x00000003423d7211 */ /* 0x000fe200000f0eff */
[C---:B-1----:R-:W-:Y:S01]  /*0e70*/  IMAD R56, R9.reuse, 0x4, R70 ;  /* 0x0000000409387824 */ /* 0x042fe200078e0246 */
[-C--:B------:R-:W-:Y:S02]  /*0e80*/  IADD3 R66, P0, R54, R5.reuse, RZ ;  /* 0x0000000536427210 */ /* 0x080fe40007f1e0ff */
[----:B------:R-:W-:Y:S01]  /*0e90*/  IADD3 R68, P1, R70, R5, RZ ;  /* 0x0000000546447210 */ /* 0x000fe20007f3e0ff */
[----:B0-----:R-:W-:Y:S01]  /*0ea0*/  IMAD R58, R9, 0x2, R56 ;  /* 0x00000002093a7824 */ /* 0x001fe200078e0238 */
[----:B------:R-:W-:-:S02]  /*0eb0*/  LEA.HI.X.SX32 R67, R54, R3, 0x1, P0 ;  /* 0x0000000336437211 */ /* 0x000fc400000f0eff */
[----:B------:R-:W-:Y:S01]  /*0ec0*/  LEA.HI.X.SX32 R69, R70, R3, 0x1, P1 ;  /* 0x0000000346457211 */ /* 0x000fe200008f0eff */
[C---:B------:R-:W-:Y:S01]  /*0ed0*/  IMAD R74, R9.reuse, 0x2, R58 ;  /* 0x00000002094a7824 */ /* 0x040fe200078e023a */
[C---:B------:R-:W-:Y:S01]  /*0ee0*/  IADD3 R70, P0, R56.reuse, R5, RZ ;  /* 0x0000000538467210 */ /* 0x040fe20007f1e0ff */
[----:B------:R0:W3:Y:S03]  /*0ef0*/  LDG.E.U8 R52, desc[UR44][R62.64] ;  /* 0x0000002c3e347981 */ /* 0x0000e6000c1e1100 */
[----:B------:R-:W-:Y:S01]  /*0f00*/  LEA.HI.X.SX32 R71, R56, R3, 0x1, P0 ;  /* 0x0000000338477211 */ /* 0x000fe200000f0eff */
[----:B------:R-:W-:Y:S01]  /*0f10*/  IMAD R76, R9, 0x2, R74 ;  /* 0x00000002094c7824 */ /* 0x000fe200078e024a */
[----:B------:R1:W3:Y:S04]  /*0f20*/  LDG.E.U8 R53, desc[UR44][R64.64] ;  /* 0x0000002c40357981 */ /* 0x0002e8000c1e1100 */
[----:B------:R1:W3:Y:S01]  /*0f30*/  LDG.E.U8 R54, desc[UR44][R60.64] ;  /* 0x0000002c3c367981 */ /* 0x0002e2000c1e1100 */
[----:B0-----:R-:W-:-:S03]  /*0f40*/  IADD3 R62, P0, R58, R5, RZ ;  /* 0x000000053a3e7210 */ /* 0x001fc60007f1e0ff */
[----:B------:R0:W3:Y:S01]  /*0f50*/  LDG.E.U8 R55, desc[UR44][R66.64] ;  /* 0x0000002c42377981 */ /* 0x0000e2000c1e1100 */
[----:B------:R-:W-:Y:S02]  /*0f60*/  LEA.HI.X.SX32 R63, R58, R3, 0x1, P0 ;  /* 0x000000033a3f7211 */ /* 0x000fe400000f0eff */
[-C--:B-1----:R-:W-:Y:S01]  /*0f70*/  IADD3 R64, P0, R74, R5.reuse, RZ ;  /* 0x000000054a407210 */ /* 0x082fe20007f1e0ff */
[----:B------:R1:W3:Y:S01]  /*0f80*/  LDG.E.U8 R56, desc[UR44][R68.64] ;  /* 0x0000002c44387981 */ /* 0x0002e2000c1e1100 */
[C---:B------:R-:W-:Y:S01]  /*0f90*/  IMAD R60, R9.reuse, 0x2, R76 ;  /* 0x00000002093c7824 */ /* 0x040fe200078e024c */
[----:B------:R-:W-:Y:S02]  /*0fa0*/  IADD3 R72, P1, R76, R5, RZ ;  /* 0x000000054c487210 */ /* 0x000fe40007f3e0ff */
[----:B------:R1:W3:Y:S01]  /*0fb0*/  LDG.E.U8 R57, desc[UR44][R70.64] ;  /* 0x0000002c46397981 */ /* 0x0002e2000c1e1100 */
[-C--:B------:R-:W-:Y:S01]  /*0fc0*/  LEA.HI.X.SX32 R65, R74, R3.reuse, 0x1, P0 ;  /* 0x000000034a417211 */ /* 0x080fe200000f0eff */
[C---:B------:R-:W-:Y:S01]  /*0fd0*/  IMAD R74, R9.reuse, 0x2, R60 ;  /* 0x00000002094a7824 */ /* 0x040fe200078e023c */
[----:B------:R-:W-:Y:S01]  /*0fe0*/  LEA.HI.X.SX32 R73, R76, R3, 0x1, P1 ;  /* 0x000000034c497211 */ /* 0x000fe200008f0eff */
[----:B------:R-:W3:Y:S01]  /*0ff0*/  LDG.E.U8 R58, desc[UR44][R62.64] ;  /* 0x0000002c3e3a7981 */ /* 0x000ee2000c1e1100 */
[----:B0-----:R-:W-:Y:S01]  /*1000*/  IADD3 R66, P0, R60, R5, RZ ;  /* 0x000000053c427210 */ /* 0x001fe20007f1e0ff */
[----:B------:R-:W-:-:S02]  /*1010*/  IMAD R76, R9, 0x2, R74 ;  /* 0x00000002094c7824 */ /* 0x000fc400078e024a */
[----:B------:R-:W3:Y:S01]  /*1020*/  LDG.E.U8 R59, desc[UR44][R64.64] ;  /* 0x0000002c403b7981 */ /* 0x000ee2000c1e1100 */
[----:B------:R-:W-:Y:S01]  /*1030*/  LEA.HI.X.SX32 R67, R60, R3, 0x1, P0 ;  /* 0x000000033c437211 */ /* 0x000fe200000f0eff */
[C---:B------:R-:W-:Y:S01]  /*1040*/  IMAD R78, R9.reuse, 0x4, R76 ;  /* 0x00000004094e7824 */ /* 0x040fe200078e024c */
[C---:B-1----:R-:W-:Y:S01]  /*1050*/  IADD3 R68, P0, R74.reuse, R5, RZ ;  /* 0x000000054a447210 */ /* 0x042fe20007f1e0ff */
        /* <DEDUP_REMOVED lines=16> */
[----:B------:R4:W3:Y:S01]  /*1160*/  LDG.E.U8 R64, desc[UR44][R74.64] ;  /* 0x0000002c4a407981 */ /* 0x0008e2000c1e1100 */
[----:B------:R-:W-:Y:S01]  /*1170*/  LEA.HI.X.SX32 R73, R78, R3, 0x1, P0 ;  /* 0x000000034e497211 */ /* 0x000fe200000f0eff */
[C---:B-1----:R-:W-:Y:S01]  /*1180*/  IMAD R68, R9.reuse, 0x2, R82 ;  /* 0x0000000209447824 */ /* 0x042fe200078e0252 */
[-C--:B------:R-:W-:Y:S01]  /*1190*/  IADD3 R78, P0, R66, R5.reuse, RZ ;  /* 0x00000005424e7210 */ /* 0x080fe20007f1e0ff */
[----:B------:R-:W3:Y:S01]  /*11a0*/  LDG.E.U8 R65, desc[UR44][R76.64] ;  /* 0x0000002c4c417981 */ /* 0x000ee2000c1e1100 */
        /* <DEDUP_REMOVED lines=8> */
[----:B------:R1:W3:Y:S01]  /*1230*/  LDG.E.U8 R67, desc[UR44][R78.64] ;  /* 0x0000002c4e437981 */ /* 0x0002e2000c1e1100 */
[C---:B----4-:R-:W-:Y:S01]  /*1240*/  IADD3 R74, P0, R70.reuse, R5, RZ ;  /* 0x00000005464a7210 */ /* 0x050fe20007f1e0ff */
[C---:B------:R-:W-:Y:S02]  /*1250*/  IMAD R88, R9.reuse, 0x2, R86 ;  /* 0x0000000209587824 */ /* 0x040fe400078e0256 */
[----:B------:R4:W3:Y:S01]  /*1260*/  LDG.E.U8 R68, desc[UR44][R80.64] ;  /* 0x0000002c50447981 */ /* 0x0008e2000c1e1100 */
[----:B------:R-:W-:Y:S01]  /*1270*/  LEA.HI.X.SX32 R75, R70, R3, 0x1, P0 ;  /* 0x00000003464b7211 */ /* 0x000fe200000f0eff */
[----:B0-----:R-:W-:Y:S01]  /*1280*/  IMAD R72, R9, 0x2, R88 ;  /* 0x0000000209487824 */ /* 0x001fe200078e0258 */
[-C--:B------:R-:W-:Y:S01]  /*1290*/  IADD3 R76, P0, R86, R5.reuse, RZ ;  /* 0x00000005564c7210 */ /* 0x080fe20007f1e0ff */
[----:B------:R0:W3:Y:S01]  /*12a0*/  LDG.E.U8 R69, desc[UR44][R82.64] ;  /* 0x0000002c52457981 */ /* 0x0000e2000c1e1100 */
[----:B------:R-:W-:-:S02]  /*12b0*/  IADD3 R84, P1, R88, R5, RZ ;  /* 0x0000000558547210 */ /* 0x000fc40007f3e0ff */
[-C--:B------:R-:W-:Y:S01]  /*12c0*/  LEA.HI.X.SX32 R77, R86, R3.reuse, 0x1, P0 ;  /* 0x00000003564d7211 */ /* 0x080fe200000f0eff */
[C---:B------:R-:W-:Y:S01]  /*12d0*/  IMAD R86, R9.reuse, 0x2, R72 ;  /* 0x0000000209567824 */ /* 0x040fe200078e0248 */
[----:B------:R-:W-:Y:S01]  /*12e0*/  LEA.HI.X.SX32 R85, R88, R3, 0x1, P1 ;  /* 0x0000000358557211 */ /* 0x000fe200008f0eff */
[----:B------:R-:W3:Y:S01]  /*12f0*/  LDG.E.U8 R70, desc[UR44][R74.64] ;  /* 0x0000002c4a467981 */ /* 0x000ee2000c1e1100 */
[C---:B-1----:R-:W-:Y:S01]  /*1300*/  IADD3 R78, P0, R72.reuse, R5, RZ ;  /* 0x00000005484e7210 */ /* 0x042fe20007f1e0ff */
[C---:B------:R-:W-:Y:S02]  /*1310*/  IMAD R88, R9.reuse, 0x2, R86 ;  /* 0x0000000209587824 */ /* 0x040fe400078e0256 */
[----:B------:R-:W3:Y:S01]  /*1320*/  LDG.E.U8 R71, desc[UR44][R76.64] ;  /* 0x0000002c4c477981 */ /* 0x000ee2000c1e1100 */
[----:B------:R-:W-:Y:S01]  /*1330*/  LEA.HI.X.SX32 R79, R72, R3, 0x1, P0 ;  /* 0x00000003484f7211 */ /* 0x000fe200000f0eff */
[C---:B------:R-:W-:Y:S01]  /*1340*/  IMAD R90, R9.reuse, 0x2, R88 ;  /* 0x00000002095a7824 */ /* 0x040fe200078e0258 */
[C---:B----4-:R-:W-:Y:S01]  /*1350*/  IADD3 R80, P0, R86.reuse, R5, RZ ;  /* 0x0000000556507210 */ /* 0x050fe20007f1e0ff */
[----:B------:R-:W4:Y:S03]  /*1360*/  LDG.E.U8 R72, desc[UR44][R84.64] ;  /* 0x0000002c54487981 */ /* 0x000f26000c1e1100 */
[----:B------:R-:W-:Y:S01]  /*1370*/  LEA.HI.X.SX32 R81, R86, R3, 0x1, P0 ;  /* 0x0000000356517211 */ /* 0x000fe200000f0eff */
[----:B------:R-:W-:Y:S01]  /*1380*/  IMAD R92, R9, 0x2, R90 ;  /* 0x00000002095c7824 */ /* 0x000fe200078e025a */
[-C--:B------:R-:W-:Y:S01]  /*1390*/  IADD3 R86, P1, R90, R5.reuse, RZ ;  /* 0x000000055a567210 */ /* 0x080fe20007f3e0ff */
[----:B------:R1:W4:Y:S01]  /*13a0*/  LDG.E.U8 R73, desc[UR44][R78.64] ;  /* 0x0000002c4e497981 */ /* 0x000322000c1e1100 */
[----:B0-----:R-:W-:-:S02]  /*13b0*/  IADD3 R82, P0, R88, R5, RZ ;  /* 0x0000000558527210 */ /* 0x001fc40007f1e0ff */
[-C--:B------:R-:W-:Y:S01]  /*13c0*/  LEA.HI.X.SX32 R87, R90, R3.reuse, 0x1, P1 ;  /* 0x000000035a577211 */ /* 0x080fe200008f0eff */
[C---:B------:R-:W-:Y:S01]  /*13d0*/  IMAD R90, R9.reuse, 0x4, R92 ;  /* 0x00000004095a7824 */ /* 0x040fe200078e025c */
[----:B------:R-:W-:Y:S01]  /*13e0*/  LEA.HI.X.SX32 R83, R88, R3, 0x1, P0 ;  /* 0x0000000358537211 */ /* 0x000fe200000f0eff */
[----:B------:R0:W4:Y:S01]  /*13f0*/  LDG.E.U8 R74, desc[UR44][R80.64] ;  /* 0x0000002c504a7981 */ /* 0x000122000c1e1100 */
[----:B------:R-:W-:Y:S01]  /*1400*/  IADD3 R88, P0, R92, R5, RZ ;  /* 0x000000055c587210 */ /* 0x000fe20007f1e0ff */
[----:B-1----:R-:W-:-:S03]  /*1410*/  IMAD R78, R9, 0x2, R90 ;  /* 0x00000002094e7824 */ /* 0x002fc600078e025a */
[----:B------:R-:W-:Y:S01]  /*1420*/  LEA.HI.X.SX32 R89, R92, R3, 0x1, P0 ;  /* 0x000000035c597211 */ /* 0x000fe200000f0eff */
[----:B------:R1:W4:Y:S01]  /*1430*/  LDG.E.U8 R75, desc[UR44][R82.64] ;  /* 0x0000002c524b7981 */ /* 0x000322000c1e1100 */
[C---:B------:R-:W-:Y:S01]  /*1440*/  IADD3 R84, P0, R90.reuse, R5, RZ ;  /* 0x000000055a547210 */ /* 0x040fe20007f1e0ff */
[C---:B------:R-:W-:Y:S02]  /*1450*/  IMAD R94, R9.reuse, 0x2, R78 ;  /* 0x00000002095e7824 */ /* 0x040fe400078e024e */
[----:B------:R5:W4:Y:S01]  /*1460*/  LDG.E.U8 R76, desc[UR44][R86.64] ;  /* 0x0000002c564c7981 */ /* 0x000b22000c1e1100 */
[----:B------:R-:W-:Y:S01]  /*1470*/  LEA.HI.X.SX32 R85, R90, R3, 0x1, P0 ;  /* 0x000000035a557211 */ /* 0x000fe200000f0eff */
[C---:B0-----:R-:W-:Y:S01]  /*1480*/  IMAD R80, R9.reuse, 0x2, R94 ;  /* 0x0000000209507824 */ /* 0x041fe200078e025e */
[-C--:B------:R-:W-:Y:S01]  /*1490*/  IADD3 R90, P0, R78, R5.reuse, RZ ;  /* 0x000000054e5a7210 */ /* 0x080fe20007f1e0ff */
[----:B------:R-:W4:Y:S01]  /*14a0*/  LDG.E.U8 R77, desc[UR44][R88.64] ;  /* 0x0000002c584d7981 */ /* 0x000f22000c1e1100 */
[----:B------:R-:W-:Y:S01]  /*14b0*/  IADD3 R92, P1, R94, R5, RZ ;  /* 0x000000055e5c7210 */ /* 0x000fe20007f3e0ff */
[----:B-1----:R-:W-:Y:S01]  /*14c0*/  IMAD R82, R9, 0x2, R80 ;  /* 0x0000000209527824 */ /* 0x002fe200078e0250 */
[----:B------:R-:W-:-:S02]  /*14d0*/  LEA.HI.X.SX32 R91, R78, R3, 0x1, P0 ;  /* 0x000000034e5b7211 */ /* 0x000fc400000f0eff */
[----:B------:R-:W-:Y:S01]  /*14e0*/  LEA.HI.X.SX32 R93, R94, R3, 0x1, P1 ;  /* 0x000000035e5d7211 */ /* 0x000fe200008f0eff */
[C---:B------:R-:W-:Y:S01]  /*14f0*/  IMAD R98, R9.reuse, 0x2, R82 ;  /* 0x0000000209627824 */ /* 0x040fe200078e0252 */
[C---:B------:R-:W-:Y:S01]  /*1500*/  IADD3 R94, P0, R80.reuse, R5, RZ ;  /* 0x00000005505e7210 */ /* 0x040fe20007f1e0ff */
[----:B------:R0:W4:Y:S03]  /*1510*/  LDG.E.U8 R78, desc[UR44][R84.64] ;  /* 0x0000002c544e7981 */ /* 0x000126000c1e1100 */
[----:B------:R-:W-:Y:S01]  /*1520*/  LEA.HI.X.SX32 R95, R80, R3, 0x1, P0 ;  /* 0x00000003505f7211 */ /* 0x000fe200000f0eff */
[----:B------:R1:W4:Y:S01]  /*1530*/  LDG.E.U8 R79, desc[UR44][R90.64] ;  /* 0x0000002c5a4f7981 */ /* 0x000322000c1e1100 */
[C---:B-----5:R-:W-:Y:S01]  /*1540*/  IADD3 R86, P0, R82.reuse, R5, RZ ;  /* 0x0000000552567210 */ /* 0x060fe20007f1e0ff */
[C---:B------:R-:W-:Y:S02]  /*1550*/  IMAD R100, R9.reuse, 0x2, R98 ;  /* 0x0000000209647824 */ /* 0x040fe400078e0262 */
[----:B------:R5:W4:Y:S01]  /*1560*/  LDG.E.U8 R80, desc[UR44][R92.64] ;  /* 0x0000002c5c507981 */ /* 0x000b22000c1e1100 */
[----:B------:R-:W-:Y:S01]  /*1570*/  LEA.HI.X.SX32 R87, R82, R3, 0x1, P0 ;  /* 0x0000000352577211 */ /* 0x000fe200000f0eff */
[----:B0-----:R-:W-:Y:S01]  /*1580*/  IMAD R84, R9, 0x4, R100 ;  /* 0x0000000409547824 */ /* 0x001fe200078e0264 */
[-C--:B------:R-:W-:Y:S01]  /*1590*/  IADD3 R88, P0, R98, R5.reuse, RZ ;  /* 0x0000000562587210 */ /* 0x080fe20007f1e0ff */
[----:B------:R0:W4:Y:S01]  /*15a0*/  LDG.E.U8 R81, desc[UR44][R94.64] ;  /* 0x0000002c5e517981 */ /* 0x000122000c1e1100 */
[----:B------:R-:W-:-:S02]  /*15b0*/  IADD3 R96, P1, R100, R5, RZ ;  /* 0x0000000564607210 */ /* 0x000fc40007f3e0ff */
[-C--:B------:R-:W-:Y:S01]  /*15c0*/  LEA.HI.X.SX32 R89, R98, R3.reuse, 0x1, P0 ;  /* 0x0000000362597211 */ /* 0x080fe200000f0eff */
[C---:B------:R-:W-:Y:S01]  /*15d0*/  IMAD R98, R9.reuse, 0x2, R84 ;  /* 0x0000000209627824 */ /* 0x040fe200078e0254 */
[----:B------:R-:W-:Y:S01]  /*15e0*/  LEA.HI.X.SX32 R97, R100, R3, 0x1, P1 ;  /* 0x0000000364617211 */ /* 0x000fe200008f0eff */
[----:B------:R-:W4:Y:S01]  /*15f0*/  LDG.E.U8 R82, desc[UR44][R86.64] ;  /* 0x0000002c56527981 */ /* 0x000f22000c1e1100 */
[C---:B-1----:R-:W-:Y:S01]  /*1600*/  IADD3 R90, P0, R84.reuse, R5, RZ ;  /* 0x00000005545a7210 */ /* 0x042fe20007f1e0ff */
[C---:B------:R-:W-:Y:S02]  /*1610*/  IMAD R100, R9.reuse, 0x2, R98 ;  /* 0x0000000209647824 */ /* 0x040fe400078e0262 */
[----:B------:R-:W4:Y:S01]  /*1620*/  LDG.E.U8 R83, desc[UR44][R88.64] ;  /* 0x0000002c58537981 */ /* 0x000f22000c1e1100 */
[----:B------:R-:W-:Y:S01]  /*1630*/  LEA.HI.X.SX32 R91, R84, R3, 0x1, P0 ;  /* 0x00000003545b7211 */ /* 0x000fe200000f0eff */
[C---:B------:R-:W-:Y:S01]  /*1640*/  IMAD R102, R9.reuse, 0x2, R100 ;  /* 0x0000000209667824 */ /* 0x040fe200078e0264 */
[C---:B-----5:R-:W-:Y:S01]  /*1650*/  IADD3 R92, P0, R98.reuse, R5, RZ ;  /* 0x00000005625c7210 */ /* 0x060fe20007f1e0ff */
[----:B------:R1:W5:Y:S02]  /*1660*/  LDG.E.U8 R84, desc[UR44][R96.64] ;  /* 0x0000002c60547981 */ /* 0x000364000c1e1100 */
[C---:B------:R-:W-:Y:S01]  /*1670*/  IMAD R104, R9.reuse, 0x2, R102 ;  /* 0x0000000209687824 */ /* 0x040fe200078e0266 */
[----:B------:R-:W-:Y:S01]  /*1680*/  LEA.HI.X.SX32 R93, R98, R3, 0x1, P0 ;  /* 0x00000003625d7211 */ /* 0x000fe200000f0eff */
[----:B------:R2:W5:Y:S01]  /*1690*/  LDG.E.U8 R85, desc[UR44][R90.64] ;  /* 0x0000002c5a557981 */ /* 0x000562000c1e1100 */
[----:B0-----:R-:W-:Y:S01]  /*16a0*/  IADD3 R94, P0, R100, R5, RZ ;  /* 0x00000005645e7210 */ /* 0x001fe20007f1e0ff */
[----:B-1----:R-:W-:-:S03]  /*16b0*/  IMAD R96, R9, 0x2, R104 ;  /* 0x0000000209607824 */ /* 0x002fc600078e0268 */
[----:B------:R-:W-:Y:S01]  /*16c0*/  LEA.HI.X.SX32 R95, R100, R3, 0x1, P0 ;  /* 0x00000003645f7211 */ /* 0x000fe200000f0eff */
[----:B------:R0:W5:Y:S01]  /*16d0*/  LDG.E.U8 R86, desc[UR44][R92.64] ;  /* 0x0000002c5c567981 */ /* 0x000162000c1e1100 */
[-C--:B------:R-:W-:Y:S01]  /*16e0*/  IADD3 R88, P0, R104, R5.reuse, RZ ;  /* 0x0000000568587210 */ /* 0x080fe20007f1e0ff */
[C---:B------:R-:W-:Y:S01]  /*16f0*/  IMAD R100, R9.reuse, 0x2, R96 ;  /* 0x0000000209647824 */ /* 0x040fe200078e0260 */
[----:B------:R-:W-:Y:S01]  /*1700*/  IADD3 R98, P1, R102, R5, RZ ;  /* 0x0000000566627210 */ /* 0x000fe20007f3e0ff */
[----:B------:R-:W5:Y:S01]  /*1710*/  LDG.E.U8 R87, desc[UR44][R94.64] ;  /* 0x0000002c5e577981 */ /* 0x000f62000c1e1100 */
[-C--:B------:R-:W-:Y:S01]  /*1720*/  LEA.HI.X.SX32 R89, R104, R3.reuse, 0x1, P0 ;  /* 0x0000000368597211 */ /* 0x080fe200000f0eff */
[C---:B------:R-:W-:Y:S01]  /*1730*/  IMAD R106, R9.reuse, 0x4, R100 ;  /* 0x00000004096a7824 */ /* 0x040fe200078e0264 */
[----:B------:R-:W-:Y:S02]  /*1740*/  LEA.HI.X.SX32 R99, R102, R3, 0x1, P1 ;  /* 0x0000000366637211 */ /* 0x000fe400008f0eff */
[C---:B--2---:R-:W-:Y:S01]  /*1750*/  IADD3 R90, P0, R96.reuse, R5, RZ ;  /* 0x00000005605a7210 */ /* 0x044fe20007f1e0ff */
[----:B------:R-:W-:Y:S01]  /*1760*/  IMAD R108, R9, 0x2, R106 ;  /* 0x00000002096c7824 */ /* 0x000fe200078e026a */
[----:B------:R-:W2:Y:S02]  /*1770*/  LDG.E.U8 R103, desc[UR44][R88.64] ;  /* 0x0000002c58677981 */ /* 0x000ea4000c1e1100 */
[----:B------:R-:W-:-:S02]  /*1780*/  LEA.HI.X.SX32 R91, R96, R3, 0x1, P0 ;  /* 0x00000003605b7211 */ /* 0x000fc400000f0eff */
[----:B------:R1:W2:Y:S01]  /*1790*/  LDG.E.U8 R102, desc[UR44][R98.64] ;  /* 0x0000002c62667981 */ /* 0x0002a2000c1e1100 */
[-C--:B0-----:R-:W-:Y:S02]  /*17a0*/  IADD3 R92, P0, R100, R5.reuse, RZ ;  /* 0x00000005645c7210 */ /* 0x081fe40007f1e0ff */
[----:B------:R-:W-:Y:S01]  /*17b0*/  IADD3 R96, P1, R106, R5, RZ ;  /* 0x000000056a607210 */ /* 0x000fe20007f3e0ff */
[----:B------:R0:W2:Y:S01]  /*17c0*/  LDG.E.U8 R104, desc[UR44][R90.64] ;  /* 0x0000002c5a687981 */ /* 0x0000a2000c1e1100 */
[----:B------:R-:W-:Y:S01]  /*17d0*/  LEA.HI.X.SX32 R93, R100, R3, 0x1, P0 ;  /* 0x00000003645d7211 */ /* 0x000fe200000f0eff */
[----:B-1----:R-:W-:Y:S01]  /*17e0*/  IMAD R98, R9, 0x2, R108 ;  /* 0x0000000209627824 */ /* 0x002fe200078e026c */
[----:B------:R-:W-:-:S03]  /*17f0*/  IADD3 R94, P0, R108, R5, RZ ;  /* 0x000000056c5e7210 */ /* 0x000fc60007f1e0ff */
[----:B------:R-:W2:Y:S01]  /*1800*/  LDG.E.U8 R105, desc[UR44][R92.64] ;  /* 0x0000002c5c697981 */ /* 0x000ea2000c1e1100 */
[----:B------:R-:W-:Y:S01]  /*1810*/  IMAD R100, R9, 0x2, R98 ;  /* 0x0000000209647824 */ /* 0x000fe200078e0262 */
[----:B------:R-:W-:-:S03]  /*1820*/  LEA.HI.X.SX32 R95, R108, R3, 0x1, P0 ;  /* 0x000000036c5f7211 */ /* 0x000fc600000f0eff */
[C---:B------:R-:W-:Y:S01]  /*1830*/  IMAD R110, R9.reuse, 0x2, R100 ;  /* 0x00000002096e7824 */ /* 0x040fe200078e0264 */
[----:B------:R-:W-:Y:S01]  /*1840*/  LEA.HI.X.SX32 R97, R106, R3, 0x1, P1 ;  /* 0x000000036a617211 */ /* 0x000fe200008f0eff */
[----:B------:R-:W2:Y:S01]  /*1850*/  LDG.E.U8 R107, desc[UR44][R94.64] ;  /* 0x0000002c5e6b7981 */ /* 0x000ea2000c1e1100 */
[C---:B------:R-:W-:Y:S01]  /*1860*/  IADD3 R88, P0, R98.reuse, R5, RZ ;  /* 0x0000000562587210 */ /* 0x040fe20007f1e0ff */
[C---:B------:R-:W-:Y:S02]  /*1870*/  IMAD R112, R9.reuse, 0x2, R110 ;  /* 0x0000000209707824 */ /* 0x040fe400078e026e */
[----:B------:R1:W2:Y:S01]  /*1880*/  LDG.E.U8 R106, desc[UR44][R96.64] ;  /* 0x0000002c606a7981 */ /* 0x0002a2000c1e1100 */
[----:B------:R-:W-:Y:S02]  /*1890*/  LEA.HI.X.SX32 R89, R98, R3, 0x1, P0 ;  /* 0x0000000362597211 */ /* 0x000fe400000f0eff */
[-C--:B0-----:R-:W-:Y:S02]  /*18a0*/  IADD3 R90, P0, R100, R5.reuse, RZ ;  /* 0x00000005645a7210 */ /* 0x081fe40007f1e0ff */
[----:B------:R-:W-:Y:S01]  /*18b0*/  IADD3 R98, P1, R110, R5, RZ ;  /* 0x000000056e627210 */ /* 0x000fe20007f3e0ff */
[----:B------:R0:W2:Y:S01]  /*18c0*/  LDG.E.U8 R108, desc[UR44][R88.64] ;  /* 0x0000002c586c7981 */ /* 0x0000a2000c1e1100 */
[----:B------:R-:W-:Y:S01]  /*18d0*/  LEA.HI.X.SX32 R91, R100, R3, 0x1, P0 ;  /* 0x00000003645b7211 */ /* 0x000fe200000f0eff */
[----:B-1----:R-:W-:Y:S01]  /*18e0*/  IMAD R96, R9, 0x2, R112 ;  /* 0x0000000209607824 */ /* 0x002fe200078e0270 */
[----:B------:R-:W-:-:S03]  /*18f0*/  IADD3 R92, P0, R112, R5, RZ ;  /* 0x00000005705c7210 */ /* 0x000fc60007f1e0ff */
[----:B------:R-:W2:Y:S01]  /*1900*/  LDG.E.U8 R109, desc[UR44][R90.64] ;  /* 0x0000002c5a6d7981 */ /* 0x000ea2000c1e1100 */
[C---:B------:R-:W-:Y:S01]  /*1910*/  IMAD R100, R9.reuse, 0x4, R96 ;  /* 0x0000000409647824 */ /* 0x040fe200078e0260 */
[-C--:B------:R-:W-:Y:S02]  /*1920*/  LEA.HI.X.SX32 R99, R110, R3.reuse, 0x1, P1 ;  /* 0x000000036e637211 */ /* 0x080fe400008f0eff */
[----:B------:R-:W-:Y:S01]  /*1930*/  LEA.HI.X.SX32 R93, R112, R3, 0x1, P0 ;  /* 0x00000003705d7211 */ /* 0x000fe200000f0eff */
[C---:B------:R-:W-:Y:S01]  /*1940*/  IMAD R110, R9.reuse, 0x2, R100 ;  /* 0x00000002096e7824 */ /* 0x040fe200078e0264 */
[C---:B------:R-:W-:Y:S01]  /*1950*/  IADD3 R94, P0, R96.reuse, R5, RZ ;  /* 0x00000005605e7210 */ /* 0x040fe20007f1e0ff */
[----:B------:R1:W2:Y:S02]  /*1960*/  LDG.E.U8 R111, desc[UR44][R98.64] ;  /* 0x0000002c626f7981 */ /* 0x0002a4000c1e1100 */
[----:B------:R-:W-:Y:S01]  /*1970*/  IMAD R112, R9, 0x2, R110 ;  /* 0x0000000209707824 */ /* 0x000fe200078e026e */
[----:B------:R-:W-:Y:S01]  /*1980*/  LEA.HI.X.SX32 R95, R96, R3, 0x1, P0 ;  /* 0x00000003605f7211 */ /* 0x000fe200000f0eff */
[----:B------:R1:W2:Y:S01]  /*1990*/  LDG.E.U8 R113, desc[UR44][R92.64] ;  /* 0x0000002c5c717981 */ /* 0x0002a2000c1e1100 */
[----:B0-----:R-:W-:-:S02]  /*19a0*/  IADD3 R88, P0, R100, R5, RZ ;  /* 0x0000000564587210 */ /* 0x001fc40007f1e0ff */
[----:B------:R-:W-:Y:S01]  /*19b0*/  IADD3 R96, P1, R110, R5, RZ ;  /* 0x000000056e607210 */ /* 0x000fe20007f3e0ff */
[----:B------:R0:W2:Y:S01]  /*19c0*/  LDG.E.U8 R114, desc[UR44][R94.64] ;  /* 0x0000002c5e727981 */ /* 0x0000a2000c1e1100 */
[C---:B-1----:R-:W-:Y:S01]  /*19d0*/  IMAD R98, R9.reuse, 0x2, R112 ;  /* 0x0000000209627824 */ /* 0x042fe200078e0270 */
[----:B------:R-:W-:Y:S02]  /*19e0*/  LEA.HI.X.SX32 R89, R100, R3, 0x1, P0 ;  /* 0x0000000364597211 */ /* 0x000fe400000f0eff */
[----:B------:R-:W-:Y:S01]  /*19f0*/  IADD3 R90, P0, R112, R5, RZ ;  /* 0x00000005705a7210 */ /* 0x000fe20007f1e0ff */
[C---:B------:R-:W-:Y:S01]  /*1a00*/  IMAD R100, R9.reuse, 0x2, R98 ;  /* 0x0000000209647824 */ /* 0x040fe200078e0262 */
[-C--:B------:R-:W-:Y:S01]  /*1a10*/  LEA.HI.X.SX32 R97, R110, R3.reuse, 0x1, P1 ;  /* 0x000000036e617211 */ /* 0x080fe200008f0eff */
[----:B------:R-:W2:Y:S01]  /*1a20*/  LDG.E.U8 R115, desc[UR44][R88.64] ;  /* 0x0000002c58737981 */ /* 0x000ea2000c1e1100 */
        /* <DEDUP_REMOVED lines=10> */
[----:B------:R-:W-:Y:S01]  /*1ad0*/  LEA.HI.X.SX32 R95, R100, R3, 0x1, P0 ;  /* 0x00000003645f7211 */ /* 0x000fe200000f0eff */
[----:B-1----:R-:W-:Y:S01]  /*1ae0*/  IMAD R96, R9, 0x4, R112 ;  /* 0x0000000409607824 */ /* 0x002fe200078e0270 */
[----:B------:R-:W-:-:S03]  /*1af0*/  IADD3 R88, P0, R112, R5, RZ ;  /* 0x0000000570587210 */ /* 0x000fc60007f1e0ff */
[C---:B------:R-:W-:Y:S01]  /*1b00*/  IMAD R100, R9.reuse, 0x2, R96 ;  /* 0x0000000209647824 */ /* 0x040fe200078e0260 */
[-C--:B------:R-:W-:Y:S01]  /*1b10*/  LEA.HI.X.SX32 R89, R112, R3.reuse, 0x1, P0 ;  /* 0x0000000370597211 */ /* 0x080fe200000f0eff */
[----:B------:R1:W2:Y:S01]  /*1b20*/  LDG.E.U8 R119, desc[UR44][R94.64] ;  /* 0x0000002c5e777981 */ /* 0x0002a2000c1e1100 */
[----:B------:R-:W-:Y:S01]  /*1b30*/  LEA.HI.X.SX32 R99, R110, R3, 0x1, P1 ;  /* 0x000000036e637211 */ /* 0x000fe200008f0eff */
[C---:B------:R-:W-:Y:S01]  /*1b40*/  IMAD R110, R9.reuse, 0x2, R100 ;  /* 0x00000002096e7824 */ /* 0x040fe200078e0264 */
[C---:B------:R-:W-:Y:S01]  /*1b50*/  IADD3 R90, P0, R96.reuse, R5, RZ ;  /* 0x00000005605a7210 */ /* 0x040fe20007f1e0ff */
[----:B------:R-:W2:Y:S02]  /*1b60*/  LDG.E.U8 R121, desc[UR44][R88.64] ;  /* 0x0000002c58797981 */ /* 0x000ea4000c1e1100 */
[----:B------:R-:W-:Y:S01]  /*1b70*/  IMAD R112, R9, 0x2, R110 ;  /* 0x0000000209707824 */ /* 0x000fe200078e026e */
[----:B------:R-:W-:Y:S01]  /*1b80*/  LEA.HI.X.SX32 R91, R96, R3, 0x1, P0 ;  /* 0x00000003605b7211 */ /* 0x000fe200000f0eff */
[----:B------:R1:W2:Y:S01]  /*1b90*/  LDG.E.U8 R120, desc[UR44][R98.64] ;  /* 0x0000002c62787981 */ /* 0x0002a2000c1e1100 */
[----:B0-----:R-:W-:-:S02]  /*1ba0*/  IADD3 R92, P0, R100, R5, RZ ;  /* 0x00000005645c7210 */ /* 0x001fc40007f1e0ff */
[----:B------:R-:W-:Y:S01]  /*1bb0*/  IADD3 R96, P1, R110, R5, RZ ;  /* 0x000000056e607210 */ /* 0x000fe20007f3e0ff */
[----:B------:R0:W2:Y:S01]  /*1bc0*/  LDG.E.U8 R122, desc[UR44][R90.64] ;  /* 0x0000002c5a7a7981 */ /* 0x0000a2000c1e1100 */
[----:B------:R-:W-:Y:S02]  /*1bd0*/  LEA.HI.X.SX32 R93, R100, R3, 0x1, P0 ;  /* 0x00000003645d7211 */ /* 0x000fe400000f0eff */
[----:B-1----:R-:W-:Y:S01]  /*1be0*/  IADD3 R94, P0, R112, R5, RZ ;  /* 0x00000005705e7210 */ /* 0x002fe20007f1e0ff */
[----:B------:R-:W-:-:S03]  /*1bf0*/  IMAD R98, R9, 0x2, R112 ;  /* 0x0000000209627824 */ /* 0x000fc600078e0270 */
[----:B------:R-:W-:Y:S01]  /*1c00*/  LEA.HI.X.SX32 R95, R112, R3, 0x1, P0 ;  /* 0x00000003705f7211 */ /* 0x000fe200000f0eff */
[----:B------:R1:W2:Y:S01]  /*1c10*/  LDG.E.U8 R123, desc[UR44][R92.64] ;  /* 0x0000002c5c7b7981 */ /* 0x0002a2000c1e1100 */
[C---:B------:R-:W-:Y:S01]  /*1c20*/  IMAD R100, R9.reuse, 0x2, R98 ;  /* 0x0000000209647824 */ /* 0x040fe200078e0262 */
[----:B------:R-:W-:Y:S02]  /*1c30*/  IADD3 R88, P0, R98, R5, RZ ;  /* 0x0000000562587210 */ /* 0x000fe40007f1e0ff */
[----:B------:R1:W2:Y:S01]  /*1c40*/  LDG.E.U8 R125, desc[UR44][R94.64] ;  /* 0x0000002c5e7d7981 */ /* 0x0002a2000c1e1100 */
[-C--:B------:R-:W-:Y:S01]  /*1c50*/  LEA.HI.X.SX32 R97, R110, R3.reuse, 0x1, P1 ;  /* 0x000000036e617211 */ /* 0x080fe200008f0eff */
[C---:B------:R-:W-:Y:S01]  /*1c60*/  IMAD R110, R9.reuse, 0x2, R100 ;  /* 0x00000002096e7824 */ /* 0x040fe200078e0264 */
[----:B------:R-:W-:Y:S02]  /*1c70*/  LEA.HI.X.SX32 R89, R98, R3, 0x1, P0 ;  /* 0x0000000362597211 */ /* 0x000fe400000f0eff */
[-C--:B0-----:R-:W-:Y:S01]  /*1c80*/  IADD3 R90, P0, R100, R5.reuse, RZ ;  /* 0x00000005645a7210 */ /* 0x081fe20007f1e0ff */
[C---:B------:R-:W-:Y:S01]  /*1c90*/  IMAD R112, R9.reuse, 0x4, R110 ;  /* 0x0000000409707824 */ /* 0x040fe200078e026e */
[----:B------:R-:W-:Y:S01]  /*1ca0*/  IADD3 R98, P1, R110, R5, RZ ;  /* 0x000000056e627210 */ /* 0x000fe20007f3e0ff */
[----:B------:R0:W2:Y:S01]  /*1cb0*/  LDG.E.U8 R124, desc[UR44][R96.64] ;  /* 0x0000002c607c7981 */ /* 0x0000a2000c1e1100 */
[----:B------:R-:W-:Y:S01]  /*1cc0*/  LEA.HI.X.SX32 R91, R100, R3, 0x1, P0 ;  /* 0x00000003645b7211 */ /* 0x000fe200000f0eff */
[C---:B------:R-:W-:Y:S01]  /*1cd0*/  IMAD R100, R9.reuse, 0x2, R112 ;  /* 0x0000000209647824 */ /* 0x040fe200078e0270 */
[----:B-1----:R-:W-:Y:S01]  /*1ce0*/  IADD3 R92, P0, R112, R5, RZ ;  /* 0x00000005705c7210 */ /* 0x002fe20007f1e0ff */
[----:B------:R-:W2:Y:S02]  /*1cf0*/  LDG.E.U8 R126, desc[UR44][R88.64] ;  /* 0x0000002c587e7981 */ /* 0x000ea4000c1e1100 */
[C---:B------:R-:W-:Y:S01]  /*1d00*/  IMAD R94, R9.reuse, 0x2, R100 ;  /* 0x00000002095e7824 */ /* 0x040fe200078e0264 */
[-C--:B------:R-:W-:Y:S01]  /*1d10*/  LEA.HI.X.SX32 R99, R110, R3.reuse, 0x1, P1 ;  /* 0x000000036e637211 */ /* 0x080fe200008f0eff */
[----:B------:R1:W2:Y:S01]  /*1d20*/  LDG.E.U8 R127, desc[UR44][R90.64] ;  /* 0x0000002c5a7f7981 */ /* 0x0002a2000c1e1100 */
[----:B------:R-:W-:Y:S01]  /*1d30*/  LEA.HI.X.SX32 R93, R112, R3, 0x1, P0 ;  /* 0x00000003705d7211 */ /* 0x000fe200000f0eff */
[C---:B------:R-:W-:Y:S01]  /*1d40*/  IMAD R110, R9.reuse, 0x2, R94 ;  /* 0x00000002096e7824 */ /* 0x040fe200078e025e */
[C---:B0-----:R-:W-:Y:S01]  /*1d50*/  IADD3 R96, P0, R100.reuse, R5, RZ ;  /* 0x0000000564607210 */ /* 0x041fe20007f1e0ff */
[----:B------:R0:W2:Y:S02]  /*1d60*/  LDG.E.U8 R128, desc[UR44][R98.64] ;  /* 0x0000002c62807981 */ /* 0x0000a4000c1e1100 */
[C---:B------:R-:W-:Y:S01]  /*1d70*/  IMAD R112, R9.reuse, 0x2, R110 ;  /* 0x0000000209707824 */ /* 0x040fe200078e026e */
[----:B------:R-:W-:Y:S01]  /*1d80*/  LEA.HI.X.SX32 R97, R100, R3, 0x1, P0 ;  /* 0x0000000364617211 */ /* 0x000fe200000f0eff */
[----:B------:R0:W2:Y:S01]  /*1d90*/  LDG.E.U8 R129, desc[UR44][R92.64] ;  /* 0x0000002c5c817981 */ /* 0x0000a2000c1e1100 */
[-C--:B------:R-:W-:Y:S01]  /*1da0*/  IADD3 R100, P0, R94, R5.reuse, RZ ;  /* 0x000000055e647210 */ /* 0x080fe20007f1e0ff */
[C---:B-1----:R-:W-:Y:S01]  /*1db0*/  IMAD R90, R9.reuse, 0x2, R112 ;  /* 0x00000002095a7824 */ /* 0x042fe200078e0270 */
[----:B------:R-:W-:Y:S01]  /*1dc0*/  IADD3 R88, P1, R110, R5, RZ ;  /* 0x000000056e587210 */ /* 0x000fe20007f3e0ff */
[----:B------:R1:W2:Y:S01]  /*1dd0*/  LDG.E.U8 R130, desc[UR44][R96.64] ;  /* 0x0000002c60827981 */ /* 0x0002a2000c1e1100 */
[----:B------:R-:W-:Y:S01]  /*1de0*/  LEA.HI.X.SX32 R101, R94, R3, 0x1, P0 ;  /* 0x000000035e657211 */ /* 0x000fe200000f0eff */
[----:B0-----:R-:W-:Y:S01]  /*1df0*/  IMAD R98, R9, 0x2, R90 ;  /* 0x0000000209627824 */ /* 0x001fe200078e025a */
[----:B------:R-:W-:-:S02]  /*1e00*/  IADD3 R94, P0, R112, R5, RZ ;  /* 0x00000005705e7210 */ /* 0x000fc40007f1e0ff */
[-C--:B------:R-:W-:Y:S01]  /*1e10*/  LEA.HI.X.SX32 R89, R110, R3.reuse, 0x1, P1 ;  /* 0x000000036e597211 */ /* 0x080fe200008f0eff */
[C---:B------:R-:W-:Y:S01]  /*1e20*/  IMAD R110, R9.reuse, 0x4, R98 ;  /* 0x00000004096e7824 */ /* 0x040fe200078e0262 */
[----:B------:R-:W-:Y:S01]  /*1e30*/  LEA.HI.X.SX32 R95, R112, R3, 0x1, P0 ;  /* 0x00000003705f7211 */ /* 0x000fe200000f0eff */
[----:B------:R-:W2:Y:S01]  /*1e40*/  LDG.E.U8 R131, desc[UR44][R100.64] ;  /* 0x0000002c64837981 */ /* 0x000ea2000c1e1100 */
[C---:B------:R-:W-:Y:S01]  /*1e50*/  IADD3 R92, P0, R90.reuse, R5, RZ ;  /* 0x000000055a5c7210 */ /* 0x040fe20007f1e0ff */
[----:B------:R-:W-:Y:S02]  /*1e60*/  IMAD R112, R9, 0x2, R110 ;  /* 0x0000000209707824 */ /* 0x000fe400078e026e */
[----:B------:R0:W2:Y:S01]  /*1e70*/  LDG.E.U8 R132, desc[UR44][R88.64] ;  /* 0x0000002c58847981 */ /* 0x0000a2000c1e1100 */
[----:B------:R-:W-:Y:S02]  /*1e80*/  LEA.HI.X.SX32 R93, R90, R3, 0x1, P0 ;  /* 0x000000035a5d7211 */ /* 0x000fe400000f0eff */
[-C--:B-1----:R-:W-:Y:S01]  /*1e90*/  IADD3 R96, P0, R98, R5.reuse, RZ ;  /* 0x0000000562607210 */ /* 0x082fe20007f1e0ff */
[----:B------:R1:W2:Y:S01]  /*1ea0*/  LDG.E.U8 R133, desc[UR44][R94.64] ;  /* 0x0000002c5e857981 */ /* 0x0002a2000c1e1100 */
[----:B------:R-:W-:-:S02]  /*1eb0*/  IADD3 R90, P1, R110, R5, RZ ;  /* 0x000000056e5a7210 */ /* 0x000fc40007f3e0ff */
[----:B------:R-:W-:Y:S01]  /*1ec0*/  LEA.HI.X.SX32 R97, R98, R3, 0x1, P0 ;  /* 0x0000000362617211 */ /* 0x000fe200000f0eff */
[----:B------:R1:W2:Y:S01]  /*1ed0*/  LDG.E.U8 R134, desc[UR44][R92.64] ;  /* 0x0000002c5c867981 */ /* 0x0002a2000c1e1100 */
[C---:B0-----:R-:W-:Y:S01]  /*1ee0*/  IMAD R88, R9.reuse, 0x2, R112 ;  /* 0x0000000209587824 */ /* 0x041fe200078e0270 */
[C---:B------:R-:W-:Y:S02]  /*1ef0*/  IADD3 R98, P0, R112.reuse, R5, RZ ;  /* 0x0000000570627210 */ /* 0x040fe40007f1e0ff */
[----:B------:R-:W2:Y:S01]  /*1f00*/  LDG.E.U8 R135, desc[UR44][R96.64] ;  /* 0x0000002c60877981 */ /* 0x000ea2000c1e1100 */
[C---:B------:R-:W-:Y:S01]  /*1f10*/  IMAD R100, R9.reuse, 0x2, R88 ;  /* 0x0000000209647824 */ /* 0x040fe200078e0258 */
[-C--:B------:R-:W-:Y:S02]  /*1f20*/  LEA.HI.X.SX32 R99, R112, R3.reuse, 0x1, P0 ;  /* 0x0000000370637211 */ /* 0x080fe400000f0eff */
[----:B------:R-:W-:Y:S01]  /*1f30*/  LEA.HI.X.SX32 R91, R110, R3, 0x1, P1 ;  /* 0x000000036e5b7211 */ /* 0x000fe200008f0eff */
[C---:B------:R-:W-:Y:S01]  /*1f40*/  IMAD R110, R9.reuse, 0x2, R100 ;  /* 0x00000002096e7824 */ /* 0x040fe200078e0264 */
[C---:B-1----:R-:W-:Y:S01]  /*1f50*/  IADD3 R94, P0, R88.reuse, R5, RZ ;  /* 0x00000005585e7210 */ /* 0x042fe20007f1e0ff */
[----:B------:R-:W2:Y:S02]  /*1f60*/  LDG.E.U8 R137, desc[UR44][R98.64] ;  /* 0x0000002c62897981 */ /* 0x000ea4000c1e1100 */
[----:B------:R-:W-:Y:S01]  /*1f70*/  IMAD R112, R9, 0x2, R110 ;  /* 0x0000000209707824 */ /* 0x000fe200078e026e */
[----:B------:R-:W-:Y:S01]  /*1f80*/  LEA.HI.X.SX32 R95, R88, R3, 0x1, P0 ;  /* 0x00000003585f7211 */ /* 0x000fe200000f0eff */
[----:B------:R0:W2:Y:S01]  /*1f90*/  LDG.E.U8 R136, desc[UR44][R90.64] ;  /* 0x0000002c5a887981 */ /* 0x0000a2000c1e1100 */
[----:B------:R-:W-:-:S02]  /*1fa0*/  IADD3 R92, P0, R100, R5, RZ ;  /* 0x00000005645c7210 */ /* 0x000fc40007f1e0ff */
[----:B------:R-:W-:Y:S01]  /*1fb0*/  IADD3 R88, P1, R110, R5, RZ ;  /* 0x000000056e587210 */ /* 0x000fe20007f3e0ff */
[----:B------:R1:W2:Y:S01]  /*1fc0*/  LDG.E.U8 R138, desc[UR44][R94.64] ;  /* 0x0000002c5e8a7981 */ /* 0x0002a2000c1e1100 */
[----:B------:R-:W-:Y:S02]  /*1fd0*/  LEA.HI.X.SX32 R93, R100, R3, 0x1, P0 ;  /* 0x00000003645d7211 */ /* 0x000fe400000f0eff */
[----:B------:R-:W-:Y:S01]  /*1fe0*/  IADD3 R100, P0, R112, R5, RZ ;  /* 0x0000000570647210 */ /* 0x000fe20007f1e0ff */
[----:B0-----:R-:W-:-:S03]  /*1ff0*/  IMAD R90, R9, 0x2, R112 ;  /* 0x00000002095a7824 */ /* 0x001fc600078e0270 */
[----:B------:R-:W-:Y:S01]  /*2000*/  LEA.HI.X.SX32 R101, R112, R3, 0x1, P0 ;  /* 0x0000000370657211 */ /* 0x000fe200000f0eff */
[----:B------:R0:W2:Y:S01]  /*2010*/  LDG.E.U8 R139, desc[UR44][R92.64] ;  /* 0x0000002c5c8b7981 */ /* 0x0000a2000c1e1100 */
[C---:B------:R-:W-:Y:S01]  /*2020*/  IMAD R98, R9.reuse, 0x4, R90 ;  /* 0x0000000409627824 */ /* 0x040fe200078e025a */
[----:B------:R-:W-:Y:S02]  /*2030*/  IADD3 R96, P0, R90, R5, RZ ;  /* 0x000000055a607210 */ /* 0x000fe40007f1e0ff */
[-C--:B------:R-:W-:Y:S01]  /*2040*/  LEA.HI.X.SX32 R89, R110, R3.reuse, 0x1, P1 ;  /* 0x000000036e597211 */ /* 0x080fe200008f0eff */
[C---:B------:R-:W-:Y:S01]  /*2050*/  IMAD R110, R9.reuse, 0x2, R98 ;  /* 0x00000002096e7824 */ /* 0x040fe200078e0262 */
[----:B------:R-:W-:Y:S01]  /*2060*/  LEA.HI.X.SX32 R97, R90, R3, 0x1, P0 ;  /* 0x000000035a617211 */ /* 0x000fe200000f0eff */
[----:B------:R0:W2:Y:S01]  /*2070*/  LDG.E.U8 R101, desc[UR44][R100.64] ;  /* 0x0000002c64657981 */ /* 0x0000a2000c1e1100 */
[-C--:B-1----:R-:W-:Y:S01]  /*2080*/  IADD3 R94, P0, R98, R5.reuse, RZ ;  /* 0x00000005625e7210 */ /* 0x082fe20007f1e0ff */
[C---:B------:R-:W-:Y:S01]  /*2090*/  IMAD R112, R9.reuse, 0x2, R110 ;  /* 0x0000000209707824 */ /* 0x040fe200078e026e */
[----:B------:R-:W-:Y:S01]  /*20a0*/  IADD3 R90, P1, R110, R5, RZ ;  /* 0x000000056e5a7210 */ /* 0x000fe20007f3e0ff */
[----:B------:R1:W2:Y:S01]  /*20b0*/  LDG.E.U8 R140, desc[UR44][R88.64] ;  /* 0x0000002c588c7981 */ /* 0x0002a2000c1e1100 */
[----:B------:R-:W-:Y:S01]  /*20c0*/  LEA.HI.X.SX32 R95, R98, R3, 0x1, P0 ;  /* 0x00000003625f7211 */ /* 0x000fe200000f0eff */
[C---:B------:R-:W-:Y:S01]  /*20d0*/  IMAD R98, R9.reuse, 0x2, R112 ;  /* 0x0000000209627824 */ /* 0x040fe200078e0270 */
[C---:B0-----:R-:W-:Y:S01]  /*20e0*/  IADD3 R92, P0, R112.reuse, R5, RZ ;  /* 0x00000005705c7210 */ /* 0x041fe20007f1e0ff */
[----:B------:R0:W2:Y:S02]  /*20f0*/  LDG.E.U8 R141, desc[UR44][R96.64] ;  /* 0x0000002c608d7981 */ /* 0x0000a4000c1e1100 */
[C---:B------:R-:W-:Y:S01]  /*2100*/  IMAD R100, R9.reuse, 0x2, R98 ;  /* 0x0000000209647824 */ /* 0x040fe200078e0262 */
[-C--:B------:R-:W-:Y:S01]  /*2110*/  LEA.HI.X.SX32 R93, R112, R3.reuse, 0x1, P0 ;  /* 0x00000003705d7211 */ /* 0x080fe200000f0eff */
[----:B------:R3:W2:Y:S01]  /*2120*/  LDG.E.U8 R142, desc[UR44][R94.64] ;  /* 0x0000002c5e8e7981 */ /* 0x0006a2000c1e1100 */
[----:B------:R-:W-:Y:S01]  /*2130*/  LEA.HI.X.SX32 R91, R110, R3, 0x1, P1 ;  /* 0x000000036e5b7211 */ /* 0x000fe200008f0eff */
[C---:B------:R-:W-:Y:S01]  /*2140*/  IMAD R110, R9.reuse, 0x2, R100 ;  /* 0x00000002096e7824 */ /* 0x040fe200078e0264 */
[C---:B-1----:R-:W-:Y:S01]  /*2150*/  IADD3 R88, P0, R98.reuse, R5, RZ ;  /* 0x0000000562587210 */ /* 0x042fe20007f1e0ff */
[----:B------:R-:W2:Y:S02]  /*2160*/  LDG.E.U8 R92, desc[UR44][R92.64] ;  /* 0x0000002c5c5c7981 */ /* 0x000ea4000c1e1100 */
[----:B------:R-:W-:Y:S01]  /*2170*/  IMAD R112, R9, 0x2, R110 ;  /* 0x0000000209707824 */ /* 0x000fe200078e026e */
[----:B------:R-:W-:Y:S01]  /*2180*/  LEA.HI.X.SX32 R89, R98, R3, 0x1, P0 ;  /* 0x0000000362597211 */ /* 0x000fe200000f0eff */
[----:B------:R-:W2:Y:S01]  /*2190*/  LDG.E.U8 R90, desc[UR44][R90.64] ;  /* 0x0000002c5a5a7981 */ /* 0x000ea2000c1e1100 */
[----:B0-----:R-:W-:-:S02]  /*21a0*/  IADD3 R96, P0, R100, R5, RZ ;  /* 0x0000000564607210 */ /* 0x001fc40007f1e0ff */
[----:B------:R-:W-:Y:S01]  /*21b0*/  IADD3 R98, P1, R110, R5, RZ ;  /* 0x000000056e627210 */ /* 0x000fe20007f3e0ff */
[----:B------:R-:W2:Y:S01]  /*21c0*/  LDG.E.U8 R88, desc[UR44][R88.64] ;  /* 0x0000002c58587981 */ /* 0x000ea2000c1e1100 */
[----:B------:R-:W-:Y:S02]  /*21d0*/  LEA.HI.X.SX32 R97, R100, R3, 0x1, P0 ;  /* 0x0000000364617211 */ /* 0x000fe400000f0eff */
[----:B---3--:R-:W-:Y:S02]  /*21e0*/  IADD3 R94, P0, R112, R5, RZ ;  /* 0x00000005705e7210 */ /* 0x008fe40007f1e0ff */
[-C--:B------:R-:W-:Y:S01]  /*21f0*/  LEA.HI.X.SX32 R99, R110, R3.reuse, 0x1, P1 ;  /* 0x000000036e637211 */ /* 0x080fe200008f0eff */
[----:B------:R-:W3:Y:S01]  /*2200*/  LDG.E.U8 R96, desc[UR44][R96.64] ;  /* 0x0000002c60607981 */ /* 0x000ee2000c1e1100 */
[----:B------:R-:W-:-:S03]  /*2210*/  LEA.HI.X.SX32 R95, R112, R3, 0x1, P0 ;  /* 0x00000003705f7211 */ /* 0x000fc600000f0eff */
[----:B------:R-:W3:Y:S04]  /*2220*/  LDG.E.U8 R98, desc[UR44][R98.64] ;  /* 0x0000002c62627981 */ /* 0x000ee8000c1e1100 */
[----:B------:R-:W3:Y:S01]  /*2230*/  LDG.E.U8 R94, desc[UR44][R94.64] ;  /* 0x0000002c5e5e7981 */ /* 0x000ee2000c1e1100 */
[----:B------:R-:W0:Y:S01]  /*2240*/  S2UR UR4, SR_CgaCtaId ;  /* 0x00000000000479c3 */ /* 0x000e220000008800 */
[----:B------:R-:W-:Y:S01]  /*2250*/  LOP3.LUT R5, R216, 0x7, RZ, 0xc0, !PT ;  /* 0x00000007d8057812 */ /* 0x000fe200078ec0ff */
[----:B------:R-:W-:Y:S01]  /*2260*/  IMAD.SHL.U32 R3, R2, 0x80, RZ ;  /* 0x0000008002037824 */ /* 0x000fe200078e00ff */
[----:B------:R-:W-:-:S03]  /*2270*/  UMOV UR19, 0x400 ;  /* 0x0000040000137882 */ /* 0x000fc60000000000 */
[----:B------:R-:W-:-:S05]  /*2280*/  IMAD.SHL.U32 R5, R5, 0x10, RZ ;  /* 0x0000001005057824 */ /* 0x000fca00078e00ff */
[----:B------:R-:W-:-:S04]  /*2290*/  LOP3.LUT R3, R5, R0, R3, 0xfe, !PT ;  /* 0x0000000005037212 */ /* 0x000fc800078efe03 */
[C---:B------:R-:W-:Y:S01]  /*22a0*/  LOP3.LUT R0, R3.reuse, 0x10, RZ, 0x3c, !PT ;  /* 0x0000001003007812 */ /* 0x040fe200078e3cff */
[----:B0-----:R-:W-:Y:S01]  /*22b0*/  ULEA UR19, UR4, UR19, 0x18 ;  /* 0x0000001304137291 */ /* 0x001fe2000f8ec03f */
[----:B------:R-:W-:-:S08]  /*22c0*/  LOP3.LUT R2, R3, 0x20, RZ, 0x3c, !PT ;  /* 0x0000002003027812 */ /* 0x000fd000078e3cff */
[----:B------:R-:W-:Y:S04]  /*22d0*/  STS.U8 [R3+UR19+0x8000], R6 ;  /* 0x0080000603007988 */ /* 0x000fe80008000013 */
[----:B------:R-:W-:Y:S04]  /*22e0*/  STS.U8 [R3+UR19+0x8002], R7 ;  /* 0x0080020703007988 */ /* 0x000fe80008000013 */
[----:B------:R-:W-:Y:S04]  /*22f0*/  STS.U8 [R3+UR19+0x8004], R24 ;  /* 0x0080041803007988 */ /* 0x000fe80008000013 */
[----:B------:R-:W-:Y:S04]  /*2300*/  STS.U8 [R3+UR19+0x8006], R25 ;  /* 0x0080061903007988 */ /* 0x000fe80008000013 */
[----:B------:R-:W-:Y:S04]  /*2310*/  STS.U8 [R3+UR19+0x8008], R26 ;  /* 0x0080081a03007988 */ /* 0x000fe80008000013 */
[----:B------:R-:W-:Y:S04]  /*2320*/  STS.U8 [R3+UR19+0x800a], R27 ;  /* 0x00800a1b03007988 */ /* 0x000fe80008000013 */
[----:B------:R-:W-:Y:S04]  /*2330*/  STS.U8 [R3+UR19+0x800c], R28 ;  /* 0x00800c1c03007988 */ /* 0x000fe80008000013 */
[----:B----4-:R-:W-:Y:S04]  /*2340*/  STS.U8 [R3+UR19+0xa000], R78 ;  /* 0x00a0004e03007988 */ /* 0x010fe80008000013 */
[----:B------:R-:W-:Y:S04]  /*2350*/  STS.U8 [R3+UR19+0xa002], R79 ;  /* 0x00a0024f03007988 */ /* 0x000fe80008000013 */
[----:B------:R-:W-:Y:S04]  /*2360*/  STS.U8 [R3+UR19+0xa004], R80 ;  /* 0x00a0045003007988 */ /* 0x000fe80008000013 */
[----:B------:R-:W-:Y:S04]  /*2370*/  STS.U8 [R3+UR19+0xa006], R81 ;  /* 0x00a0065103007988 */ /* 0x000fe80008000013 */
[----:B------:R-:W-:Y:S04]  /*2380*/  STS.U8 [R3+UR19+0xa008], R82 ;  /* 0x00a0085203007988 */ /* 0x000fe80008000013 */
[----:B------:R-:W-:Y:S04]  /*2390*/  STS.U8 [R3+UR19+0xa00a], R83 ;  /* 0x00a00a5303007988 */ /* 0x000fe80008000013 */
[----:B-----5:R-:W-:Y:S04]  /*23a0*/  STS.U8 [R3+UR19+0xa00c], R84 ;  /* 0x00a00c5403007988 */ /* 0x020fe80008000013 */
[----:B------:R-:W-:Y:S04]  /*23b0*/  STS.U8 [R3+UR19+0x800e], R10 ;  /* 0x00800e0a03007988 */ /* 0x000fe80008000013 */
        /* <DEDUP_REMOVED lines=11> */
[----:B--2---:R-:W-:Y:S04]  /*2470*/  STS.U8 [R0+UR19+0xa006], R102 ;  /* 0x00a0066600007988 */ /* 0x004fe80008000013 */
[----:B------:R-:W-:Y:S04]  /*2480*/  STS.U8 [R0+UR19+0xa008], R103 ;  /* 0x00a0086700007988 */ /* 0x000fe80008000013 */
[----:B------:R-:W-:Y:S04]  /*2490*/  STS.U8 [R0+UR19+0xa00a], R104 ;  /* 0x00a00a6800007988 */ /* 0x000fe80008000013 */
[----:B------:R-:W-:Y:S04]  /*24a0*/  STS.U8 [R0+UR19+0x800e], R11 ;  /* 0x00800e0b00007988 */ /* 0x000fe80008000013 */
[----:B------:R-:W-:Y:S04]  /*24b0*/  STS.U8 [R0+UR19+0xa00e], R12 ;  /* 0x00a00e0c00007988 */ /* 0x000fe80008000013 */
[----:B------:R0:W-:Y:S01]  /*24c0*/  STS.U8 [R0+UR19+0xa00c], R105 ;  /* 0x00a00c6900007988 */ /* 0x0001e20008000013 */
[----:B------:R-:W-:-:S02]  /*24d0*/  LOP3.LUT R5, R3, 0x40, RZ, 0x3c, !PT ;  /* 0x0000004003057812 */ /* 0x000fc400078e3cff */
[----:B------:R-:W-:Y:S01]  /*24e0*/  ISETP.GE.AND P0, PT, R217, 0x1, PT ;  /* 0x00000001d900780c */ /* 0x000fe20003f06270 */
[----:B------:R-:W-:Y:S01]  /*24f0*/  STS.U8 [R2+UR19+0x8000], R36 ;  /* 0x0080002402007988 */ /* 0x000fe20008000013 */
[----:B0-----:R-:W-:-:S03]  /*2500*/  LOP3.LUT R0, R3, 0x30, RZ, 0x3c, !PT ;  /* 0x0000003003007812 */ /* 0x001fc600078e3cff */
        /* <DEDUP_REMOVED lines=14> */
[----:B------:R0:W-:Y:S04]  /*25f0*/  STS.U8 [R2+UR19+0xa00c], R114 ;  /* 0x00a00c7202007988 */ /* 0x0001e80008000013 */
[----:B------:R-:W-:Y:S04]  /*2600*/  STS.U8 [R0+UR19+0x8000], R43 ;  /* 0x0080002b00007988 */ /* 0x000fe80008000013 */
        /* <DEDUP_REMOVED lines=16> */
[----:B------:R-:W-:Y:S01]  /*2710*/  STS.U8 [R5+UR19+0x8000], R50 ;  /* 0x0080003205007988 */ /* 0x000fe20008000013 */
[----:B0-----:R-:W-:-:S03]  /*2720*/  LOP3.LUT R0, R3, 0x50, RZ, 0x3c, !PT ;  /* 0x0000005003007812 */ /* 0x001fc600078e3cff */
[----:B------:R-:W-:Y:S01]  /*2730*/  STS.U8 [R5+UR19+0x8002], R51 ;  /* 0x0080023305007988 */ /* 0x000fe20008000013 */
[----:B------:R-:W-:-:S03]  /*2740*/  LOP3.LUT R3, R3, 0x70, RZ, 0x3c, !PT ;  /* 0x0000007003037812 */ /* 0x000fc600078e3cff */
        /* <DEDUP_REMOVED lines=32> */
[----:B0-----:R-:W-:-:S03]  /*2950*/  IMAD.MOV.U32 R0, RZ, RZ, 0x3f800000 ;  /* 0x3f800000ff007424 */ /* 0x001fc600078e00ff */
        /* <DEDUP_REMOVED lines=13> */
[----:B------:R0:W-:Y:S01]  /*2a30*/  STS.U8 [R2+UR19+0xa00e], R21 ;  /* 0x00a00e1502007988 */ /* 0x0001e20008000013 */
[----:B------:R-:W-:-:S03]  /*2a40*/  IMAD.MOV.U32 R16, RZ, RZ, -0x800000 ;  /* 0xff800000ff107424 */ /* 0x000fc600078e00ff */
[----:B------:R-:W-:Y:S01]  /*2a50*/  STS.U8 [R3+UR19+0xa00e], R4 ;  /* 0x00a00e0403007988 */ /* 0x000fe20008000013 */
[----:B0-----:R-:W-:-:S03]  /*2a60*/  IMAD.MOV.U32 R2, RZ, RZ, 0x3f800000 ;  /* 0x3f800000ff027424 */ /* 0x001fc600078e00ff */
[----:B------:R0:W-:Y:S01]  /*2a70*/  STS.U8 [R3+UR19+0x8000], R71 ;  /* 0x0080004703007988 */ /* 0x0001e20008000013 */
[----:B------:R-:W-:-:S03]  /*2a80*/  IMAD.MOV.U32 R15, RZ, RZ, -0x800000 ;  /* 0xff800000ff0f7424 */ /* 0x000fc600078e00ff */
[----:B------:R-:W-:Y:S01]  /*2a90*/  STS.U8 [R3+UR19+0x8002], R72 ;  /* 0x0080024803007988 */ /* 0x000fe20008000013 */
[----:B------:R-:W-:-:S03]  /*2aa0*/  CS2R R24, SRZ ;  /* 0x0000000000187805 */ /* 0x000fc6000001ff00 */
[----:B------:R1:W-:Y:S01]  /*2ab0*/  STS.U8 [R3+UR19+0x8004], R73 ;  /* 0x0080044903007988 */ /* 0x0003e20008000013 */
[----:B------:R-:W-:-:S03]  /*2ac0*/  CS2R R26, SRZ ;  /* 0x00000000001a7805 */ /* 0x000fc6000001ff00 */
        /* <DEDUP_REMOVED lines=10> */
[----:B------:R-:W-:Y:S01]  /*2b70*/  STS.U8 [R3+UR19+0xa002], R90 ;  /* 0x00a0025a03007988 */ /* 0x000fe20008000013 */
[----:B------:R-:W-:-:S03]  /*2b80*/  CS2R R38, SRZ ;  /* 0x0000000000267805 */ /* 0x000fc6000001ff00 */
[----:B------:R-:W-:Y:S01]  /*2b90*/  STS.U8 [R3+UR19+0xa004], R92 ;  /* 0x00a0045c03007988 */ /* 0x000fe20008000013 */
[----:B------:R-:W-:-:S03]  /*2ba0*/  CS2R R40, SRZ ;  /* 0x0000000000287805 */ /* 0x000fc6000001ff00 */
[----:B------:R5:W-:Y:S01]  /*2bb0*/  STS.U8 [R3+UR19+0xa006], R88 ;  /* 0x00a0065803007988 */ /* 0x000be20008000013 */
[----:B------:R-:W-:-:S03]  /*2bc0*/  CS2R R42, SRZ ;  /* 0x00000000002a7805 */ /* 0x000fc6000001ff00 */
[----:B---3--:R-:W-:Y:S01]  /*2bd0*/  STS.U8 [R3+UR19+0xa008], R96 ;  /* 0x00a0086003007988 */ /* 0x008fe20008000013 */
[----:B------:R-:W-:-:S03]  /*2be0*/  CS2R R44, SRZ ;  /* 0x00000000002c7805 */ /* 0x000fc6000001ff00 */
[----:B------:R-:W-:Y:S01]  /*2bf0*/  STS.U8 [R3+UR19+0xa00a], R98 ;  /* 0x00a00a6203007988 */ /* 0x000fe20008000013 */
[----:B------:R-:W-:-:S03]  /*2c00*/  CS2R R46, SRZ ;  /* 0x00000000002e7805 */ /* 0x000fc6000001ff00 */
[----:B------:R-:W-:Y:S01]  /*2c10*/  STS.U8 [R3+UR19+0x800e], R23 ;  /* 0x00800e1703007988 */ /* 0x000fe20008000013 */
[----:B------:R-:W-:-:S03]  /*2c20*/  CS2R R48, SRZ ;  /* 0x0000000000307805 */ /* 0x000fc6000001ff00 */
[----:B------:R3:W-:Y:S01]  /*2c30*/  STS.U8 [R3+UR19+0xa00c], R94 ;  /* 0x00a00c5e03007988 */ /* 0x0007e20008000013 */
[----:B------:R-:W-:Y:S02]  /*2c40*/  CS2R R50, SRZ ;  /* 0x0000000000327805 */ /* 0x000fe4000001ff00 */
[----:B------:R-:W-:Y:S01]  /*2c50*/  CS2R R52, SRZ ;  /* 0x0000000000347805 */ /* 0x000fe2000001ff00 */
[----:B------:R-:W-:Y:S01]  /*2c60*/  STL [R1+0x390], R2 ;  /* 0x0003900201007387 */ /* 0x000fe20000100800 */
[----:B------:R-:W-:Y:S02]  /*2c70*/  CS2R R54, SRZ ;  /* 0x0000000000367805 */ /* 0x000fe4000001ff00 */
[----:B------:R-:W-:Y:S02]  /*2c80*/  CS2R R56, SRZ ;  /* 0x0000000000387805 */ /* 0x000fe4000001ff00 */
[----:B------:R-:W-:Y:S01]  /*2c90*/  CS2R R58, SRZ ;  /* 0x00000000003a7805 */ /* 0x000fe2000001ff00 */
[----:B------:R3:W-:Y:S01]  /*2ca0*/  STL [R1+0x38c], R0 ;  /* 0x00038c0001007387 */ /* 0x0007e20000100800 */
[----:B------:R-:W-:-:S02]  /*2cb0*/  CS2R R60, SRZ ;  /* 0x00000000003c7805 */ /* 0x000fc4000001ff00 */
[----:B------:R-:W-:Y:S02]  /*2cc0*/  CS2R R62, SRZ ;  /* 0x00000000003e7805 */ /* 0x000fe4000001ff00 */
[----:B------:R-:W-:Y:S02]  /*2cd0*/  CS2R R64, SRZ ;  /* 0x0000000000407805 */ /* 0x000fe4000001ff00 */
[----:B------:R-:W-:Y:S02]  /*2ce0*/  CS2R R66, SRZ ;  /* 0x0000000000427805 */ /* 0x000fe4000001ff00 */
[----:B------:R-:W-:Y:S02]  /*2cf0*/  CS2R R68, SRZ ;  /* 0x0000000000447805 */ /* 0x000fe4000001ff00 */
[----:B0-----:R-:W-:Y:S02]  /*2d00*/  CS2R R70, SRZ ;  /* 0x0000000000467805 */ /* 0x001fe4000001ff00 */
[----:B-1----:R-:W-:-:S02]  /*2d10*/  CS2R R72, SRZ ;  /* 0x0000000000487805 */ /* 0x002fc4000001ff00 */
[----:B--2---:R-:W-:Y:S02]  /*2d20*/  CS2R R74, SRZ ;  /* 0x00000000004a7805 */ /* 0x004fe4000001ff00 */
[----:B----4-:R-:W-:Y:S02]  /*2d30*/  CS2R R76, SRZ ;  /* 0x00000000004c7805 */ /* 0x010fe4000001ff00 */
[----:B------:R-:W-:Y:S02]  /*2d40*/  CS2R R78, SRZ ;  /* 0x00000000004e7805 */ /* 0x000fe4000001ff00 */
[----:B------:R-:W-:Y:S02]  /*2d50*/  CS2R R80, SRZ ;  /* 0x0000000000507805 */ /* 0x000fe4000001ff00 */
[----:B------:R-:W-:Y:S02]  /*2d60*/  CS2R R82, SRZ ;  /* 0x0000000000527805 */ /* 0x000fe4000001ff00 */
[----:B------:R-:W-:-:S02]  /*2d70*/  CS2R R84, SRZ ;  /* 0x0000000000547805 */ /* 0x000fc4000001ff00 */
[----:B------:R-:W-:Y:S02]  /*2d80*/  CS2R R86, SRZ ;  /* 0x0000000000567805 */ /* 0x000fe4000001ff00 */
[----:B-----5:R-:W-:Y:S02]  /*2d90*/  CS2R R88, SRZ ;  /* 0x0000000000587805 */ /* 0x020fe4000001ff00 */
[----:B------:R-:W-:Y:S02]  /*2da0*/  CS2R R90, SRZ ;  /* 0x00000000005a7805 */ /* 0x000fe4000001ff00 */
[----:B------:R-:W-:Y:S02]  /*2db0*/  CS2R R92, SRZ ;  /* 0x00000000005c7805 */ /* 0x000fe4000001ff00 */
[----:B---3--:R-:W-:Y:S02]  /*2dc0*/  CS2R R94, SRZ ;  /* 0x00000000005e7805 */ /* 0x008fe4000001ff00 */
[----:B------:R-:W-:-:S02]  /*2dd0*/  CS2R R96, SRZ ;  /* 0x0000000000607805 */ /* 0x000fc4000001ff00 */
[----:B------:R-:W-:Y:S02]  /*2de0*/  CS2R R98, SRZ ;  /* 0x0000000000627805 */ /* 0x000fe4000001ff00 */
[----:B------:R-:W-:Y:S02]  /*2df0*/  CS2R R100, SRZ ;  /* 0x0000000000647805 */ /* 0x000fe4000001ff00 */
[----:B------:R-:W-:Y:S02]  /*2e00*/  CS2R R102, SRZ ;  /* 0x0000000000667805 */ /* 0x000fe4000001ff00 */
[----:B------:R-:W-:Y:S02]  /*2e10*/  CS2R R104, SRZ ;  /* 0x0000000000687805 */ /* 0x000fe4000001ff00 */
[----:B------:R-:W-:Y:S02]  /*2e20*/  CS2R R106, SRZ ;  /* 0x00000000006a7805 */ /* 0x000fe4000001ff00 */
        /* <DEDUP_REMOVED lines=22> */
[----:B------:R-:W-:Y:S01]  /*2f90*/  LOP3.LUT R0, R216, 0x7f, RZ, 0xc0, !PT ;  /* 0x0000007fd8007812 */ /* 0x000fe200078ec0ff */
[----:B------:R-:W-:Y:S06]  /*2fa0*/  @!P0 BRA `(.L_x_0) ;  /* 0x000001b000f08947 */ /* 0x000fec0003800000 */
[----:B------:R-:W0:Y:S01]  /*2fb0*/  LDC.64 R220, c[0x0][0x250] ;  /* 0x00009400ffdc7b82 */ /* 0x000e220000000a00 */
[C---:B------:R-:W-:Y:S01]  /*2fc0*/  LOP3.LUT R2, R216.reuse, 0x1, RZ, 0xc0, !PT ;  /* 0x00000001d8027812 */ /* 0x040fe200078ec0ff */
[----:B------:R-:W-:Y:S01]  /*2fd0*/  ULDC.64 UR16, c[0x0][0x260] ;  /* 0x0000980000107ab9 */ /* 0x000fe20000000a00 */
[----:B------:R-:W-:Y:S01]  /*2fe0*/  LOP3.LUT R3, R216, 0x1c, RZ, 0xc0, !PT ;  /* 0x0000001cd8037812 */ /* 0x000fe200078ec0ff */
[----:B------:R-:W-:Y:S01]  /*2ff0*/  UIMAD UR16, UR18, UR16, URZ ;  /* 0x00000010121072a4 */ /* 0x000fe2000f8e023f */
[----:B------:R-:W-:Y:S01]  /*3000*/  SHF.R.U32.HI R4, RZ, 0x1, R216 ;  /* 0x00000001ff047819 */ /* 0x000fe200000116d8 */
[----:B------:R-:W-:Y:S01]  /*3010*/  IMAD R9, R0, UR17, RZ ;  /* 0x0000001100097c24 */ /* 0x000fe2000f8e02ff */
[----:B------:R-:W-:Y:S01]  /*3020*/  ULDC UR9, c[0x0][0x268] ;  /* 0x00009a0000097ab9 */ /* 0x000fe20000000800 */
[----:B------:R-:W1:Y:S01]  /*3030*/  LDC R8, c[0x0][0x258] ;  /* 0x00009600ff087b82 */ /* 0x000e620000000800 */
[----:B------:R-:W-:Y:S01]  /*3040*/  IMAD R2, R2, 0x2, R3 ;  /* 0x0000000202027824 */ /* 0x000fe200078e0203 */
[----:B------:R-:W-:Y:S01]  /*3050*/  SGXT.U32 R3, R4, 0x1 ;  /* 0x000000010403781a */ /* 0x000fe20000000000 */
[----:B------:R-:W-:Y:S01]  /*3060*/  IMAD.MOV.U32 R16, RZ, RZ, 0x3f800000 ;  /* 0x3f800000ff107424 */ /* 0x000fe200078e00ff */
[----:B------:R-:W-:Y:S01]  /*3070*/  USHF.R.S32.HI UR4, URZ, 0x1f, UR16 ;  /* 0x0000001f3f047899 */ /* 0x000fe20008011410 */
[----:B------:R-:W-:Y:S01]  /*3080*/  IMAD.MOV.U32 R15, RZ, RZ, -0x800000 ;  /* 0xff800000ff0f7424 */ /* 0x000fe200078e00ff */
[----:B------:R-:W-:Y:S01]  /*3090*/  LOP3.LUT R3, R2, R3, RZ, 0xfc, !PT ;  /* 0x0000000302037212 */ /* 0x000fe200078efcff */
[----:B------:R-:W-:Y:S01]  /*30a0*/  UIADD3 UR8, UR19, 0x8000, URZ ;  /* 0x0000800013087890 */ /* 0x000fe2000fffe03f */
[----:B------:R-:W2:Y:S01]  /*30b0*/  LDC.64 R10, c[0x0][0x218] ;  /* 0x00008600ff0a7b82 */ /* 0x000ea20000000a00 */
[----:B------:R-:W-:Y:S01]  /*30c0*/  SHF.R.S32.HI R2, RZ, 0x1f, R9 ;  /* 0x0000001fff027819 */ /* 0x000fe20000011409 */
[----:B------:R3:W-:Y:S01]  /*30d0*/  STL [R1+0x390], R16 ;  /* 0x0003901001007387 */ /* 0x0007e20000100800 */
[----:B------:R-:W-:Y:S01]  /*30e0*/  USHF.R.U32.HI UR14, URZ, 0x4, UR19 ;  /* 0x000000043f0e7899 */ /* 0x000fe20008011613 */
[----:B------:R-:W-:Y:S01]  /*30f0*/  LOP3.LUT R14, R0, 0x50, RZ, 0x3c, !PT ;  /* 0x00000050000e7812 */ /* 0x000fe200078e3cff */
[----:B------:R-:W-:Y:S01]  /*3100*/  USHF.R.U32.HI UR8, URZ, 0x4, UR8 ;  /* 0x000000043f087899 */ /* 0x000fe20008011608 */
[----:B------:R4:W-:Y:S01]  /*3110*/  STL [R1+0x388], R15 ;  /* 0x0003880f01007387 */ /* 0x0009e20000100800 */
[----:B------:R-:W-:Y:S01]  /*3120*/  USGXT.U32 UR14, UR14, 0xe ;  /* 0x0000000e0e0e789a */ /* 0x000fe20008000000 */
[----:B------:R-:W5:Y:S01]  /*3130*/  LDC.64 R12, c[0x0][0x220] ;  /* 0x00008800ff0c7b82 */ /* 0x000f620000000a00 */
[----:B0-----:R-:W-:Y:S01]  /*3140*/  IMAD R220, R220, UR18, RZ ;  /* 0x00000012dcdc7c24 */ /* 0x001fe2000f8e02ff */
[----:B------:R-:W-:Y:S01]  /*3150*/  USGXT.U32 UR12, UR8, 0xe ;  /* 0x0000000e080c789a */ /* 0x000fe20008000000 */
[C---:B------:R-:W-:Y:S01]  /*3160*/  IMAD R246, R221.reuse, 0x43, RZ ;  /* 0x00000043ddf67824 */ /* 0x040fe200078e02ff */
[----:B------:R-:W-:Y:S01]  /*3170*/  UIADD3 UR10, UP1, UR14, 0x2, URZ ;  /* 0x000000020e0a7890 */ /* 0x000fe2000ff3e03f */
[C---:B------:R-:W-:Y:S01]  /*3180*/  IMAD R244, R221.reuse, 0x44, RZ ;  /* 0x00000044ddf47824 */ /* 0x040fe200078e02ff */
[----:B------:R-:W-:Y:S01]  /*3190*/  UIADD3 UR8, UP0, UR12, 0x2, URZ ;  /* 0x000000020c087890 */ /* 0x000fe2000ff1e03f */
[----:B---3--:R-:W-:Y:S01]  /*31a0*/  IMAD.MOV.U32 R16, RZ, RZ, -0x800000 ;  /* 0xff800000ff107424 */ /* 0x008fe200078e00ff */
[----:B------:R-:W0:Y:S01]  /*31b0*/  LDC R124, c[0x0][0x268] ;  /* 0x00009a00ff7c7b82 */ /* 0x000e220000000800 */
[----:B-1----:R-:W-:Y:S01]  /*31c0*/  IMAD R7, R0, R8, RZ ;  /* 0x0000000800077224 */ /* 0x002fe200078e02ff */
[----:B------:R-:W-:Y:S01]  /*31d0*/  UMOV UR6, URZ ;  /* 0x0000003f00067c82 */ /* 0x000fe20008000000 */
[----:B----4-:R-:W-:Y:S01]  /*31e0*/  IMAD.MOV.U32 R15, RZ, RZ, 0x3f800000 ;  /* 0x3f800000ff0f7424 */ /* 0x010fe200078e00ff */
[----:B------:R-:W-:Y:S01]  /*31f0*/  STL [R1+0x384], R16 ;  /* 0x0003841001007387 */ /* 0x000fe20000100800 */
[----:B------:R-:W-:Y:S01]  /*3200*/  IMAD R8, R8, 0x80, R7 ;  /* 0x0000008008087824 */ /* 0x000fe200078e0207 */
[----:B------:R-:W-:Y:S01]  /*3210*/  UMOV UR7, URZ ;  /* 0x0000003f00077c82 */ /* 0x000fe20008000000 */
[C---:B------:R-:W-:Y:S01]  /*3220*/  IMAD R242, R221.reuse, 0x45, RZ ;  /* 0x00000045ddf27824 */ /* 0x040fe200078e02ff */
[C---:B--2---:R-:W-:Y:S01]  /*3230*/  IADD3 R5, P0, R220.reuse, R10, RZ ;  /* 0x0000000adc057210 */ /* 0x044fe20007f1e0ff */
[----:B------:R-:W-:Y:S01]  /*3240*/  STL [R1+0x38c], R15 ;  /* 0x00038c0f01007387 */ /* 0x000fe20000100800 */
[C---:B------:R-:W-:Y:S01]  /*3250*/  IMAD R240, R221.reuse, 0x46, RZ ;  /* 0x00000046ddf07824 */ /* 0x040fe200078e02ff */
[----:B------:R-:W1:Y:S01]  /*3260*/  LDC R122, c[0x0][0x268] ;  /* 0x00009a00ff7a7b82 */ /* 0x000e620000000800 */
[----:B------:R-:W-:Y:S01]  /*3270*/  LEA.HI.X.SX32 R220, R220, R11, 0x1, P0 ;  /* 0x0000000bdcdc7211 */ /* 0x000fe200000f0eff */
[----:B------:R-:W-:Y:S01]  /*3280*/  IMAD R238, R221, 0x47, RZ ;  /* 0x00000047ddee7824 */ /* 0x000fe200078e02ff */
[-C--:B------:R-:W-:Y:S01]  /*3290*/  IADD3 R4, P0, R7, R5.reuse, RZ ;  /* 0x0000000507047210 */ /* 0x080fe20007f1e0ff */
[C---:B------:R-:W-:Y:S01]  /*32a0*/  IMAD R236, R221.reuse, 0x48, RZ ;  /* 0x00000048ddec7824 */ /* 0x040fe200078e02ff */
[----:B------:R-:W-:Y:S01]  /*32b0*/  IADD3 R5, P1, R8, R5, RZ ;  /* 0x0000000508057210 */ /* 0x000fe20007f3e0ff */
[----:B------:R-:W-:Y:S01]  /*32c0*/  IMAD R234, R221, 0x49, RZ ;  /* 0x00000049ddea7824 */ /* 0x000fe200078e02ff */
[----:B-----5:R-:W-:Y:S01]  /*32d0*/  IADD3 R6, P2, P3, R9, UR16, R12 ;  /* 0x0000001009067c10 */ /* 0x020fe2000fb5e00c */
[C---:B------:R-:W-:Y:S01]  /*32e0*/  IMAD R232, R221.reuse, 0x4a, RZ ;  /* 0x0000004adde87824 */ /* 0x040fe200078e02ff */
[-C--:B------:R-:W-:Y:S01]  /*32f0*/  IADD3 RZ, P5, R246, R5.reuse, RZ ;  /* 0x00000005f6ff7210 */ /* 0x080fe20007fbe0ff */
[C---:B------:R-:W-:Y:S01]  /*3300*/  IMAD R230, R221.reuse, 0x4b, RZ ;  /* 0x0000004bdde67824 */ /* 0x040fe200078e02ff */
[----:B------:R-:W-:Y:S01]  /*3310*/  LEA.HI.X.SX32 R8, R8, R220, 0x1, P1 ;  /* 0x000000dc08087211 */ /* 0x000fe200008f0eff */
[C---:B------:R-:W-:Y:S01]  /*3320*/  IMAD R228, R221.reuse, 0x4c, RZ ;  /* 0x0000004cdde47824 */ /* 0x040fe200078e02ff */
[----:B------:R-:W-:Y:S01]  /*3330*/  SHF.R.S32.HI R246, RZ, 0x1f, R246 ;  /* 0x0000001ffff67819 */ /* 0x000fe200000114f6 */
[C---:B------:R-:W-:Y:S01]  /*3340*/  IMAD R226, R221.reuse, 0x4d, RZ ;  /* 0x0000004ddde27824 */ /* 0x040fe200078e02ff */
[----:B------:R-:W-:Y:S01]  /*3350*/  IADD3.X R9, R2, UR4, R13, P2, P3 ;  /* 0x0000000402097c10 */ /* 0x000fe200097e640d */
[C---:B------:R-:W-:Y:S01]  /*3360*/  IMAD R224, R221.reuse, 0x4e, RZ ;  /* 0x0000004edde07824 */ /* 0x040fe200078e02ff */
[----:B------:R-:W-:Y:S01]  /*3370*/  IADD3 RZ, P6, R244, R4, RZ ;  /* 0x00000004f4ff7210 */ /* 0x000fe20007fde0ff */
[----:B------:R-:W-:Y:S01]  /*3380*/  IMAD.X R246, R246, 0x1, R8, P5 ;  /* 0x00000001f6f67824 */ /* 0x000fe200028e0608 */
[-C--:B------:R-:W-:Y:S01]  /*3390*/  IADD3 RZ, P3, R244, R5.reuse, RZ ;  /* 0x00000005f4ff7210 */ /* 0x080fe20007f7e0ff */
[----:B------:R-:W-:Y:S01]  /*33a0*/  IMAD R222, R221, 0x4f, RZ ;  /* 0x0000004fddde7824 */ /* 0x000fe200078e02ff */
[----:B------:R-:W-:Y:S01]  /*33b0*/  LEA.HI.X.SX32 R7, R7, R220, 0x1, P0 ;  /* 0x000000dc07077211 */ /* 0x000fe200000f0eff */
[C---:B------:R-:W-:Y:S01]  /*33c0*/  IMAD R219, R221.reuse, 0x50, RZ ;  /* 0x00000050dddb7824 */ /* 0x040fe200078e02ff */
[----:B------:R-:W-:Y:S01]  /*33d0*/  SHF.R.S32.HI R244, RZ, 0x1f, R244 ;  /* 0x0000001ffff47819 */ /* 0x000fe200000114f4 */
[----:B------:R2:W-:Y:S01]  /*33e0*/  STL [R1+0x394], R246 ;  /* 0x000394f601007387 */ /* 0x0005e20000100800 */
[CC--:B------:R-:W-:Y:S01]  /*33f0*/  IADD3 RZ, P2, R242.reuse, R4.reuse, RZ ;  /* 0x00000004f2ff7210 */ /* 0x0c0fe20007f5e0ff */
[C---:B------:R-:W-:Y:S01]  /*3400*/  IMAD R217, R221.reuse, 0x51, RZ ;  /* 0x00000051ddd97824 */ /* 0x040fe200078e02ff */
[-C--:B------:R-:W-:Y:S01]  /*3410*/  IADD3 RZ, P1, R242, R5.reuse, RZ ;  /* 0x00000005f2ff7210 */ /* 0x080fe20007f3e0ff */
[C---:B------:R-:W-:Y:S01]  /*3420*/  IMAD R215, R221.reuse, 0x52, RZ ;  /* 0x00000052ddd77824 */ /* 0x040fe200078e02ff */
[----:B------:R-:W-:Y:S01]  /*3430*/  SHF.R.S32.HI R242, RZ, 0x1f, R242 ;  /* 0x0000001ffff27819 */ /* 0x000fe200000114f2 */
[C---:B------:R-:W-:Y:S01]  /*3440*/  IMAD R213, R221.reuse, 0x53, RZ ;  /* 0x00000053ddd57824 */ /* 0x040fe200078e02ff */
[CC--:B------:R-:W-:Y:S01]  /*3450*/  IADD3 RZ, P4, R240.reuse, R4.reuse, RZ ;  /* 0x00000004f0ff7210 */ /* 0x0c0fe20007f9e0ff */
[C---:B------:R-:W-:Y:S01]  /*3460*/  IMAD R211, R221.reuse, 0x54, RZ ;  /* 0x00000054ddd37824 */ /* 0x040fe200078e02ff */
[-C--:B------:R-:W-:Y:S01]  /*3470*/  IADD3 RZ, P5, R240, R5.reuse, RZ ;  /* 0x00000005f0ff7210 */ /* 0x080fe20007fbe0ff */
[C-C-:B--2---:R-:W-:Y:S01]  /*3480*/  IMAD.X R246, R244.reuse, 0x1, R7.reuse, P6 ;  /* 0x00000001f4f67824 */ /* 0x144fe200030e0607 */
[----:B------:R-:W-:Y:S01]  /*3490*/  SHF.R.S32.HI R240, RZ, 0x1f, R240 ;  /* 0x0000001ffff07819 */ /* 0x000fe200000114f0 */
[----:B------:R-:W-:Y:S01]  /*34a0*/  IMAD.X R244, R244, 0x1, R8, P3 ;  /* 0x00000001f4f47824 */ /* 0x000fe200018e0608 */
[CC--:B------:R-:W-:Y:S01]  /*34b0*/  IADD3 RZ, P6, R238.reuse, R4.reuse, RZ ;  /* 0x00000004eeff7210 */ /* 0x0c0fe20007fde0ff */
[C---:B------:R-:W-:Y:S01]  /*34c0*/  IMAD R209, R221.reuse, 0x55, RZ ;  /* 0x00000055ddd17824 */ /* 0x040fe200078e02ff */
[----:B------:R2:W-:Y:S01]  /*34d0*/  STL [R1+0x398], R246 ;  /* 0x000398f601007387 */ /* 0x0005e20000100800 */
[-C--:B------:R-:W-:Y:S01]  /*34e0*/  IADD3 RZ, P3, R238, R5.reuse, RZ ;  /* 0x00000005eeff7210 */ /* 0x080fe20007f7e0ff */
[C---:B------:R-:W-:Y:S01]  /*34f0*/  IMAD R207, R221.reuse, 0x56, RZ ;  /* 0x00000056ddcf7824 */ /* 0x040fe200078e02ff */
[----:B------:R-:W-:Y:S01]  /*3500*/  SHF.R.S32.HI R238, RZ, 0x1f, R238 ;  /* 0x0000001fffee7819 */ /* 0x000fe200000114ee */
[----:B------:R3:W-:Y:S01]  /*3510*/  STL [R1+0x39c], R244 ;  /* 0x00039cf401007387 */ /* 0x0007e20000100800 */
[C---:B------:R-:W-:Y:S01]  /*3520*/  IMAD R205, R221.reuse, 0x57, RZ ;  /* 0x00000057ddcd7824 */ /* 0x040fe200078e02ff */
[----:B------:R-:W4:Y:S01]  /*3530*/  LDC R120, c[0x0][0x268] ;  /* 0x00009a00ff787b82 */ /* 0x000f220000000800 */
[C---:B------:R-:W-:Y:S01]  /*3540*/  IMAD R203, R221.reuse, 0x58, RZ ;  /* 0x00000058ddcb7824 */ /* 0x040fe200078e02ff */
[----:B------:R-:W-:Y:S01]  /*3550*/  LOP3.LUT P0, RZ, R216, 0x1, RZ, 0xc0, !PT ;  /* 0x00000001d8ff7812 */ /* 0x000fe2000780c0ff */
[C---:B------:R-:W-:Y:S01]  /*3560*/  IMAD R201, R221.reuse, 0x59, RZ ;  /* 0x00000059ddc97824 */ /* 0x040fe200078e02ff */
[----:B------:R-:W-:Y:S01]  /*3570*/  UIADD3.X UR11, UR7, 0x40000040, URZ, UP1, !UPT ;  /* 0x40000040070b7890 */ /* 0x000fe20008ffe43f */
[C---:B------:R-:W-:Y:S01]  /*3580*/  IMAD R199, R221.reuse, 0x5a, RZ ;  /* 0x0000005addc77824 */ /* 0x040fe200078e02ff */
[----:B------:R-:W-:Y:S01]  /*3590*/  LOP3.LUT R10, R0, 0x10, RZ, 0x3c, !PT ;  /* 0x00000010000a7812 */ /* 0x000fe200078e3cff */
[C---:B------:R-:W-:Y:S01]  /*35a0*/  IMAD R197, R221.reuse, 0x5b, RZ ;  /* 0x0000005bddc57824 */ /* 0x040fe200078e02ff */
[----:B--2---:R-:W2:Y:S01]  /*35b0*/  LDC R246, c[0x0][0x268] ;  /* 0x00009a00fff67b82 */ /* 0x004ea20000000800 */
[--C-:B---3--:R-:W-:Y:S01]  /*35c0*/  IMAD.X R244, R242, 0x1, R7.reuse, P2 ;  /* 0x00000001f2f47824 */ /* 0x108fe200010e0607 */
[-C--:B------:R-:W-:Y:S01]  /*35d0*/  IADD3 RZ, P2, R236, R4.reuse, RZ ;  /* 0x00000004ecff7210 */ /* 0x080fe20007f5e0ff */
[----:B------:R-:W-:Y:S01]  /*35e0*/  IMAD.X R242, R242, 0x1, R8, P1 ;  /* 0x00000001f2f27824 */ /* 0x000fe200008e0608 */
[-C--:B------:R-:W-:Y:S01]  /*35f0*/  IADD3 RZ, P1, R236, R5.reuse, RZ ;  /* 0x00000005ecff7210 */ /* 0x080fe20007f3e0ff */
[C---:B------:R-:W-:Y:S01]  /*3600*/  IMAD R195, R221.reuse, 0x5c, RZ ;  /* 0x0000005cddc37824 */ /* 0x040fe200078e02ff */
[----:B------:R-:W-:Y:S01]  /*3610*/  STL [R1+0x3a0], R244 ;  /* 0x0003a0f401007387 */ /* 0x000fe20000100800 */
[----:B------:R-:W-:Y:S01]  /*3620*/  SHF.R.S32.HI R236, RZ, 0x1f, R236 ;  /* 0x0000001fffec7819 */ /* 0x000fe200000114ec */
[C---:B------:R-:W-:Y:S01]  /*3630*/  IMAD R193, R221.reuse, 0x5d, RZ ;  /* 0x0000005dddc17824 */ /* 0x040fe200078e02ff */
[----:B------:R-:W3:Y:S01]  /*3640*/  LDC R118, c[0x0][0x268] ;  /* 0x00009a00ff767b82 */ /* 0x000ee20000000800 */
[----:B------:R5:W-:Y:S01]  /*3650*/  STL [R1+0x3a4], R242 ;  /* 0x0003a4f201007387 */ /* 0x000be20000100800 */
[C---:B------:R-:W-:Y:S01]  /*3660*/  IMAD R191, R221.reuse, 0x5e, RZ ;  /* 0x0000005eddbf7824 */ /* 0x040fe200078e02ff */
[C---:B------:R-:W-:Y:S01]  /*3670*/  LOP3.LUT R11, R0.reuse, 0x20, RZ, 0x3c, !PT ;  /* 0x00000020000b7812 */ /* 0x040fe200078e3cff */
[C---:B------:R-:W-:Y:S01]  /*3680*/  IMAD R189, R221.reuse, 0x5f, RZ ;  /* 0x0000005fddbd7824 */ /* 0x040fe200078e02ff */
[C---:B------:R-:W-:Y:S01]  /*3690*/  LOP3.LUT R12, R0.reuse, 0x30, RZ, 0x3c, !PT ;  /* 0x00000030000c7812 */ /* 0x040fe200078e3cff */
[C---:B------:R-:W-:Y:S01]  /*36a0*/  IMAD R187, R221.reuse, 0x60, RZ ;  /* 0x00000060ddbb7824 */ /* 0x040fe200078e02ff */
[----:B------:R-:W-:Y:S01]  /*36b0*/  LOP3.LUT R13, R0, 0x40, RZ, 0x3c, !PT ;  /* 0x00000040000d7812 */ /* 0x000fe200078e3cff */
[C---:B------:R-:W-:Y:S01]  /*36c0*/  IMAD R185, R221.reuse, 0x61, RZ ;  /* 0x00000061ddb97824 */ /* 0x040fe200078e02ff */
[----:B------:R-:W2:Y:S01]  /*36d0*/  LDC R116, c[0x0][0x268] ;  /* 0x00009a00ff747b82 */ /* 0x000ea20000000800 */
[C---:B------:R-:W-:Y:S01]  /*36e0*/  IMAD R183, R221.reuse, 0x62, RZ ;  /* 0x00000062ddb77824 */ /* 0x040fe200078e02ff */
[----:B------:R-:W-:Y:S01]  /*36f0*/  CS2R R24, SRZ ;  /* 0x0000000000187805 */ /* 0x000fe2000001ff00 */
[--C-:B-----5:R-:W-:Y:S01]  /*3700*/  IMAD.X R242, R240, 0x1, R7.reuse, P4 ;  /* 0x00000001f0f27824 */ /* 0x120fe200020e0607 */
[-C--:B------:R-:W-:Y:S01]  /*3710*/  IADD3 RZ, P4, R234, R4.reuse, RZ ;  /* 0x00000004eaff7210 */ /* 0x080fe20007f9e0ff */
[----:B------:R-:W-:Y:S01]  /*3720*/  IMAD.X R240, R240, 0x1, R8, P5 ;  /* 0x00000001f0f07824 */ /* 0x000fe200028e0608 */
[-C--:B------:R-:W-:Y:S01]  /*3730*/  IADD3 RZ, P5, R234, R5.reuse, RZ ;  /* 0x00000005eaff7210 */ /* 0x080fe20007fbe0ff */
[C---:B------:R-:W-:Y:S01]  /*3740*/  IMAD R181, R221.reuse, 0x63, RZ ;  /* 0x00000063ddb57824 */ /* 0x040fe200078e02ff */
[----:B------:R-:W-:Y:S01]  /*3750*/  STL [R1+0x3a8], R242 ;  /* 0x0003a8f201007387 */ /* 0x000fe20000100800 */
[----:B------:R-:W-:Y:S01]  /*3760*/  SHF.R.S32.HI R234, RZ, 0x1f, R234 ;  /* 0x0000001fffea7819 */ /* 0x000fe200000114ea */
[C---:B------:R-:W-:Y:S01]  /*3770*/  IMAD R179, R221.reuse, 0x64, RZ ;  /* 0x00000064ddb37824 */ /* 0x040fe200078e02ff */
[----:B------:R-:W5:Y:S01]  /*3780*/  LDC R114, c[0x0][0x268] ;  /* 0x00009a00ff727b82 */ /* 0x000f620000000800 */
[----:B------:R0:W-:Y:S01]  /*3790*/  STL [R1+0x3ac], R240 ;  /* 0x0003acf001007387 */ /* 0x0001e20000100800 */
[C---:B------:R-:W-:Y:S01]  /*37a0*/  IMAD R177, R221.reuse, 0x65, RZ ;  /* 0x00000065ddb17824 */ /* 0x040fe200078e02ff */
[----:B------:R-:W-:Y:S01]  /*37b0*/  CS2R R26, SRZ ;  /* 0x00000000001a7805 */ /* 0x000fe2000001ff00 */
[C---:B------:R-:W-:Y:S01]  /*37c0*/  IMAD R175, R221.reuse, 0x66, RZ ;  /* 0x00000066ddaf7824 */ /* 0x040fe200078e02ff */
[----:B------:R-:W-:Y:S01]  /*37d0*/  CS2R R28, SRZ ;  /* 0x00000000001c7805 */ /* 0x000fe2000001ff00 */
[C---:B------:R-:W-:Y:S01]  /*37e0*/  IMAD R173, R221.reuse, 0x67, RZ ;  /* 0x00000067ddad7824 */ /* 0x040fe200078e02ff */
[----:B------:R-:W-:Y:S01]  /*37f0*/  CS2R R30, SRZ ;  /* 0x00000000001e7805 */ /* 0x000fe2000001ff00 */
[C---:B------:R-:W-:Y:S01]  /*3800*/  IMAD R171, R221.reuse, 0x68, RZ ;  /* 0x00000068ddab7824 */ /* 0x040fe200078e02ff */
[----:B------:R-:W5:Y:S01]  /*3810*/  LDC R112, c[0x0][0x268] ;  /* 0x00009a00ff707b82 */ /* 0x000f620000000800 */
[C---:B------:R-:W-:Y:S01]  /*3820*/  IMAD R169, R221.reuse, 0x69, RZ ;  /* 0x00000069dda97824 */ /* 0x040fe200078e02ff */
[----:B------:R-:W-:Y:S01]  /*3830*/  CS2R R32, SRZ ;  /* 0x0000000000207805 */ /* 0x000fe2000001ff00 */
[--C-:B0-----:R-:W-:Y:S01]  /*3840*/  IMAD.X R240, R238, 0x1, R7.reuse, P6 ;  /* 0x00000001eef07824 */ /* 0x101fe200030e0607 */
[-C--:B------:R-:W-:Y:S01]  /*3850*/  IADD3 RZ, P6, R232, R4.reuse, RZ ;  /* 0x00000004e8ff7210 */ /* 0x080fe20007fde0ff */
[----:B------:R-:W-:Y:S01]  /*3860*/  IMAD.X R238, R238, 0x1, R8, P3 ;  /* 0x00000001eeee7824 */ /* 0x000fe200018e0608 */
[-C--:B------:R-:W-:Y:S01]  /*3870*/  IADD3 RZ, P3, R232, R5.reuse, RZ ;  /* 0x00000005e8ff7210 */ /* 0x080fe20007f7e0ff */
[C---:B------:R-:W-:Y:S01]  /*3880*/  IMAD R167, R221.reuse, 0x6a, RZ ;  /* 0x0000006adda77824 */ /* 0x040fe200078e02ff */
[----:B------:R-:W-:Y:S01]  /*3890*/  STL [R1+0x3b0], R240 ;  /* 0x0003b0f001007387 */ /* 0x000fe20000100800 */
[----:B------:R-:W-:Y:S01]  /*38a0*/  SHF.R.S32.HI R232, RZ, 0x1f, R232 ;  /* 0x0000001fffe87819 */ /* 0x000fe200000114e8 */
[C---:B------:R-:W-:Y:S01]  /*38b0*/  IMAD R165, R221.reuse, 0x6b, RZ ;  /* 0x0000006bdda57824 */ /* 0x040fe200078e02ff */
[----:B------:R-:W0:Y:S01]  /*38c0*/  LDC R110, c[0x0][0x268] ;  /* 0x00009a00ff6e7b82 */ /* 0x000e220000000800 */
        /* <DEDUP_REMOVED lines=8> */
[----:B------:R-:W0:Y:S01]  /*3950*/  LDC R111, c[0x0][0x268] ;  /* 0x00009a00ff6f7b82 */ /* 0x000e220000000800 */
[C---:B------:R-:W-:Y:S01]  /*3960*/  IMAD R155, R221.reuse, 0x70, RZ ;  /* 0x00000070dd9b7824 */ /* 0x040fe200078e02ff */
[----:B------:R-:W-:Y:S01]  /*3970*/  CS2R R40, SRZ ;  /* 0x0000000000287805 */ /* 0x000fe2000001ff00 */
[--C-:B-1----:R-:W-:Y:S01]  /*3980*/  IMAD.X R238, R236, 0x1, R7.reuse, P2 ;  /* 0x00000001ecee7824 */ /* 0x102fe200010e0607 */
[-C--:B------:R-:W-:Y:S01]  /*3990*/  IADD3 RZ, P2, R230, R4.reuse, RZ ;  /* 0x00000004e6ff7210 */ /* 0x080fe20007f5e0ff */
[----:B------:R-:W-:Y:S01]  /*39a0*/  IMAD.X R236, R236, 0x1, R8, P1 ;  /* 0x00000001ecec7824 */ /* 0x000fe200008e0608 */
[-C--:B------:R-:W-:Y:S01]  /*39b0*/  IADD3 RZ, P1, R230, R5.reuse, RZ ;  /* 0x00000005e6ff7210 */ /* 0x080fe20007f3e0ff */
[C---:B------:R-:W-:Y:S01]  /*39c0*/  IMAD R153, R221.reuse, 0x71, RZ ;  /* 0x00000071dd997824 */ /* 0x040fe200078e02ff */
[----:B------:R-:W-:Y:S01]  /*39d0*/  STL [R1+0x3b8], R238 ;  /* 0x0003b8ee01007387 */ /* 0x000fe20000100800 */
[----:B------:R-:W-:Y:S01]  /*39e0*/  SHF.R.S32.HI R230, RZ, 0x1f, R230 ;  /* 0x0000001fffe67819 */ /* 0x000fe200000114e6 */
[C---:B------:R-:W-:Y:S01]  /*39f0*/  IMAD R151, R221.reuse, 0x72, RZ ;  /* 0x00000072dd977824 */ /* 0x040fe200078e02ff */
[----:B------:R-:W1:Y:S01]  /*3a00*/  LDC R113, c[0x0][0x268] ;  /* 0x00009a00ff717b82 */ /* 0x000e620000000800 */
        /* <DEDUP_REMOVED lines=8> */
[----:B------:R-:W1:Y:S01]  /*3a90*/  LDC R115, c[0x0][0x268] ;  /* 0x00009a00ff737b82 */ /* 0x000e620000000800 */
[C---:B------:R-:W-:Y:S01]  /*3aa0*/  IMAD R141, R221.reuse, 0x77, RZ ;  /* 0x00000077dd8d7824 */ /* 0x040fe200078e02ff */
[----:B------:R-:W-:Y:S01]  /*3ab0*/  CS2R R48, SRZ ;  /* 0x0000000000307805 */ /* 0x000fe2000001ff00 */
[--C-:B----4-:R-:W-:Y:S01]  /*3ac0*/  IMAD.X R236, R234, 0x1, R7.reuse, P4 ;  /* 0x00000001eaec7824 */ /* 0x110fe200020e0607 */
[-C--:B------:R-:W-:Y:S01]  /*3ad0*/  IADD3 RZ, P4, R228, R4.reuse, RZ ;  /* 0x00000004e4ff7210 */ /* 0x080fe20007f9e0ff */
[----:B------:R-:W-:Y:S01]  /*3ae0*/  IMAD.X R234, R234, 0x1, R8, P5 ;  /* 0x00000001eaea7824 */ /* 0x000fe200028e0608 */
[-C--:B------:R-:W-:Y:S01]  /*3af0*/  IADD3 RZ, P5, R228, R5.reuse, RZ ;  /* 0x00000005e4ff7210 */ /* 0x080fe20007fbe0ff */
[C---:B------:R-:W-:Y:S01]  /*3b00*/  IMAD R139, R221.reuse, 0x78, RZ ;  /* 0x00000078dd8b7824 */ /* 0x040fe200078e02ff */
[----:B------:R-:W-:Y:S01]  /*3b10*/  STL [R1+0x3c0], R236 ;  /* 0x0003c0ec01007387 */ /* 0x000fe20000100800 */
[----:B------:R-:W-:Y:S01]  /*3b20*/  SHF.R.S32.HI R228, RZ, 0x1f, R228 ;  /* 0x0000001fffe47819 */ /* 0x000fe200000114e4 */
[C---:B------:R-:W-:Y:S01]  /*3b30*/  IMAD R137, R221.reuse, 0x79, RZ ;  /* 0x00000079dd897824 */ /* 0x040fe200078e02ff */
[----:B------:R-:W4:Y:S01]  /*3b40*/  LDC R117, c[0x0][0x268] ;  /* 0x00009a00ff757b82 */ /* 0x000f220000000800 */
[----:B------:R3:W-:Y:S01]  /*3b50*/  STL [R1+0x3c4], R234 ;  /* 0x0003c4ea01007387 */ /* 0x0007e20000100800 */
[C---:B------:R-:W-:Y:S01]  /*3b60*/  IMAD R135, R221.reuse, 0x7a, RZ ;  /* 0x0000007add877824 */ /* 0x040fe200078e02ff */
[----:B------:R-:W-:Y:S01]  /*3b70*/  CS2R R50, SRZ ;  /* 0x0000000000327805 */ /* 0x000fe2000001ff00 */
[C---:B------:R-:W-:Y:S01]  /*3b80*/  IMAD R133, R221.reuse, 0x7b, RZ ;  /* 0x0000007bdd857824 */ /* 0x040fe200078e02ff */
[----:B------:R-:W-:Y:S01]  /*3b90*/  CS2R R52, SRZ ;  /* 0x0000000000347805 */ /* 0x000fe2000001ff00 */
[C---:B------:R-:W-:Y:S01]  /*3ba0*/  IMAD R130, R221.reuse, 0x7c, RZ ;  /* 0x0000007cdd827824 */ /* 0x040fe200078e02ff */
[----:B------:R-:W-:Y:S01]  /*3bb0*/  CS2R R54, SRZ ;  /* 0x0000000000367805 */ /* 0x000fe2000001ff00 */
[----:B------:R-:W-:Y:S01]  /*3bc0*/  IMAD R15, R221, 0x7d, RZ ;  /* 0x0000007ddd0f7824 */ /* 0x000fe200078e02ff */
[----:B------:R-:W4:Y:S01]  /*3bd0*/  LDC R119, c[0x0][0x268] ;  /* 0x00009a00ff777b82 */ /* 0x000f220000000800 */
[----:B------:R-:W-:Y:S01]  /*3be0*/  IMAD.SHL.U32 R124, R124, 0x2, RZ ;  /* 0x000000027c7c7824 */ /* 0x000fe200078e00ff */
[----:B------:R-:W-:Y:S01]  /*3bf0*/  CS2R R56, SRZ ;  /* 0x0000000000387805 */ /* 0x000fe2000001ff00 */
[--C-:B---3--:R-:W-:Y:S01]  /*3c00*/  IMAD.X R234, R232, 0x1, R7.reuse, P6 ;  /* 0x00000001e8ea7824 */ /* 0x108fe200030e0607 */
[-C--:B------:R-:W-:Y:S01]  /*3c10*/  IADD3 RZ, P6, R226, R4.reuse, RZ ;  /* 0x00000004e2ff7210 */ /* 0x080fe20007fde0ff */
[----:B------:R-:W-:Y:S01]  /*3c20*/  IMAD.X R232, R232, 0x1, R8, P3 ;  /* 0x00000001e8e87824 */ /* 0x000fe200018e0608 */
[-C--:B------:R-:W-:Y:S01]  /*3c30*/  IADD3 RZ, P3, R226, R5.reuse, RZ ;  /* 0x00000005e2ff7210 */ /* 0x080fe20007f7e0ff */
[----:B------:R-:W-:Y:S01]  /*3c40*/  IMAD R122, R122, 0x3, RZ ;  /* 0x000000037a7a7824 */ /* 0x000fe200078e02ff */
[----:B------:R-:W-:Y:S01]  /*3c50*/  STL [R1+0x3c8], R234 ;  /* 0x0003c8ea01007387 */ /* 0x000fe20000100800 */
[----:B------:R-:W-:Y:S01]  /*3c60*/  SHF.R.S32.HI R226, RZ, 0x1f, R226 ;  /* 0x0000001fffe27819 */ /* 0x000fe200000114e2 */
[----:B------:R-:W-:Y:S01]  /*3c70*/  IMAD.SHL.U32 R120, R120, 0x4, RZ ;  /* 0x0000000478787824 */ /* 0x000fe200078e00ff */
[----:B------:R-:W3:Y:S01]  /*3c80*/  LDC R121, c[0x0][0x268] ;  /* 0x00009a00ff797b82 */ /* 0x000ee20000000800 */
[----:B------:R0:W-:Y:S01]  /*3c90*/  STL [R1+0x3cc], R232 ;  /* 0x0003cce801007387 */ /* 0x0001e20000100800 */
[----:B------:R-:W-:Y:S01]  /*3ca0*/  IMAD R118, R118, 0x5, RZ ;  /* 0x0000000576767824 */ /* 0x000fe200078e02ff */
[----:B------:R-:W-:Y:S01]  /*3cb0*/  CS2R R58, SRZ ;  /* 0x00000000003a7805 */ /* 0x000fe2000001ff00 */
[----:B--2---:R-:W-:Y:S01]  /*3cc0*/  IMAD R116, R116, 0x6, RZ ;  /* 0x0000000674747824 */ /* 0x004fe200078e02ff */
[----:B------:R-:W-:Y:S01]  /*3cd0*/  CS2R R60, SRZ ;  /* 0x00000000003c7805 */ /* 0x000fe2000001ff00 */
[----:B-----5:R-:W-:Y:S01]  /*3ce0*/  IMAD R114, R114, 0x7, RZ ;  /* 0x0000000772727824 */ /* 0x020fe200078e02ff */
[----:B------:R-:W-:Y:S01]  /*3cf0*/  CS2R R62, SRZ ;  /* 0x00000000003e7805 */ /* 0x000fe2000001ff00 */
[----:B------:R-:W-:Y:S01]  /*3d00*/  IMAD.SHL.U32 R112, R112, 0x8, RZ ;  /* 0x0000000870707824 */ /* 0x000fe200078e00ff */
[----:B------:R-:W2:Y:S01]  /*3d10*/  LDC R123, c[0x0][0x268] ;  /* 0x00009a00ff7b7b82 */ /* 0x000ea20000000800 */
[----:B0-----:R-:W-:Y:S01]  /*3d20*/  IMAD R110, R110, 0x9, RZ ;  /* 0x000000096e6e7824 */ /* 0x001fe200078e02ff */
[----:B------:R-:W-:Y:S01]  /*3d30*/  CS2R R64, SRZ ;  /* 0x0000000000407805 */ /* 0x000fe2000001ff00 */
[--C-:B------:R-:W-:Y:S01]  /*3d40*/  IMAD.X R232, R230, 0x1, R7.reuse, P2 ;  /* 0x00000001e6e87824 */ /* 0x100fe200010e0607 */
[-C--:B------:R-:W-:Y:S01]  /*3d50*/  IADD3 RZ, P2, R224, R4.reuse, RZ ;  /* 0x00000004e0ff7210 */ /* 0x080fe20007f5e0ff */
[----:B------:R-:W-:Y:S01]  /*3d60*/  IMAD.X R230, R230, 0x1, R8, P1 ;  /* 0x00000001e6e67824 */ /* 0x000fe200008e0608 */
[-C--:B------:R-:W-:Y:S01]  /*3d70*/  IADD3 RZ, P1, R224, R5.reuse, RZ ;  /* 0x00000005e0ff7210 */ /* 0x080fe20007f3e0ff */
[----:B------:R-:W-:Y:S01]  /*3d80*/  IMAD R111, R111, 0xa, RZ ;  /* 0x0000000a6f6f7824 */ /* 0x000fe200078e02ff */
[----:B------:R-:W-:Y:S01]  /*3d90*/  STL [R1+0x3d0], R232 ;  /* 0x0003d0e801007387 */ /* 0x000fe20000100800 */
[----:B------:R-:W-:Y:S01]  /*3da0*/  SHF.R.S32.HI R224, RZ, 0x1f, R224 ;  /* 0x0000001fffe07819 */ /* 0x000fe200000114e0 */
[----:B------:R-:W0:Y:S01]  /*3db0*/  LDC R125, c[0x0][0x268] ;  /* 0x00009a00ff7d7b82 */ /* 0x000e220000000800 */
[----:B-1----:R-:W-:Y:S01]  /*3dc0*/  IMAD R113, R113, 0xb, RZ ;  /* 0x0000000b71717824 */ /* 0x002fe200078e02ff */
[----:B------:R1:W-:Y:S01]  /*3dd0*/  STL [R1+0x3d4], R230 ;  /* 0x0003d4e601007387 */ /* 0x0003e20000100800 */
[----:B------:R-:W-:Y:S01]  /*3de0*/  IMAD R115, R115, 0xc, RZ ;  /* 0x0000000c73737824 */ /* 0x000fe200078e02ff */
[----:B------:R-:W-:Y:S01]  /*3df0*/  CS2R R66, SRZ ;  /* 0x0000000000427805 */ /* 0x000fe2000001ff00 */
[----:B----4-:R-:W-:Y:S01]  /*3e00*/  IMAD R117, R117, 0xd, RZ ;  /* 0x0000000d75757824 */ /* 0x010fe200078e02ff */
[----:B------:R-:W-:Y:S01]  /*3e10*/  CS2R R68, SRZ ;  /* 0x0000000000447805 */ /* 0x000fe2000001ff00 */
[----:B------:R-:W-:Y:S01]  /*3e20*/  IMAD R119, R119, 0xe, RZ ;  /* 0x0000000e77777824 */ /* 0x000fe200078e02ff */
[----:B------:R-:W4:Y:S01]  /*3e30*/  LDC R126, c[0x0][0x268] ;  /* 0x00009a00ff7e7b82 */ /* 0x000f220000000800 */
[----:B---3--:R-:W-:Y:S01]  /*3e40*/  IMAD R121, R121, 0xf, RZ ;  /* 0x0000000f79797824 */ /* 0x008fe200078e02ff */
[----:B------:R-:W-:Y:S01]  /*3e50*/  CS2R R70, SRZ ;  /* 0x0000000000467805 */ /* 0x000fe2000001ff00 */
[----:B------:R-:W-:Y:S01]  /*3e60*/  IMAD.SHL.U32 R18, R221, 0x2, RZ ;  /* 0x00000002dd127824 */ /* 0x000fe200078e00ff */
[----:B------:R-:W-:Y:S01]  /*3e70*/  CS2R R72, SRZ ;  /* 0x0000000000487805 */ /* 0x000fe2000001ff00 */
[--C-:B-1----:R-:W-:Y:S01]  /*3e80*/  IMAD.X R230, R228, 0x1, R7.reuse, P4 ;  /* 0x00000001e4e67824 */ /* 0x102fe200020e0607 */
[-C--:B------:R-:W-:Y:S01]  /*3e90*/  IADD3 RZ, P4, R222, R4.reuse, RZ ;  /* 0x00000004deff7210 */ /* 0x080fe20007f9e0ff */
[----:B------:R-:W-:Y:S01]  /*3ea0*/  IMAD.X R228, R228, 0x1, R8, P5 ;  /* 0x00000001e4e47824 */ /* 0x000fe200028e0608 */
[-C--:B------:R-:W-:Y:S01]  /*3eb0*/  IADD3 RZ, P5, R222, R5.reuse, RZ ;  /* 0x00000005deff7210 */ /* 0x080fe20007fbe0ff */
[----:B------:R-:W1:Y:S01]  /*3ec0*/  LDC R127, c[0x0][0x268] ;  /* 0x00009a00ff7f7b82 */ /* 0x000e620000000800 */
[----:B------:R-:W-:Y:S01]  /*3ed0*/  STL [R1+0x3d8], R230 ;  /* 0x0003d8e601007387 */ /* 0x000fe20000100800 */
[----:B------:R-:W-:Y:S01]  /*3ee0*/  SHF.R.S32.HI R222, RZ, 0x1f, R222 ;  /* 0x0000001fffde7819 */ /* 0x000fe200000114de */
[----:B--2---:R-:W-:Y:S01]  /*3ef0*/  IMAD.SHL.U32 R123, R123, 0x10, RZ ;  /* 0x000000107b7b7824 */ /* 0x004fe200078e00ff */
[----:B------:R-:W-:Y:S01]  /*3f00*/  CS2R R74, SRZ ;  /* 0x00000000004a7805 */ /* 0x000fe2000001ff00 */
[----:B------:R2:W-:Y:S01]  /*3f10*/  STL [R1+0x3dc], R228 ;  /* 0x0003dce401007387 */ /* 0x0005e20000100800 */
[----:B------:R-:W-:Y:S01]  /*3f20*/  IMAD.SHL.U32 R20, R221, 0x4, RZ ;  /* 0x00000004dd147824 */ /* 0x000fe200078e00ff */
[----:B------:R-:W-:Y:S01]  /*3f30*/  CS2R R76, SRZ ;  /* 0x00000000004c7805 */ /* 0x000fe2000001ff00 */
[----:B------:R-:W3:Y:S01]  /*3f40*/  LDC R128, c[0x0][0x268] ;  /* 0x00009a00ff807b82 */ /* 0x000ee20000000800 */
[----:B0-----:R-:W-:Y:S01]  /*3f50*/  IMAD R125, R125, 0x11, RZ ;  /* 0x000000117d7d7824 */ /* 0x001fe200078e02ff */
[----:B------:R-:W-:Y:S01]  /*3f60*/  CS2R R78, SRZ ;  /* 0x00000000004e7805 */ /* 0x000fe2000001ff00 */
[C---:B------:R-:W-:Y:S01]  /*3f70*/  IMAD R21, R221.reuse, 0x5, RZ ;  /* 0x00000005dd157824 */ /* 0x040fe200078e02ff */
[----:B------:R-:W-:Y:S01]  /*3f80*/  CS2R R80, SRZ ;  /* 0x0000000000507805 */ /* 0x000fe2000001ff00 */
[----:B------:R-:W-:Y:S01]  /*3f90*/  IMAD R23, R221, 0x7, RZ ;  /* 0x00000007dd177824 */ /* 0x000fe200078e02ff */
[----:B------:R-:W-:Y:S01]  /*3fa0*/  CS2R R82, SRZ ;  /* 0x0000000000527805 */ /* 0x000fe2000001ff00 */
[C---:B--2---:R-:W-:Y:S01]  /*3fb0*/  IMAD.X R228, R226.reuse, 0x1, R7, P6 ;  /* 0x00000001e2e47824 */ /* 0x044fe200030e0607 */
[CC--:B------:R-:W-:Y:S01]  /*3fc0*/  IADD3 RZ, P6, R219.reuse, R4.reuse, RZ ;  /* 0x00000004dbff7210 */ /* 0x0c0fe20007fde0ff */
[--C-:B------:R-:W-:Y:S01]  /*3fd0*/  IMAD.X R226, R226, 0x1, R8.reuse, P3 ;  /* 0x00000001e2e27824 */ /* 0x100fe200018e0608 */
[-C--:B------:R-:W-:Y:S01]  /*3fe0*/  IADD3 RZ, P3, R219, R5.reuse, RZ ;  /* 0x00000005dbff7210 */ /* 0x080fe20007f7e0ff */
[----:B------:R-:W0:Y:S01]  /*3ff0*/  LDC R129, c[0x0][0x268] ;  /* 0x00009a00ff817b82 */ /* 0x000e220000000800 */
[----:B------:R-:W-:Y:S01]  /*4000*/  STL [R1+0x3e0], R228 ;  /* 0x0003e0e401007387 */ /* 0x000fe20000100800 */
[----:B------:R-:W-:Y:S01]  /*4010*/  SHF.R.S32.HI R219, RZ, 0x1f, R219 ;  /* 0x0000001fffdb7819 */ /* 0x000fe200000114db */
[----:B----4-:R-:W-:Y:S01]  /*4020*/  IMAD R126, R126, 0x12, RZ ;  /* 0x000000127e7e7824 */ /* 0x010fe200078e02ff */
[----:B------:R-:W-:Y:S01]  /*4030*/  CS2R R84, SRZ ;  /* 0x0000000000547805 */ /* 0x000fe2000001ff00 */
[----:B------:R2:W-:Y:S01]  /*4040*/  STL [R1+0x3e4], R226 ;  /* 0x0003e4e201007387 */ /* 0x0005e20000100800 */
[----:B-1----:R-:W-:Y:S01]  /*4050*/  IMAD R127, R127, 0x13, RZ ;  /* 0x000000137f7f7824 */ /* 0x002fe200078e02ff */
[----:B------:R-:W-:Y:S01]  /*4060*/  CS2R R86, SRZ ;  /* 0x0000000000567805 */ /* 0x000fe2000001ff00 */
[----:B------:R-:W1:Y:S01]  /*4070*/  LDC R131, c[0x0][0x268] ;  /* 0x00009a00ff837b82 */ /* 0x000e620000000800 */
[C---:B------:R-:W-:Y:S01]  /*4080*/  IMAD.SHL.U32 R107, R221.reuse, 0x8, RZ ;  /* 0x00000008dd6b7824 */ /* 0x040fe200078e00ff */
[----:B------:R-:W-:Y:S01]  /*4090*/  CS2R R88, SRZ ;  /* 0x0000000000587805 */ /* 0x000fe2000001ff00 */
[----:B------:R-:W-:Y:S01]  /*40a0*/  IMAD R108, R221, 0x9, RZ ;  /* 0x00000009dd6c7824 */ /* 0x000fe200078e02ff */
[----:B------:R-:W-:Y:S01]  /*40b0*/  CS2R R90, SRZ ;  /* 0x00000000005a7805 */ /* 0x000fe2000001ff00 */
[----:B---3--:R-:W-:Y:S01]  /*40c0*/  IMAD R128, R128, 0x14, RZ ;  /* 0x0000001480807824 */ /* 0x008fe200078e02ff */
[----:B------:R-:W-:Y:S01]  /*40d0*/  CS2R R92, SRZ ;  /* 0x00000000005c7805 */ /* 0x000fe2000001ff00 */
[C---:B--2---:R-:W-:Y:S01]  /*40e0*/  IMAD.X R226, R224.reuse, 0x1, R7, P2 ;  /* 0x00000001e0e27824 */ /* 0x044fe200010e0607 */
[CC--:B------:R-:W-:Y:S01]  /*40f0*/  IADD3 RZ, P2, R217.reuse, R4.reuse, RZ ;  /* 0x00000004d9ff7210 */ /* 0x0c0fe20007f5e0ff */
[--C-:B------:R-:W-:Y:S01]  /*4100*/  IMAD.X R224, R224, 0x1, R8.reuse, P1 ;  /* 0x00000001e0e07824 */ /* 0x100fe200008e0608 */
[-C--:B------:R-:W-:Y:S01]  /*4110*/  IADD3 RZ, P1, R217, R5.reuse, RZ ;  /* 0x00000005d9ff7210 */ /* 0x080fe20007f3e0ff */
[----:B------:R-:W2:Y:S01]  /*4120*/  LDC R132, c[0x0][0x268] ;  /* 0x00009a00ff847b82 */ /* 0x000ea20000000800 */
[----:B------:R-:W-:Y:S01]  /*4130*/  STL [R1+0x3e8], R226 ;  /* 0x0003e8e201007387 */ /* 0x000fe20000100800 */
[----:B------:R-:W-:Y:S01]  /*4140*/  SHF.R.S32.HI R217, RZ, 0x1f, R217 ;  /* 0x0000001fffd97819 */ /* 0x000fe200000114d9 */
[----:B------:R-:W-:Y:S01]  /*4150*/  IMAD R16, R221, 0x7e, RZ ;  /* 0x0000007edd107824 */ /* 0x000fe200078e02ff */
[----:B------:R-:W-:Y:S01]  /*4160*/  CS2R R94, SRZ ;  /* 0x00000000005e7805 */ /* 0x000fe2000001ff00 */
[----:B------:R3:W-:Y:S01]  /*4170*/  STL [R1+0x3ec], R224 ;  /* 0x0003ece001007387 */ /* 0x0007e20000100800 */
[----:B0-----:R-:W-:Y:S01]  /*4180*/  IMAD R129, R129, 0x15, RZ ;  /* 0x0000001581817824 */ /* 0x001fe200078e02ff */
[----:B------:R-:W-:Y:S01]  /*4190*/  CS2R R96, SRZ ;  /* 0x0000000000607805 */ /* 0x000fe2000001ff00 */
[----:B------:R-:W0:Y:S01]  /*41a0*/  LDC R134, c[0x0][0x268] ;  /* 0x00009a00ff867b82 */ /* 0x000e220000000800 */
[C---:B------:R-:W-:Y:S01]  /*41b0*/  IMAD R109, R221.reuse, 0xa, RZ ;  /* 0x0000000add6d7824 */ /* 0x040fe200078e02ff */
[----:B------:R-:W-:Y:S01]  /*41c0*/  CS2R R98, SRZ ;  /* 0x0000000000627805 */ /* 0x000fe2000001ff00 */
[----:B------:R-:W-:Y:S01]  /*41d0*/  IMAD R17, R221, 0x7f, RZ ;  /* 0x0000007fdd117824 */ /* 0x000fe200078e02ff */
[----:B------:R-:W-:Y:S01]  /*41e0*/  CS2R R100, SRZ ;  /* 0x0000000000647805 */ /* 0x000fe2000001ff00 */
[----:B-1----:R-:W-:Y:S01]  /*41f0*/  IMAD R131, R131, 0x16, RZ ;  /* 0x0000001683837824 */ /* 0x002fe200078e02ff */
[----:B------:R-:W-:Y:S01]  /*4200*/  CS2R R102, SRZ ;  /* 0x0000000000667805 */ /* 0x000fe2000001ff00 */
[C---:B---3--:R-:W-:Y:S01]  /*4210*/  IMAD.X R224, R222.reuse, 0x1, R7, P4 ;  /* 0x00000001dee07824 */ /* 0x048fe200020e0607 */
[CC--:B------:R-:W-:Y:S01]  /*4220*/  IADD3 RZ, P4, R215.reuse, R4.reuse, RZ ;  /* 0x00000004d7ff7210 */ /* 0x0c0fe20007f9e0ff */
[--C-:B------:R-:W-:Y:S01]  /*4230*/  IMAD.X R222, R222, 0x1, R8.reuse, P5 ;  /* 0x00000001dede7824 */ /* 0x100fe200028e0608 */
[-C--:B------:R-:W-:Y:S01]  /*4240*/  IADD3 RZ, P5, R215, R5.reuse, RZ ;  /* 0x00000005d7ff7210 */ /* 0x080fe20007fbe0ff */
[----:B------:R-:W1:Y:S01]  /*4250*/  LDC R136, c[0x0][0x268] ;  /* 0x00009a00ff887b82 */ /* 0x000e620000000800 */
[----:B------:R-:W-:Y:S01]  /*4260*/  STL [R1+0x3f0], R224 ;  /* 0x0003f0e001007387 */ /* 0x000fe20000100800 */
[----:B------:R-:W-:Y:S01]  /*4270*/  SHF.R.S32.HI R215, RZ, 0x1f, R215 ;  /* 0x0000001fffd77819 */ /* 0x000fe200000114d7 */
[C---:B------:R-:W-:Y:S01]  /*4280*/  IMAD R19, R221.reuse, 0x3, RZ ;  /* 0x00000003dd137824 */ /* 0x040fe200078e02ff */
[----:B------:R-:W-:Y:S01]  /*4290*/  CS2R R104, SRZ ;  /* 0x0000000000687805 */ /* 0x000fe2000001ff00 */
[----:B------:R3:W-:Y:S01]  /*42a0*/  STL [R1+0x3f4], R222 ;  /* 0x0003f4de01007387 */ /* 0x0007e20000100800 */
[----:B--2---:R-:W-:Y:S01]  /*42b0*/  IMAD R132, R132, 0x17, RZ ;  /* 0x0000001784847824 */ /* 0x004fe200078e02ff */
[----:B------:R-:W-:Y:S01]  /*42c0*/  UMOV UR5, URZ ;  /* 0x0000003f00057c82 */ /* 0x000fe20008000000 */
[----:B------:R-:W2:Y:S01]  /*42d0*/  LDC R138, c[0x0][0x268] ;  /* 0x00009a00ff8a7b82 */ /* 0x000ea20000000800 */
[----:B------:R-:W-:Y:S01]  /*42e0*/  IMAD R22, R221, 0x6, RZ ;  /* 0x00000006dd167824 */ /* 0x000fe200078e02ff */
[----:B------:R-:W-:Y:S01]  /*42f0*/  UMOV UR4, URZ ;  /* 0x0000003f00047c82 */ /* 0x000fe20008000000 */
[----:B------:R-:W-:Y:S01]  /*4300*/  IMAD.MOV.U32 R2, RZ, RZ, RZ ;  /* 0x000000ffff027224 */ /* 0x000fe200078e00ff */
[----:B------:R-:W-:Y:S01]  /*4310*/  UIADD3.64 UR22, UR10, 0x2, URZ ;  /* 0x000000020a167897 */ /* 0x000fe2000fffe03f */
[----:B0-----:R-:W-:Y:S01]  /*4320*/  IMAD R134, R134, 0x18, RZ ;  /* 0x0000001886867824 */ /* 0x001fe200078e02ff */
[----:B------:R-:W-:Y:S01]  /*4330*/  UIADD3.64 UR26, UR10, 0x4, URZ ;  /* 0x000000040a1a7897 */ /* 0x000fe2000fffe03f */
[----:B---3--:R-:W-:Y:S01]  /*4340*/  IMAD.X R222, R219, 0x1, R7, P6 ;  /* 0x00000001dbde7824 */ /* 0x008fe200030e0607 */
[----:B------:R-:W-:Y:S01]  /*4350*/  IADD3 RZ, P6, R213, R4, RZ ;  /* 0x00000004d5ff7210 */ /* 0x000fe20007fde0ff */
[----:B------:R-:W-:Y:S01]  /*4360*/  IMAD.X R219, R219, 0x1, R8, P3 ;  /* 0x00000001dbdb7824 */ /* 0x000fe200018e0608 */
[----:B------:R-:W-:Y:S01]  /*4370*/  IADD3 RZ, P3, R213, R5, RZ ;  /* 0x00000005d5ff7210 */ /* 0x000fe20007f7e0ff */
[----:B------:R-:W0:Y:S01]  /*4380*/  LDC R140, c[0x0][0x268] ;  /* 0x00009a00ff8c7b82 */ /* 0x000e220000000800 */
[----:B------:R-:W-:Y:S01]  /*4390*/  STL [R1+0x3f8], R222 ;  /* 0x0003f8de01007387 */ /* 0x000fe20000100800 */
[----:B------:R-:W-:Y:S01]  /*43a0*/  SHF.R.S32.HI R213, RZ, 0x1f, R213 ;  /* 0x0000001fffd57819 */ /* 0x000fe200000114d5 */
[----:B------:R-:W-:-:S02]  /*43b0*/  UIADD3.64 UR30, UR10, 0x3fe, URZ ;  /* 0x000003fe0a1e7897 */ /* 0x000fc4000fffe03f */
[----:B------:R3:W-:Y:S01]  /*43c0*/  STL [R1+0x3fc], R219 ;  /* 0x0003fcdb01007387 */ /* 0x0007e20000100800 */
[----:B-1----:R-:W-:Y:S01]  /*43d0*/  IMAD R136, R136, 0x19, RZ ;  /* 0x0000001988887824 */ /* 0x002fe200078e02ff */
[----:B------:R-:W-:Y:S01]  /*43e0*/  UIADD3.64 UR34, UR10, 0x400, URZ ;  /* 0x000004000a227897 */ /* 0x000fe2000fffe03f */
[----:B------:R-:W1:Y:S01]  /*43f0*/  LDC R142, c[0x0][0x268] ;  /* 0x00009a00ff8e7b82 */ /* 0x000e620000000800 */
[----:B------:R-:W-:Y:S02]  /*4400*/  UIADD3.64 UR38, UR10, 0x402, URZ ;  /* 0x000004020a267897 */ /* 0x000fe4000fffe03f */
[----:B------:R-:W-:Y:S01]  /*4410*/  UIADD3.64 UR42, UR10, 0x404, URZ ;  /* 0x000004040a2a7897 */ /* 0x000fe2000fffe03f */
[----:B--2---:R-:W-:Y:S01]  /*4420*/  IMAD R138, R138, 0x1a, RZ ;  /* 0x0000001a8a8a7824 */ /* 0x004fe200078e02ff */
[----:B------:R-:W-:Y:S01]  /*4430*/  UMOV UR15, 0x40000040 ;  /* 0x40000040000f7882 */ /* 0x000fe20000000000 */
[----:B---3--:R-:W-:Y:S01]  /*4440*/  IMAD.X R219, R217, 0x1, R7, P2 ;  /* 0x00000001d9db7824 */ /* 0x008fe200010e0607 */
[----:B------:R-:W-:Y:S01]  /*4450*/  IADD3 RZ, P2, R211, R4, RZ ;  /* 0x00000004d3ff7210 */ /* 0x000fe20007f5e0ff */
[----:B------:R-:W-:Y:S01]  /*4460*/  IMAD.X R217, R217, 0x1, R8, P1 ;  /* 0x00000001d9d97824 */ /* 0x000fe200008e0608 */
[----:B------:R-:W-:Y:S01]  /*4470*/  IADD3 RZ, P1, R211, R5, RZ ;  /* 0x00000005d3ff7210 */ /* 0x000fe20007f3e0ff */
[----:B------:R-:W2:Y:S01]  /*4480*/  LDC R144, c[0x0][0x268] ;  /* 0x00009a00ff907b82 */ /* 0x000ea20000000800 */
[----:B------:R3:W-:Y:S01]  /*4490*/  STL [R1+0x400], R219 ;  /* 0x000400db01007387 */ /* 0x0007e20000100800 */
[----:B------:R-:W-:-:S03]  /*44a0*/  SHF.R.S32.HI R211, RZ, 0x1f, R211 ;  /* 0x0000001fffd37819 */ /* 0x000fc600000114d3 */
[----:B------:R4:W-:Y:S01]  /*44b0*/  STL [R1+0x404], R217 ;  /* 0x000404d901007387 */ /* 0x0009e20000100800 */
[----:B0-----:R-:W-:Y:S02]  /*44c0*/  IMAD R140, R140, 0x1b, RZ ;  /* 0x0000001b8c8c7824 */ /* 0x001fe400078e02ff */
[----:B------:R-:W0:Y:S01]  /*44d0*/  LDC R146, c[0x0][0x268] ;  /* 0x00009a00ff927b82 */ /* 0x000e220000000800 */
[----:B---3--:R-:W-:Y:S01]  /*44e0*/  IMAD.X R219, R215, 0x1, R7, P4 ;  /* 0x00000001d7db7824 */ /* 0x008fe200020e0607 */
[----:B------:R-:W-:Y:S01]  /*44f0*/  IADD3 RZ, P4, R209, R4, RZ ;  /* 0x00000004d1ff7210 */ /* 0x000fe20007f9e0ff */
[----:B-1----:R-:W-:Y:S02]  /*4500*/  IMAD R142, R142, 0x1c, RZ ;  /* 0x0000001c8e8e7824 */ /* 0x002fe400078e02ff */
[----:B----4-:R-:W-:Y:S01]  /*4510*/  IMAD.X R217, R215, 0x1, R8, P5 ;  /* 0x00000001d7d97824 */ /* 0x010fe200028e0608 */
[----:B------:R1:W-:Y:S01]  /*4520*/  STL [R1+0x408], R219 ;  /* 0x000408db01007387 */ /* 0x0003e20000100800 */
[----:B------:R-:W-:Y:S01]  /*4530*/  IADD3 RZ, P5, R209, R5, RZ ;  /* 0x00000005d1ff7210 */ /* 0x000fe20007fbe0ff */
[----:B------:R-:W3:Y:S01]  /*4540*/  LDC R148, c[0x0][0x268] ;  /* 0x00009a00ff947b82 */ /* 0x000ee20000000800 */
[----:B------:R-:W-:Y:S01]  /*4550*/  SHF.R.S32.HI R209, RZ, 0x1f, R209 ;  /* 0x0000001fffd17819 */ /* 0x000fe200000114d1 */
[----:B------:R4:W-:Y:S01]  /*4560*/  STL [R1+0x40c], R217 ;  /* 0x00040cd901007387 */ /* 0x0009e20000100800 */
[----:B--2---:R-:W-:-:S02]  /*4570*/  IMAD R144, R144, 0x1d, RZ ;  /* 0x0000001d90907824 */ /* 0x004fc400078e02ff */
[----:B-1----:R-:W-:Y:S01]  /*4580*/  IMAD.X R219, R213, 0x1, R7, P6 ;  /* 0x00000001d5db7824 */ /* 0x002fe200030e0607 */
[-C--:B------:R-:W-:Y:S02]  /*4590*/  IADD3 RZ, P6, R207, R4.reuse, RZ ;  /* 0x00000004cfff7210 */ /* 0x080fe40007fde0ff */
[----:B------:R-:W1:Y:S01]  /*45a0*/  LDC R150, c[0x0][0x268] ;  /* 0x00009a00ff967b82 */ /* 0x000e620000000800 */
[----:B----4-:R-:W-:Y:S01]  /*45b0*/  IMAD.X R217, R213, 0x1, R8, P3 ;  /* 0x00000001d5d97824 */ /* 0x010fe200018e0608 */
[----:B------:R2:W-:Y:S01]  /*45c0*/  STL [R1+0x410], R219 ;  /* 0x000410db01007387 */ /* 0x0005e20000100800 */
[----:B------:R-:W-:Y:S01]  /*45d0*/  IADD3 RZ, P3, R207, R5, RZ ;  /* 0x00000005cfff7210 */ /* 0x000fe20007f7e0ff */
[----:B0-----:R-:W-:Y:S01]  /*45e0*/  IMAD R146, R146, 0x1e, RZ ;  /* 0x0000001e92927824 */ /* 0x001fe200078e02ff */
[----:B------:R-:W-:Y:S01]  /*45f0*/  SHF.R.S32.HI R207, RZ, 0x1f, R207 ;  /* 0x0000001fffcf7819 */ /* 0x000fe200000114cf */
[----:B------:R0:W-:Y:S02]  /*4600*/  STL [R1+0x414], R217 ;  /* 0x000414d901007387 */ /* 0x0001e40000100800 */
[----:B------:R-:W4:Y:S01]  /*4610*/  LDC R152, c[0x0][0x268] ;  /* 0x00009a00ff987b82 */ /* 0x000f220000000800 */
[----:B--2---:R-:W-:Y:S01]  /*4620*/  IMAD.X R219, R211, 0x1, R7, P2 ;  /* 0x00000001d3db7824 */ /* 0x004fe200010e0607 */
[----:B------:R-:W-:Y:S01]  /*4630*/  IADD3 RZ, P2, R205, R4, RZ ;  /* 0x00000004cdff7210 */ /* 0x000fe20007f5e0ff */
[----:B---3--:R-:W-:-:S05]  /*4640*/  IMAD R148, R148, 0x1f, RZ ;  /* 0x0000001f94947824 */ /* 0x008fca00078e02ff */
[----:B------:R-:W2:Y:S01]  /*4650*/  LDC R154, c[0x0][0x268] ;  /* 0x00009a00ff9a7b82 */ /* 0x000ea20000000800 */
[--C-:B0-----:R-:W-:Y:S01]  /*4660*/  IMAD.X R217, R211, 0x1, R8.reuse, P1 ;  /* 0x00000001d3d97824 */ /* 0x101fe200008e0608 */
[----:B------:R0:W-:Y:S01]  /*4670*/  STL [R1+0x418], R219 ;  /* 0x000418db01007387 */ /* 0x0001e20000100800 */
[----:B------:R-:W-:Y:S02]  /*4680*/  IADD3 RZ, P1, R205, R5, RZ ;  /* 0x00000005cdff7210 */ /* 0x000fe40007f3e0ff */
[----:B------:R-:W-:Y:S01]  /*4690*/  SHF.R.S32.HI R205, RZ, 0x1f, R205 ;  /* 0x0000001fffcd7819 */ /* 0x000fe200000114cd */
[----:B------:R3:W-:Y:S02]  /*46a0*/  STL [R1+0x41c], R217 ;  /* 0x00041cd901007387 */ /* 0x0007e40000100800 */
[----:B------:R-:W5:Y:S01]  /*46b0*/  LDC R156, c[0x0][0x268] ;  /* 0x00009a00ff9c7b82 */ /* 0x000f620000000800 */
[----:B-1----:R-:W-:Y:S02]  /*46c0*/  IMAD.SHL.U32 R150, R150, 0x20, RZ ;  /* 0x0000002096967824 */ /* 0x002fe400078e00ff */
[----:B0-----:R-:W-:Y:S01]  /*46d0*/  IMAD.X R219, R209, 0x1, R7, P4 ;  /* 0x00000001d1db7824 */ /* 0x001fe200020e0607 */
[----:B------:R-:W-:Y:S01]  /*46e0*/  IADD3 RZ, P4, R203, R4, RZ ;  /* 0x00000004cbff7210 */ /* 0x000fe20007f9e0ff */
[----:B---3--:R-:W-:-:S03]  /*46f0*/  IMAD.X R217, R209, 0x1, R8, P5 ;  /* 0x00000001d1d97824 */ /* 0x008fc600028e0608 */
[----:B------:R0:W-:Y:S01]  /*4700*/  STL [R1+0x420], R219 ;  /* 0x000420db01007387 */ /* 0x0001e20000100800 */
[----:B------:R-:W-:Y:S01]  /*4710*/  IADD3 RZ, P5, R203, R5, RZ ;  /* 0x00000005cbff7210 */ /* 0x000fe20007fbe0ff */
[----:B------:R-:W1:Y:S01]  /*4720*/  LDC R158, c[0x0][0x268] ;  /* 0x00009a00ff9e7b82 */ /* 0x000e620000000800 */
[----:B------:R-:W-:Y:S01]  /*4730*/  SHF.R.S32.HI R203, RZ, 0x1f, R203 ;  /* 0x0000001fffcb7819 */ /* 0x000fe200000114cb */
[----:B------:R3:W-:Y:S01]  /*4740*/  STL [R1+0x424], R217 ;  /* 0x000424d901007387 */ /* 0x0007e20000100800 */
[----:B----4-:R-:W-:Y:S02]  /*4750*/  IMAD R152, R152, 0x21, RZ ;  /* 0x0000002198987824 */ /* 0x010fe400078e02ff */
[----:B--2---:R-:W-:Y:S02]  /*4760*/  IMAD R154, R154, 0x22, RZ ;  /* 0x000000229a9a7824 */ /* 0x004fe400078e02ff */
[----:B0-----:R-:W-:Y:S01]  /*4770*/  IMAD.X R219, R207, 0x1, R7, P6 ;  /* 0x00000001cfdb7824 */ /* 0x001fe200030e0607 */
[----:B------:R-:W-:Y:S01]  /*4780*/  IADD3 RZ, P6, R201, R4, RZ ;  /* 0x00000004c9ff7210 */ /* 0x000fe20007fde0ff */
[----:B------:R-:W0:Y:S01]  /*4790*/  LDC R160, c[0x0][0x268] ;  /* 0x00009a00ffa07b82 */ /* 0x000e220000000800 */
[----:B---3--:R-:W-:-:S02]  /*47a0*/  IMAD.X R217, R207, 0x1, R8, P3 ;  /* 0x00000001cfd97824 */ /* 0x008fc400018e0608 */
[----:B------:R2:W-:Y:S01]  /*47b0*/  STL [R1+0x428], R219 ;  /* 0x000428db01007387 */ /* 0x0005e20000100800 */
[----:B------:R-:W-:Y:S01]  /*47c0*/  IADD3 RZ, P3, R201, R5, RZ ;  /* 0x00000005c9ff7210 */ /* 0x000fe20007f7e0ff */
[----:B-----5:R-:W-:Y:S01]  /*47d0*/  IMAD R156, R156, 0x23, RZ ;  /* 0x000000239c9c7824 */ /* 0x020fe200078e02ff */
[----:B------:R-:W-:Y:S01]  /*47e0*/  SHF.R.S32.HI R201, RZ, 0x1f, R201 ;  /* 0x0000001fffc97819 */ /* 0x000fe200000114c9 */
[----:B------:R3:W-:Y:S01]  /*47f0*/  STL [R1+0x42c], R217 ;  /* 0x00042cd901007387 */ /* 0x0007e20000100800 */
[----:B------:R-:W4:Y:S01]  /*4800*/  LDC R162, c[0x0][0x268] ;  /* 0x00009a00ffa27b82 */ /* 0x000f220000000800 */
[----:B--2---:R-:W-:Y:S01]  /*4810*/  IMAD.X R219, R205, 0x1, R7, P2 ;  /* 0x00000001cddb7824 */ /* 0x004fe200010e0607 */
[----:B------:R-:W-:Y:S01]  /*4820*/  IADD3 RZ, P2, R199, R4, RZ ;  /* 0x00000004c7ff7210 */ /* 0x000fe20007f5e0ff */
[----:B-1----:R-:W-:-:S05]  /*4830*/  IMAD R158, R158, 0x24, RZ ;  /* 0x000000249e9e7824 */ /* 0x002fca00078e02ff */
[----:B------:R-:W1:Y:S01]  /*4840*/  LDC R164, c[0x0][0x268] ;  /* 0x00009a00ffa47b82 */ /* 0x000e620000000800 */
[--C-:B---3--:R-:W-:Y:S01]  /*4850*/  IMAD.X R217, R205, 0x1, R8.reuse, P1 ;  /* 0x00000001cdd97824 */ /* 0x108fe200008e0608 */
[----:B------:R2:W-:Y:S01]  /*4860*/  STL [R1+0x430], R219 ;  /* 0x000430db01007387 */ /* 0x0005e20000100800 */
[----:B------:R-:W-:Y:S02]  /*4870*/  IADD3 RZ, P1, R199, R5, RZ ;  /* 0x00000005c7ff7210 */ /* 0x000fe40007f3e0ff */
[----:B------:R-:W-:Y:S01]  /*4880*/  SHF.R.S32.HI R199, RZ, 0x1f, R199 ;  /* 0x0000001fffc77819 */ /* 0x000fe200000114c7 */
[----:B------:R3:W-:Y:S02]  /*4890*/  STL [R1+0x434], R217 ;  /* 0x000434d901007387 */ /* 0x0007e40000100800 */
[----:B------:R-:W5:Y:S01]  /*48a0*/  LDC R166, c[0x0][0x268] ;  /* 0x00009a00ffa67b82 */ /* 0x000f620000000800 */
[----:B0-----:R-:W-:Y:S02]  /*48b0*/  IMAD R160, R160, 0x25, RZ ;  /* 0x00000025a0a07824 */ /* 0x001fe400078e02ff */
[----:B--2---:R-:W-:Y:S01]  /*48c0*/  IMAD.X R219, R203, 0x1, R7, P4 ;  /* 0x00000001cbdb7824 */ /* 0x004fe200020e0607 */
[----:B------:R-:W-:Y:S01]  /*48d0*/  IADD3 RZ, P4, R197, R4, RZ ;  /* 0x00000004c5ff7210 */ /* 0x000fe20007f9e0ff */
[----:B---3--:R-:W-:-:S03]  /*48e0*/  IMAD.X R217, R203, 0x1, R8, P5 ;  /* 0x00000001cbd97824 */ /* 0x008fc600028e0608 */
[----:B------:R0:W-:Y:S01]  /*48f0*/  STL [R1+0x438], R219 ;  /* 0x000438db01007387 */ /* 0x0001e20000100800 */
[----:B------:R-:W-:Y:S01]  /*4900*/  IADD3 RZ, P5, R197, R5, RZ ;  /* 0x00000005c5ff7210 */ /* 0x000fe20007fbe0ff */
[----:B------:R-:W2:Y:S01]  /*4910*/  LDC R168, c[0x0][0x268] ;  /* 0x00009a00ffa87b82 */ /* 0x000ea20000000800 */
[----:B------:R-:W-:Y:S01]  /*4920*/  SHF.R.S32.HI R197, RZ, 0x1f, R197 ;  /* 0x0000001fffc57819 */ /* 0x000fe200000114c5 */
[----:B------:R3:W-:Y:S01]  /*4930*/  STL [R1+0x43c], R217 ;  /* 0x00043cd901007387 */ /* 0x0007e20000100800 */
[----:B----4-:R-:W-:Y:S02]  /*4940*/  IMAD R162, R162, 0x26, RZ ;  /* 0x00000026a2a27824 */ /* 0x010fe400078e02ff */
[----:B-1----:R-:W-:Y:S02]  /*4950*/  IMAD R164, R164, 0x27, RZ ;  /* 0x00000027a4a47824 */ /* 0x002fe400078e02ff */
        /* <DEDUP_REMOVED lines=10> */
[----:B-1----:R-:W-:Y:S01]  /*4a00*/  IMAD.X R219, R199, 0x1, R7, P2 ;  /* 0x00000001c7db7824 */ /* 0x002fe200010e0607 */
[----:B------:R-:W-:Y:S01]  /*4a10*/  IADD3 RZ, P2, R193, R4, RZ ;  /* 0x00000004c1ff7210 */ /* 0x000fe20007f5e0ff */
[----:B--2---:R-:W-:-:S05]  /*4a20*/  IMAD R168, R168, 0x29, RZ ;  /* 0x00000029a8a87824 */ /* 0x004fca00078e02ff */
        /* <DEDUP_REMOVED lines=141> */
[----:B-1----:R-:W-:Y:S02]  /*5300*/  IMAD.SHL.U32 R214, R214, 0x40, RZ ;  /* 0x00000040d6d67824 */ /* 0x002fe400078e00ff */
        /* <DEDUP_REMOVED lines=129> */
[-C--:B------:R-:W-:Y:S01]  /*5b20*/  IADD3 RZ, P3, R141, R5.reuse, RZ ;  /* 0x000000058dff7210 */ /* 0x080fe20007f7e0ff */
[----:B-----5:R-:W-:Y:S01]  /*5b30*/  IMAD R252, R252, 0x55, RZ ;  /* 0x00000055fcfc7824 */ /* 0x020fe200078e02ff */
[----:B------:R-:W-:Y:S01]  /*5b40*/  SHF.R.S32.HI R141, RZ, 0x1f, R141 ;  /* 0x0000001fff8d7819 */ /* 0x000fe2000001148d */
[----:B------:R3:W-:Y:S01]  /*5b50*/  STL [R1+0x51c], R217 ;  /* 0x00051cd901007387 */ /* 0x0007e20000100800 */
[----:B-1----:R-:W-:Y:S01]  /*5b60*/  IMAD.X R219, R145, 0x1, R7, P2 ;  /* 0x0000000191db7824 */ /* 0x002fe200010e0607 */
[----:B------:R-:W-:Y:S01]  /*5b70*/  IADD3 RZ, P2, R139, R4, RZ ;  /* 0x000000048bff7210 */ /* 0x000fe20007f5e0ff */
[----:B--2---:R-:W-:Y:S02]  /*5b80*/  IMAD R244, R244, 0x57, RZ ;  /* 0x00000057f4f47824 */ /* 0x004fe400078e02ff */
[----:B---3--:R-:W-:Y:S01]  /*5b90*/  IMAD.X R217, R145, 0x1, R8, P1 ;  /* 0x0000000191d97824 */ /* 0x008fe200008e0608 */
[----:B------:R1:W-:Y:S01]  /*5ba0*/  STL [R1+0x520], R219 ;  /* 0x000520db01007387 */ /* 0x0003e20000100800 */
[----:B------:R-:W-:-:S02]  /*5bb0*/  IADD3 RZ, P1, R139, R5, RZ ;  /* 0x000000058bff7210 */ /* 0x000fc40007f3e0ff */
[----:B------:R-:W-:Y:S01]  /*5bc0*/  SHF.R.S32.HI R139, RZ, 0x1f, R139 ;  /* 0x0000001fff8b7819 */ /* 0x000fe2000001148b */
[----:B------:R2:W-:Y:S01]  /*5bd0*/  STL [R1+0x524], R217 ;  /* 0x000524d901007387 */ /* 0x0005e20000100800 */
[----:B0-----:R-:W-:Y:S02]  /*5be0*/  IMAD R242, R242, 0x59, RZ ;  /* 0x00000059f2f27824 */ /* 0x001fe400078e02ff */
[----:B-1----:R-:W-:Y:S01]  /*5bf0*/  IMAD.X R219, R143, 0x1, R7, P4 ;  /* 0x000000018fdb7824 */ /* 0x002fe200020e0607 */
[----:B------:R-:W-:Y:S01]  /*5c00*/  IADD3 RZ, P4, R137, R4, RZ ;  /* 0x0000000489ff7210 */ /* 0x000fe20007f9e0ff */
[----:B--2---:R-:W-:-:S03]  /*5c10*/  IMAD.X R217, R143, 0x1, R8, P5 ;  /* 0x000000018fd97824 */ /* 0x004fc600028e0608 */
[----:B------:R0:W-:Y:S01]  /*5c20*/  STL [R1+0x528], R219 ;  /* 0x000528db01007387 */ /* 0x0001e20000100800 */
[----:B------:R-:W-:Y:S02]  /*5c30*/  IADD3 RZ, P5, R137, R5, RZ ;  /* 0x0000000589ff7210 */ /* 0x000fe40007fbe0ff */
[----:B------:R-:W-:Y:S01]  /*5c40*/  SHF.R.S32.HI R137, RZ, 0x1f, R137 ;  /* 0x0000001fff897819 */ /* 0x000fe20000011489 */
[----:B------:R1:W-:Y:S01]  /*5c50*/  STL [R1+0x52c], R217 ;  /* 0x00052cd901007387 */ /* 0x0003e20000100800 */
[----:B0-----:R-:W-:Y:S01]  /*5c60*/  IMAD.X R219, R141, 0x1, R7, P6 ;  /* 0x000000018ddb7824 */ /* 0x001fe200030e0607 */
[----:B------:R-:W-:Y:S01]  /*5c70*/  IADD3 RZ, P6, R135, R4, RZ ;  /* 0x0000000487ff7210 */ /* 0x000fe20007fde0ff */
[----:B-1----:R-:W-:-:S03]  /*5c80*/  IMAD.X R217, R141, 0x1, R8, P3 ;  /* 0x000000018dd97824 */ /* 0x002fc600018e0608 */
        /* <DEDUP_REMOVED lines=11> */
[C---:B0-----:R-:W-:Y:S01]  /*5d40*/  IMAD.X R219, R137.reuse, 0x1, R7, P4 ;  /* 0x0000000189db7824 */ /* 0x041fe200020e0607 */
[----:B------:R-:W-:Y:S01]  /*5d50*/  IADD3 RZ, P4, R130, R4, RZ ;  /* 0x0000000482ff7210 */ /* 0x000fe20007f9e0ff */
[----:B-1----:R-:W-:-:S03]  /*5d60*/  IMAD.X R217, R137, 0x1, R8, P5 ;  /* 0x0000000189d97824 */ /* 0x002fc600028e0608 */
[----:B------:R0:W-:Y:S01]  /*5d70*/  STL [R1+0x540], R219 ;  /* 0x000540db01007387 */ /* 0x0001e20000100800 */
[----:B------:R-:W-:Y:S02]  /*5d80*/  IADD3 RZ, P5, R130, R5, RZ ;  /* 0x0000000582ff7210 */ /* 0x000fe40007fbe0ff */
[----:B------:R-:W-:Y:S01]  /*5d90*/  SHF.R.S32.HI R130, RZ, 0x1f, R130 ;  /* 0x0000001fff827819 */ /* 0x000fe20000011482 */
[----:B------:R1:W-:Y:S04]  /*5da0*/  STL [R1+0x544], R217 ;  /* 0x000544d901007387 */ /* 0x0003e80000100800 */
[--C-:B------:R-:W-:Y:S02]  /*5db0*/  IMAD.X R222, R130, 0x1, R7.reuse, P4 ;  /* 0x0000000182de7824 */ /* 0x100fe400020e0607 */
        /* <DEDUP_REMOVED lines=14> */
[----:B------:R2:W-:Y:S01]  /*5ea0*/  STL [R1+0x558], R222 ;  /* 0x000558de01007387 */ /* 0x0005e20000100800 */
[----:B0-----:R-:W-:Y:S01]  /*5eb0*/  IADD3 R219, P4, R6, UR9, RZ ;  /* 0x0000000906db7c10 */ /* 0x001fe2000ff9e0ff */
[----:B------:R-:W-:Y:S01]  /*5ec0*/  UIADD3.X UR9, UR6, 0x40000040, URZ, UP0, !UPT ;  /* 0x4000004006097890 */ /* 0x000fe200087fe43f */
[----:B-1----:R-:W-:-:S03]  /*5ed0*/  IMAD.X R217, R130, 0x1, R8, P5 ;  /* 0x0000000182d97824 */ /* 0x002fc600028e0608 */
[----:B------:R0:W-:Y:S01]  /*5ee0*/  STL [R1+0x57c], R219 ;  /* 0x00057cdb01007387 */ /* 0x0001e20000100800 */
[----:B------:R-:W-:Y:S01]  /*5ef0*/  UIADD3.64 UR20, UR8, 0x2, URZ ;  /* 0x0000000208147897 */ /* 0x000fe2000fffe03f */
[-C--:B--2---:R-:W-:Y:S02]  /*5f00*/  IADD3 R222, P5, R124, R6.reuse, RZ ;  /* 0x000000067cde7210 */ /* 0x084fe40007fbe0ff */
[----:B------:R1:W-:Y:S01]  /*5f10*/  STL [R1+0x55c], R217 ;  /* 0x00055cd901007387 */ /* 0x0003e20000100800 */
[----:B------:R-:W-:Y:S02]  /*5f20*/  UIADD3.64 UR24, UR8, 0x4, URZ ;  /* 0x0000000408187897 */ /* 0x000fe4000fffe03f */
[----:B------:R-:W-:Y:S01]  /*5f30*/  UIADD3.64 UR28, UR8, 0x1fe, URZ ;  /* 0x000001fe081c7897 */ /* 0x000fe2000fffe03f */
[----:B------:R2:W-:Y:S01]  /*5f40*/  STL [R1+0x584], R222 ;  /* 0x000584de01007387 */ /* 0x0005e20000100800 */
[----:B------:R-:W-:Y:S01]  /*5f50*/  UIADD3.64 UR32, UR8, 0x200, URZ ;  /* 0x0000020008207897 */ /* 0x000fe2000fffe03f */
[C---:B0-----:R-:W-:Y:S01]  /*5f60*/  IMAD.X R219, R15.reuse, 0x1, R7, P6 ;  /* 0x000000010fdb7824 */ /* 0x041fe200030e0607 */
[----:B------:R-:W-:Y:S01]  /*5f70*/  UIADD3.64 UR36, UR8, 0x202, URZ ;  /* 0x0000020208247897 */ /* 0x000fe2000fffe03f */
[----:B------:R-:W-:Y:S01]  /*5f80*/  IMAD.X R15, R15, 0x1, R8, P3 ;  /* 0x000000010f0f7824 */ /* 0x000fe200018e0608 */
[----:B------:R-:W-:Y:S01]  /*5f90*/  UIADD3.64 UR40, UR8, 0x204, URZ ;  /* 0x0000020408287897 */ /* 0x000fe2000fffe03f */
[----:B-1----:R-:W-:Y:S01]  /*5fa0*/  IADD3 R217, P6, R122, R6, RZ ;  /* 0x000000067ad97210 */ /* 0x002fe20007fde0ff */
[----:B------:R0:W-:Y:S01]  /*5fb0*/  STL [R1+0x560], R219 ;  /* 0x000560db01007387 */ /* 0x0001e20000100800 */
[----:B------:R-:W-:Y:S01]  /*5fc0*/  ULDC UR6, c[0x0][0x238] ;  /* 0x00008e0000067ab9 */ /* 0x000fe20000000800 */
[----:B--2---:R-:W-:-:S02]  /*5fd0*/  LEA.HI.X.SX32 R222, R246, R9, 0x1, P4 ;  /* 0x00000009f6de7211 */ /* 0x004fc400020f0eff */
[----:B------:R1:W-:Y:S01]  /*5fe0*/  STL [R1+0x58c], R217 ;  /* 0x00058cd901007387 */ /* 0x0003e20000100800 */
[----:B------:R-:W2:Y:S03]  /*5ff0*/  LDC R246, c[0x0][0x268] ;  /* 0x00009a00fff67b82 */ /* 0x000ea60000000800 */
[----:B------:R3:W-:Y:S01]  /*6000*/  STL [R1+0x578], R222 ;  /* 0x000578de01007387 */ /* 0x0007e20000100800 */
[----:B0-----:R-:W-:Y:S02]  /*6010*/  IADD3 R219, P4, R120, R6, RZ ;  /* 0x0000000678db7210 */ /* 0x001fe40007f9e0ff */
[----:B-1----:R-:W-:-:S03]  /*6020*/  LEA.HI.X.SX32 R217, R124, R9, 0x1, P5 ;  /* 0x000000097cd97211 */ /* 0x002fc600028f0eff */
[----:B------:R0:W-:Y:S01]  /*6030*/  STL [R1+0x594], R219 ;  /* 0x000594db01007387 */ /* 0x0001e20000100800 */
[----:B---3--:R-:W-:-:S03]  /*6040*/  IADD3 R222, P5, R118, R6, RZ ;  /* 0x0000000676de7210 */ /* 0x008fc60007fbe0ff */
[----:B------:R1:W-:Y:S04]  /*6050*/  STL [R1+0x580], R217 ;  /* 0x000580d901007387 */ /* 0x0003e80000100800 */
[----:B------:R3:W-:Y:S01]  /*6060*/  STL [R1+0x59c], R222 ;  /* 0x00059cde01007387 */ /* 0x0007e20000100800 */
[----:B0-----:R-:W-:Y:S02]  /*6070*/  LEA.HI.X.SX32 R219, R122, R9, 0x1, P6 ;  /* 0x000000097adb7211 */ /* 0x001fe400030f0eff */
[----:B-1----:R-:W-:-:S03]  /*6080*/  IADD3 R217, P6, R116, R6, RZ ;  /* 0x0000000674d97210 */ /* 0x002fc60007fde0ff */
[----:B------:R0:W-:Y:S01]  /*6090*/  STL [R1+0x588], R219 ;  /* 0x000588db01007387 */ /* 0x0001e20000100800 */
[----:B--2---:R-:W-:Y:S01]  /*60a0*/  IMAD R240, R246, 0x56, RZ ;  /* 0x00000056f6f07824 */ /* 0x004fe200078e02ff */
[-C--:B---3--:R-:W-:Y:S02]  /*60b0*/  LEA.HI.X.SX32 R222, R120, R9.reuse, 0x1, P4 ;  /* 0x0000000978de7211 */ /* 0x088fe400020f0eff */
        /* <DEDUP_REMOVED lines=26> */
[----:B---3--:R-:W-:-:S03]  /*6260*/  LEA.HI.X.SX32 R222, R111, R9, 0x1, P4 ;  /* 0x000000096fde7211 */ /* 0x008fc600020f0eff */
[----:B------:R1:W-:Y:S01]  /*6270*/  STL [R1+0x5d4], R217 ;  /* 0x0005d4d901007387 */ /* 0x0003e20000100800 */
[----:B------:R-:W-:-:S03]  /*6280*/  CS2R R110, SRZ ;  /* 0x00000000006e7805 */ /* 0x000fc6000001ff00 */
[----:B------:R3:W-:Y:S01]  /*6290*/  STL [R1+0x5c0], R222 ;  /* 0x0005c0de01007387 */ /* 0x0007e20000100800 */
[----:B0-----:R-:W-:Y:S02]  /*62a0*/  IADD3 R219, P4, R117, R6, RZ ;  /* 0x0000000675db7210 */ /* 0x001fe40007f9e0ff */
[----:B-1----:R-:W-:-:S03]  /*62b0*/  LEA.HI.X.SX32 R217, R113, R9, 0x1, P5 ;  /* 0x0000000971d97211 */ /* 0x002fc600028f0eff */
[----:B------:R0:W-:Y:S01]  /*62c0*/  STL [R1+0x5dc], R219 ;  /* 0x0005dcdb01007387 */ /* 0x0001e20000100800 */
[----:B------:R-:W-:Y:S02]  /*62d0*/  CS2R R112, SRZ ;  /* 0x0000000000707805 */ /* 0x000fe4000001ff00 */
[----:B---3--:R-:W-:Y:S01]  /*62e0*/  IADD3 R222, P5, R119, R6, RZ ;  /* 0x0000000677de7210 */ /* 0x008fe20007fbe0ff */
[----:B------:R1:W-:Y:S04]  /*62f0*/  STL [R1+0x5c8], R217 ;  /* 0x0005c8d901007387 */ /* 0x0003e80000100800 */
[----:B------:R3:W-:Y:S01]  /*6300*/  STL [R1+0x5e4], R222 ;  /* 0x0005e4de01007387 */ /* 0x0007e20000100800 */
[----:B0-----:R-:W-:Y:S02]  /*6310*/  LEA.HI.X.SX32 R219, R115, R9, 0x1, P6 ;  /* 0x0000000973db7211 */ /* 0x001fe400030f0eff */
[----:B------:R-:W-:-:S02]  /*6320*/  CS2R R114, SRZ ;  /* 0x0000000000727805 */ /* 0x000fc4000001ff00 */
[----:B-1----:R-:W-:Y:S01]  /*6330*/  IADD3 R217, P6, R121, R6, RZ ;  /* 0x0000000679d97210 */ /* 0x002fe20007fde0ff */
        /* <DEDUP_REMOVED lines=24> */
[-C--:B---3--:R-:W-:Y:S01]  /*64c0*/  IADD3 R222, P5, R128, R6.reuse, RZ ;  /* 0x0000000680de7210 */ /* 0x088fe20007fbe0ff */
        /* <DEDUP_REMOVED lines=12> */
[----:B---3--:R-:W-:-:S03]  /*6590*/  IADD3 R222, P5, R132, R6, RZ ;  /* 0x0000000684de7210 */ /* 0x008fc60007fbe0ff */
[----:B------:R1:W-:Y:S04]  /*65a0*/  STL [R1+0x610], R217 ;  /* 0x000610d901007387 */ /* 0x0003e80000100800 */
[----:B------:R3:W-:Y:S01]  /*65b0*/  STL [R1+0x62c], R222 ;  /* 0x00062cde01007387 */ /* 0x0007e20000100800 */
[-C--:B0-----:R-:W-:Y:S02]  /*65c0*/  LEA.HI.X.SX32 R219, R129, R9.reuse, 0x1, P6 ;  /* 0x0000000981db7211 */ /* 0x081fe400030f0eff */
[----:B------:R-:W-:Y:S02]  /*65d0*/  CS2R R128, SRZ ;  /* 0x0000000000807805 */ /* 0x000fe4000001ff00 */
        /* <DEDUP_REMOVED lines=62> */
[----:B------:R1:W-:Y:S04]  /*69c0*/  STL [R1+0x694], R217 ;  /* 0x000694d901007387 */ /* 0x0003e80000100800 */
        /* <DEDUP_REMOVED lines=120> */
[----:B------:R-:W-:-:S03]  /*7150*/  LEA.HI.X.SX32 R218, R218, R9, 0x1, P6 ;  /* 0x00000009dada7211 */ /* 0x000fc600030f0eff */
[----:B------:R-:W-:Y:S01]  /*7160*/  STL [R1+0x770], R222 ;  /* 0x000770de01007387 */ /* 0x000fe20000100800 */
[----:B0-----:R-:W-:Y:S02]  /*7170*/  IADD3 R219, P4, R220, R6, RZ ;  /* 0x00000006dcdb7210 */ /* 0x001fe40007f9e0ff */
[----:B-1----:R-:W-:-:S03]  /*7180*/  LEA.HI.X.SX32 R217, R216, R9, 0x1, P5 ;  /* 0x00000009d8d97211 */ /* 0x002fc600028f0eff */
[----:B------:R-:W-:Y:S01]  /*7190*/  STL [R1+0x78c], R219 ;  /* 0x00078cdb01007387 */ /* 0x000fe20000100800 */
[----:B------:R-:W-:-:S03]  /*71a0*/  IADD3 R216, P5, R223, R6, RZ ;  /* 0x00000006dfd87210 */ /* 0x000fc60007fbe0ff */
[----:B------:R0:W-:Y:S04]  /*71b0*/  STL [R1+0x778], R217 ;  /* 0x000778d901007387 */ /* 0x0001e80000100800 */
        /* <DEDUP_REMOVED lines=61> */
[----:B------:R-:W-:Y:S01]  /*7590*/  STL [R1+0x7f8], R218 ;  /* 0x0007f8da01007387 */ /* 0x000fe20000100800 */
[----:B0-----:R-:W-:Y:S02]  /*75a0*/  IADD3 R217, P6, R251, R6, RZ ;  /* 0x00000006fbd97210 */ /* 0x001fe40007fde0ff */
[----:B-1----:R-:W-:-:S03]  /*75b0*/  LEA.HI.X.SX32 R216, R249, R9, 0x1, P4 ;  /* 0x00000009f9d87211 */ /* 0x002fc600020f0eff */
[----:B------:R0:W-:Y:S04]  /*75c0*/  STL [R1+0x814], R217 ;  /* 0x000814d901007387 */ /* 0x0001e80000100800 */
[----:B------:R1:W-:Y:S01]  /*75d0*/  STL [R1+0x800], R216 ;  /* 0x000800d801007387 */ /* 0x0003e20000100800 */
        /* <DEDUP_REMOVED lines=14> */
[----:B------:R0:W-:Y:S01]  /*76c0*/  STL [R1+0x834], R217 ;  /* 0x000834d901007387 */ /* 0x0001e20000100800 */
[----:B--2---:R-:W-:Y:S02]  /*76d0*/  IMAD R240, R246, 0x5a, RZ ;  /* 0x0000005af6f07824 */ /* 0x004fe400078e02ff */
[----:B------:R-:W1:Y:S01]  /*76e0*/  LDC R246, c[0x0][0x268] ;  /* 0x00009a00fff67b82 */ /* 0x000e620000000800 */
[----:B------:R2:W-:Y:S01]  /*76f0*/  STL [R1+0x820], R216 ;  /* 0x000820d801007387 */ /* 0x0005e20000100800 */
[----:B0-----:R-:W-:Y:S02]  /*7700*/  IADD3 R217, P5, R242, R6, RZ ;  /* 0x00000006f2d97210 */ /* 0x001fe40007fbe0ff */
[----:B--2---:R-:W-:-:S03]  /*7710*/  LEA.HI.X.SX32 R216, R244, R9, 0x1, P6 ;  /* 0x00000009f4d87211 */ /* 0x004fc600030f0eff */
[----:B------:R0:W-:Y:S01]  /*7720*/  STL [R1+0x83c], R217 ;  /* 0x00083cd901007387 */ /* 0x0001e20000100800 */
[----:B------:R-:W2:Y:S03]  /*7730*/  LDC R244, c[0x0][0x268] ;  /* 0x00009a00fff47b82 */ /* 0x000ea60000000800 */
[----:B------:R3:W-:Y:S01]  /*7740*/  STL [R1+0x828], R216 ;  /* 0x000828d801007387 */ /* 0x0007e20000100800 */
[----:B0-----:R-:W-:Y:S01]  /*7750*/  IADD3 R217, P6, R240, R6, RZ ;  /* 0x00000006f0d97210 */ /* 0x001fe20007fde0ff */
[----:B-1----:R-:W-:Y:S01]  /*7760*/  IMAD R246, R246, 0x5b, RZ ;  /* 0x0000005bf6f67824 */ /* 0x002fe200078e02ff */
[----:B---3--:R-:W-:-:S03]  /*7770*/  LEA.HI.X.SX32 R216, R238, R9, 0x1, P4 ;  /* 0x00000009eed87211 */ /* 0x008fc600020f0eff */
[----:B------:R0:W-:Y:S04]  /*7780*/  STL [R1+0x844], R217 ;  /* 0x000844d901007387 */ /* 0x0001e80000100800 */
[----:B------:R1:W-:Y:S01]  /*7790*/  STL [R1+0x830], R216 ;  /* 0x000830d801007387 */ /* 0x0003e20000100800 */
[----:B--2---:R-:W-:Y:S01]  /*77a0*/  IMAD R238, R244, 0x5c, RZ ;  /* 0x0000005cf4ee7824 */ /* 0x004fe200078e02ff */
[----:B0-----:R-:W-:Y:S01]  /*77b0*/  IADD3 R217, P4, R246, R6, RZ ;  /* 0x00000006f6d97210 */ /* 0x001fe20007f9e0ff */
[----:B------:R-:W0:Y:S01]  /*77c0*/  LDC R244, c[0x0][0x268] ;  /* 0x00009a00fff47b82 */ /* 0x000e220000000800 */
[----:B-1----:R-:W-:-:S03]  /*77d0*/  LEA.HI.X.SX32 R216, R242, R9, 0x1, P5 ;  /* 0x00000009f2d87211 */ /* 0x002fc600028f0eff */
[----:B------:R1:W-:Y:S04]  /*77e0*/  STL [R1+0x84c], R217 ;  /* 0x00084cd901007387 */ /* 0x0003e80000100800 */
[----:B------:R-:W2:Y:S01]  /*77f0*/  LDC R242, c[0x0][0x268] ;  /* 0x00009a00fff27b82 */ /* 0x000ea20000000800 */
[----:B------:R3:W-:Y:S01]  /*7800*/  STL [R1+0x838], R216 ;  /* 0x000838d801007387 */ /* 0x0007e20000100800 */
[----:B-1----:R-:W-:Y:S02]  /*7810*/  IADD3 R217, P5, R238, R6, RZ ;  /* 0x00000006eed97210 */ /* 0x002fe40007fbe0ff */
[----:B---3--:R-:W-:-:S03]  /*7820*/  LEA.HI.X.SX32 R216, R240, R9, 0x1, P6 ;  /* 0x00000009f0d87211 */ /* 0x008fc600030f0eff */
[----:B------:R1:W-:Y:S04]  /*7830*/  STL [R1+0x854], R217 ;  /* 0x000854d901007387 */ /* 0x0003e80000100800 */
[----:B------:R3:W-:Y:S01]  /*7840*/  STL [R1+0x840], R216 ;  /* 0x000840d801007387 */ /* 0x0007e20000100800 */
[----:B0-----:R-:W-:-:S05]  /*7850*/  IMAD R244, R244, 0x5d, RZ ;  /* 0x0000005df4f47824 */ /* 0x001fca00078e02ff */
[-C--:B-1----:R-:W-:Y:S01]  /*7860*/  IADD3 R217, P6, R244, R6.reuse, RZ ;  /* 0x00000006f4d97210 */ /* 0x082fe20007fde0ff */
[----:B--2---:R-:W-:Y:S02]  /*7870*/  IMAD R240, R242, 0x5e, RZ ;  /* 0x0000005ef2f07824 */ /* 0x004fe400078e02ff */
[----:B------:R-:W0:Y:S01]  /*7880*/  LDC R242, c[0x0][0x268] ;  /* 0x00009a00fff27b82 */ /* 0x000e220000000800 */
[----:B---3--:R-:W-:Y:S01]  /*7890*/  LEA.HI.X.SX32 R216, R246, R9, 0x1, P4 ;  /* 0x00000009f6d87211 */ /* 0x008fe200020f0eff */
[----:B------:R1:W-:Y:S04]  /*78a0*/  STL [R1+0x85c], R217 ;  /* 0x00085cd901007387 */ /* 0x0003e80000100800 */
[----:B------:R2:W-:Y:S02]  /*78b0*/  STL [R1+0x848], R216 ;  /* 0x000848d801007387 */ /* 0x0005e40000100800 */
[----:B------:R-:W3:Y:S01]  /*78c0*/  LDC R246, c[0x0][0x268] ;  /* 0x00009a00fff67b82 */ /* 0x000ee20000000800 */
[----:B-1----:R-:W-:-:S02]  /*78d0*/  IADD3 R217, P4, R240, R6, RZ ;  /* 0x00000006f0d97210 */ /* 0x002fc40007f9e0ff */
[----:B--2---:R-:W-:-:S03]  /*78e0*/  LEA.HI.X.SX32 R216, R238, R9, 0x1, P5 ;  /* 0x00000009eed87211 */ /* 0x004fc600028f0eff */
[----:B------:R1:W-:Y:S04]  /*78f0*/  STL [R1+0x864], R217 ;  /* 0x000864d901007387 */ /* 0x0003e80000100800 */
[----:B------:R2:W-:Y:S01]  /*7900*/  STL [R1+0x850], R216 ;  /* 0x000850d801007387 */ /* 0x0005e20000100800 */
[----:B0-----:R-:W-:-:S05]  /*7910*/  IMAD R242, R242, 0x5f, RZ ;  /* 0x0000005ff2f27824 */ /* 0x001fca00078e02ff */
[-C--:B-1----:R-:W-:Y:S02]  /*7920*/  IADD3 R217, P5, R242, R6.reuse, RZ ;  /* 0x00000006f2d97210 */ /* 0x082fe40007fbe0ff */
[----:B--2---:R-:W-:Y:S01]  /*7930*/  LEA.HI.X.SX32 R216, R244, R9, 0x1, P6 ;  /* 0x00000009f4d87211 */ /* 0x004fe200030f0eff */
[----:B---3--:R-:W-:Y:S01]  /*7940*/  IMAD R238, R246, 0x60, RZ ;  /* 0x00000060f6ee7824 */ /* 0x008fe200078e02ff */
[----:B------:R-:W0:Y:S01]  /*7950*/  LDC R244, c[0x0][0x268] ;  /* 0x00009a00fff47b82 */ /* 0x000e220000000800 */
[----:B------:R1:W-:Y:S04]  /*7960*/  STL [R1+0x86c], R217 ;  /* 0x00086cd901007387 */ /* 0x0003e80000100800 */
[----:B------:R2:W-:Y:S03]  /*7970*/  STL [R1+0x858], R216 ;  /* 0x000858d801007387 */ /* 0x0005e60000100800 */
[----:B------:R-:W3:Y:S01]  /*7980*/  LDC R246, c[0x0][0x268] ;  /* 0x00009a00fff67b82 */ /* 0x000ee20000000800 */
[----:B-1----:R-:W-:-:S02]  /*7990*/  IADD3 R217, P6, R238, R6, RZ ;  /* 0x00000006eed97210 */ /* 0x002fc40007fde0ff */
[----:B--2---:R-:W-:-:S03]  /*79a0*/  LEA.HI.X.SX32 R216, R240, R9, 0x1, P4 ;  /* 0x00000009f0d87211 */ /* 0x004fc600020f0eff */
[----:B------:R-:W-:Y:S04]  /*79b0*/  STL [R1+0x874], R217 ;  /* 0x000874d901007387 */ /* 0x000fe80000100800 */
[----:B------:R1:W-:Y:S01]  /*79c0*/  STL [R1+0x860], R216 ;  /* 0x000860d801007387 */ /* 0x0003e20000100800 */
[----:B0-----:R-:W-:Y:S02]  /*79d0*/  IMAD R240, R244, 0x62, RZ ;  /* 0x00000062f4f07824 */ /* 0x001fe400078e02ff */
[----:B------:R-:W0:Y:S01]  /*79e0*/  LDC R244, c[0x0][0x268] ;  /* 0x00009a00fff47b82 */ /* 0x000e220000000800 */
[----:B-1----:R-:W-:Y:S01]  /*79f0*/  LEA.HI.X.SX32 R216, R242, R9, 0x1, P5 ;  /* 0x00000009f2d87211 */ /* 0x002fe200028f0eff */
[----:B---3--:R-:W-:-:S06]  /*7a00*/  IMAD R246, R246, 0x61, RZ ;  /* 0x00000061f6f67824 */ /* 0x008fcc00078e02ff */
[----:B------:R-:W1:Y:S01]  /*7a10*/  LDC R242, c[0x0][0x268] ;  /* 0x00009a00fff27b82 */ /* 0x000e620000000800 */
[----:B------:R-:W-:-:S05]  /*7a20*/  IADD3 R217, P4, R246, R6, RZ ;  /* 0x00000006f6d97210 */ /* 0x000fca0007f9e0ff */
[----:B------:R2:W-:Y:S04]  /*7a30*/  STL [R1+0x87c], R217 ;  /* 0x00087cd901007387 */ /* 0x0005e80000100800 */
[----:B------:R3:W-:Y:S01]  /*7a40*/  STL [R1+0x868], R216 ;  /* 0x000868d801007387 */ /* 0x0007e20000100800 */
[----:B0-----:R-:W-:Y:S01]  /*7a50*/  IMAD R244, R244, 0x63, RZ ;  /* 0x00000063f4f47824 */ /* 0x001fe200078e02ff */
[----:B--2---:R-:W-:Y:S02]  /*7a60*/  IADD3 R217, P5, R240, R6, RZ ;  /* 0x00000006f0d97210 */ /* 0x004fe40007fbe0ff */
[----:B---3--:R-:W-:-:S03]  /*7a70*/  LEA.HI.X.SX32 R216, R238, R9, 0x1, P6 ;  /* 0x00000009eed87211 */ /* 0x008fc600030f0eff */
[----:B------:R0:W-:Y:S01]  /*7a80*/  STL [R1+0x884], R217 ;  /* 0x000884d901007387 */ /* 0x0001e20000100800 */
[----:B-1----:R-:W-:Y:S02]  /*7a90*/  IMAD R238, R242, 0x64, RZ ;  /* 0x00000064f2ee7824 */ /* 0x002fe400078e02ff */
        /* <DEDUP_REMOVED lines=25> */
[----:B--2---:R-:W-:Y:S01]  /*7c30*/  IMAD R238, R244, 0x68, RZ ;  /* 0x00000068f4ee7824 */ /* 0x004fe200078e02ff */
[----:B---3--:R-:W-:Y:S01]  /*7c40*/  LEA.HI.X.SX32 R216, R242, R9, 0x1, P5 ;  /* 0x00000009f2d87211 */ /* 0x008fe200028f0eff */
[----:B------:R-:W0:Y:S02]  /*7c50*/  LDC R244, c[0x0][0x268] ;  /* 0x00009a00fff47b82 */ /* 0x000e240000000800 */
        /* <DEDUP_REMOVED lines=53> */
[----:B------:R1:W-:Y:S01]  /*7fb0*/  STL [R1+0x8f4], R217 ;  /* 0x0008f4d901007387 */ /* 0x0003e20000100800 */
[----:B0-----:R-:W-:-:S03]  /*7fc0*/  IMAD R242, R242, 0x71, RZ ;  /* 0x00000071f2f27824 */ /* 0x001fc600078e02ff */
[----:B------:R0:W-:Y:S02]  /*7fd0*/  STL [R1+0x8e0], R216 ;  /* 0x0008e0d801007387 */ /* 0x0001e40000100800 */
[-C--:B-1----:R-:W-:Y:S01]  /*7fe0*/  IADD3 R217, P5, R242, R6.reuse, RZ ;  /* 0x00000006f2d97210 */ /* 0x082fe20007fbe0ff */
[----:B--2---:R-:W-:Y:S02]  /*7ff0*/  IMAD R240, R246, 0x72, RZ ;  /* 0x00000072f6f07824 */ /* 0x004fe400078e02ff */
[----:B------:R-:W1:Y:S01]  /*8000*/  LDC R246, c[0x0][0x268] ;  /* 0x00009a00fff67b82 */ /* 0x000e620000000800 */
[----:B0-----:R-:W-:Y:S01]  /*8010*/  LEA.HI.X.SX32 R216, R244, R9, 0x1, P6 ;  /* 0x00000009f4d87211 */ /* 0x001fe200030f0eff */
[----:B------:R0:W-:Y:S04]  /*8020*/  STL [R1+0x8fc], R217 ;  /* 0x0008fcd901007387 */ /* 0x0001e80000100800 */
[----:B------:R2:W-:Y:S02]  /*8030*/  STL [R1+0x8e8], R216 ;  /* 0x0008e8d801007387 */ /* 0x0005e40000100800 */
[----:B------:R-:W3:Y:S01]  /*8040*/  LDC R244, c[0x0][0x268] ;  /* 0x00009a00fff47b82 */ /* 0x000ee20000000800 */
[----:B0-----:R-:W-:-:S02]  /*8050*/  IADD3 R217, P6, R240, R6, RZ ;  /* 0x00000006f0d97210 */ /* 0x001fc40007fde0ff */
[----:B--2---:R-:W-:-:S03]  /*8060*/  LEA.HI.X.SX32 R216, R238, R9, 0x1, P4 ;  /* 0x00000009eed87211 */ /* 0x004fc600020f0eff */
[----:B------:R0:W-:Y:S04]  /*8070*/  STL [R1+0x904], R217 ;  /* 0x000904d901007387 */ /* 0x0001e80000100800 */
[----:B------:R2:W-:Y:S01]  /*8080*/  STL [R1+0x8f0], R216 ;  /* 0x0008f0d801007387 */ /* 0x0005e20000100800 */
[----:B-1----:R-:W-:-:S05]  /*8090*/  IMAD R246, R246, 0x73, RZ ;  /* 0x00000073f6f67824 */ /* 0x002fca00078e02ff */
[-C--:B0-----:R-:W-:Y:S02]  /*80a0*/  IADD3 R217, P4, R246, R6.reuse, RZ ;  /* 0x00000006f6d97210 */ /* 0x081fe40007f9e0ff */
        /* <DEDUP_REMOVED lines=70> */
[----:B0-----:R-:W-:Y:S02]  /*8510*/  IMAD.SHL.U32 R238, R244, 0x80, RZ ;  /* 0x00000080f4ee7824 */ /* 0x001fe400078e00ff */
        /* <DEDUP_REMOVED lines=717> */
[----:B------:R-:W-:Y:S02]  /*b1f0*/  STL [R1+0xd24], R217 ;  /* 0x000d24d901007387 */ /* 0x000fe40000100800 */
[----:B------:R-:W1:Y:S02]  /*b200*/  LDC R238, c[0x0][0x268] ;  /* 0x00009a00ffee7b82 */ /* 0x000e640000000800 */
[----:B------:R2:W-:Y:S01]  /*b210*/  STL [R1+0xd10], R216 ;  /* 0x000d10d801007387 */ /* 0x0005e20000100800 */
[----:B0-----:R-:W-:Y:S01]  /*b220*/  IMAD R244, R244, 0xf8, RZ ;  /* 0x000000f8f4f47824 */ /* 0x001fe200078e02ff */
[----:B--2---:R-:W-:-:S04]  /*b230*/  LEA.HI.X.SX32 R216, R242, R9, 0x1, P5 ;  /* 0x00000009f2d87211 */ /* 0x004fc800028f0eff */
[----:B------:R-:W0:Y:S01]  /*b240*/  LDC R242, c[0x0][0x268] ;  /* 0x00009a00fff27b82 */ /* 0x000e220000000800 */
[----:B---3--:R-:W-:-:S05]  /*b250*/  IMAD R246, R246, 0xf7, RZ ;  /* 0x000000f7f6f67824 */ /* 0x008fca00078e02ff */
[----:B------:R-:W-:Y:S01]  /*b260*/  IADD3 R217, P4, R246, R6, RZ ;  /* 0x00000006f6d97210 */ /* 0x000fe20007f9e0ff */
[----:B-1----:R-:W-:-:S04]  /*b270*/  IMAD R236, R238, 0xf9, RZ ;  /* 0x000000f9eeec7824 */ /* 0x002fc800078e02ff */
[----:B------:R1:W-:Y:S04]  /*b280*/  STL [R1+0xd2c], R217 ;  /* 0x000d2cd901007387 */ /* 0x0003e80000100800 */
[----:B------:R2:W-:Y:S01]  /*b290*/  STL [R1+0xd18], R216 ;  /* 0x000d18d801007387 */ /* 0x0005e20000100800 */
[-C--:B-1----:R-:W-:Y:S01]  /*b2a0*/  IADD3 R217, P5, R244, R6.reuse, RZ ;  /* 0x00000006f4d97210 */ /* 0x082fe20007fbe0ff */
[----:B0-----:R-:W-:Y:S01]  /*b2b0*/  IMAD R238, R242, 0xfa, RZ ;  /* 0x000000faf2ee7824 */ /* 0x001fe200078e02ff */
[----:B--2---:R-:W-:Y:S01]  /*b2c0*/  LEA.HI.X.SX32 R216, R240, R9, 0x1, P6 ;  /* 0x00000009f0d87211 */ /* 0x004fe200030f0eff */
[----:B------:R-:W0:Y:S02]  /*b2d0*/  LDC R242, c[0x0][0x268] ;  /* 0x00009a00fff27b82 */ /* 0x000e240000000800 */
[----:B------:R1:W-:Y:S04]  /*b2e0*/  STL [R1+0xd34], R217 ;  /* 0x000d34d901007387 */ /* 0x0003e80000100800 */
[----:B------:R2:W-:Y:S01]  /*b2f0*/  STL [R1+0xd20], R216 ;  /* 0x000d20d801007387 */ /* 0x0005e20000100800 */
[----:B-1----:R-:W-:-:S02]  /*b300*/  IADD3 R217, P6, R236, R6, RZ ;  /* 0x00000006ecd97210 */ /* 0x002fc40007fde0ff */
[----:B--2---:R-:W-:-:S03]  /*b310*/  LEA.HI.X.SX32 R216, R246, R9, 0x1, P4 ;  /* 0x00000009f6d87211 */ /* 0x004fc600020f0eff */
[----:B------:R1:W-:Y:S01]  /*b320*/  STL [R1+0xd3c], R217 ;  /* 0x000d3cd901007387 */ /* 0x0003e20000100800 */
[----:B------:R-:W2:Y:S03]  /*b330*/  LDC R246, c[0x0][0x268] ;  /* 0x00009a00fff67b82 */ /* 0x000ea60000000800 */
[----:B------:R3:W-:Y:S01]  /*b340*/  STL [R1+0xd28], R216 ;  /* 0x000d28d801007387 */ /* 0x0007e20000100800 */
[----:B0-----:R-:W-:-:S04]  /*b350*/  IMAD R240, R242, 0xfb, RZ ;  /* 0x000000fbf2f07824 */ /* 0x001fc800078e02ff */
[----:B------:R-:W0:Y:S01]  /*b360*/  LDC R242, c[0x0][0x268] ;  /* 0x00009a00fff27b82 */ /* 0x000e220000000800 */
[----:B-1----:R-:W-:Y:S02]  /*b370*/  IADD3 R217, P4, R238, R6, RZ ;  /* 0x00000006eed97210 */ /* 0x002fe40007f9e0ff */
[----:B---3--:R-:W-:-:S03]  /*b380*/  LEA.HI.X.SX32 R216, R244, R9, 0x1, P5 ;  /* 0x00000009f4d87211 */ /* 0x008fc600028f0eff */
[----:B------:R1:W-:Y:S02]  /*b390*/  STL [R1+0xd44], R217 ;  /* 0x000d44d901007387 */ /* 0x0003e40000100800 */
[----:B------:R-:W3:Y:S02]  /*b3a0*/  LDC R244, c[0x0][0x268] ;  /* 0x00009a00fff47b82 */ /* 0x000ee40000000800 */
[----:B------:R4:W-:Y:S01]  /*b3b0*/  STL [R1+0xd30], R216 ;  /* 0x000d30d801007387 */ /* 0x0009e20000100800 */
[----:B--2---:R-:W-:Y:S01]  /*b3c0*/  IMAD R246, R246, 0xfc, RZ ;  /* 0x000000fcf6f67824 */ /* 0x004fe200078e02ff */
[----:B-1----:R-:W-:Y:S02]  /*b3d0*/  LEA.HI.X.SX32 R217, R236, R9, 0x1, P6 ;  /* 0x00000009ecd97211 */ /* 0x002fe400030f0eff */
[----:B----4-:R-:W-:Y:S01]  /*b3e0*/  IADD3 R216, P5, R240, R6, RZ ;  /* 0x00000006f0d87210 */ /* 0x010fe20007fbe0ff */
[----:B0-----:R-:W-:-:S04]  /*b3f0*/  IMAD R242, R242, 0xfd, RZ ;  /* 0x000000fdf2f27824 */ /* 0x001fc800078e02ff */
[----:B------:R0:W-:Y:S01]  /*b400*/  STL [R1+0xd4c], R216 ;  /* 0x000d4cd801007387 */ /* 0x0001e20000100800 */
[----:B------:R-:W-:-:S03]  /*b410*/  LEA.HI.X.SX32 R218, R240, R9, 0x1, P5 ;  /* 0x00000009f0da7211 */ /* 0x000fc600028f0eff */
[----:B------:R1:W-:Y:S01]  /*b420*/  STL [R1+0xd38], R217 ;  /* 0x000d38d901007387 */ /* 0x0003e20000100800 */
[----:B---3--:R-:W-:Y:S01]  /*b430*/  IMAD R244, R244, 0xfe, RZ ;  /* 0x000000fef4f47824 */ /* 0x008fe200078e02ff */
[----:B0-----:R-:W-:Y:S02]  /*b440*/  IADD3 R216, P6, R246, R6, RZ ;  /* 0x00000006f6d87210 */ /* 0x001fe40007fde0ff */
[----:B-1----:R-:W-:-:S03]  /*b450*/  LEA.HI.X.SX32 R217, R238, R9, 0x1, P4 ;  /* 0x00000009eed97211 */ /* 0x002fc600020f0eff */
[----:B------:R0:W-:Y:S04]  /*b460*/  STL [R1+0xd54], R216 ;  /* 0x000d54d801007387 */ /* 0x0001e80000100800 */
[----:B------:R1:W-:Y:S01]  /*b470*/  STL [R1+0xd40], R217 ;  /* 0x000d40d901007387 */ /* 0x0003e20000100800 */
[-C--:B0-----:R-:W-:Y:S02]  /*b480*/  IADD3 R216, P4, R242, R6.reuse, RZ ;  /* 0x00000006f2d87210 */ /* 0x081fe40007f9e0ff */
[----:B-1----:R-:W-:-:S03]  /*b490*/  IADD3 R217, P5, R244, R6, RZ ;  /* 0x00000006f4d97210 */ /* 0x002fc60007fbe0ff */
[----:B------:R0:W-:Y:S04]  /*b4a0*/  STL [R1+0xd5c], R216 ;  /* 0x000d5cd801007387 */ /* 0x0001e80000100800 */
[----:B------:R-:W-:Y:S04]  /*b4b0*/  STL [R1+0xd48], R218 ;  /* 0x000d48da01007387 */ /* 0x000fe80000100800 */
[----:B------:R1:W-:Y:S01]  /*b4c0*/  STL [R1+0xd64], R217 ;  /* 0x000d64d901007387 */ /* 0x0003e20000100800 */
[----:B0-----:R-:W-:Y:S02]  /*b4d0*/  LEA.HI.X.SX32 R216, R246, R9, 0x1, P6 ;  /* 0x00000009f6d87211 */ /* 0x001fe400030f0eff */
[----:B------:R-:W0:Y:S01]  /*b4e0*/  LDC R246, c[0x0][0x268] ;  /* 0x00009a00fff67b82 */ /* 0x000e220000000800 */
[----:B------:R-:W-:-:S02]  /*b4f0*/  IADD3 RZ, P6, R17, R4, RZ ;  /* 0x0000000411ff7210 */ /* 0x000fc40007fde0ff */
[----:B------:R2:W-:Y:S01]  /*b500*/  STL [R1+0xd50], R216 ;  /* 0x000d50d801007387 */ /* 0x0005e20000100800 */
[-C--:B-1----:R-:W-:Y:S02]  /*b510*/  LEA.HI.X.SX32 R217, R244, R9.reuse, 0x1, P5 ;  /* 0x00000009f4d97211 */ /* 0x082fe400028f0eff */
[----:B--2---:R-:W-:Y:S02]  /*b520*/  LEA.HI.X.SX32 R216, R242, R9, 0x1, P4 ;  /* 0x00000009f2d87211 */ /* 0x004fe400020f0eff */
[----:B------:R-:W-:Y:S02]  /*b530*/  IADD3 RZ, P4, R17, R5, RZ ;  /* 0x0000000511ff7210 */ /* 0x000fe40007f9e0ff */
[----:B------:R-:W-:Y:S01]  /*b540*/  SHF.R.S32.HI R17, RZ, 0x1f, R17 ;  /* 0x0000001fff117819 */ /* 0x000fe20000011411 */
[----:B------:R1:W-:Y:S04]  /*b550*/  STL [R1+0xd58], R216 ;  /* 0x000d58d801007387 */ /* 0x0003e80000100800 */
[----:B------:R2:W-:Y:S01]  /*b560*/  STL [R1+0xd60], R217 ;  /* 0x000d60d901007387 */ /* 0x0005e20000100800 */
[----:B0-----:R-:W-:-:S05]  /*b570*/  IMAD R246, R246, 0xff, RZ ;  /* 0x000000fff6f67824 */ /* 0x001fca00078e02ff */
[----:B-1----:R-:W-:Y:S01]  /*b580*/  IADD3 R216, P5, R246, R6, RZ ;  /* 0x00000006f6d87210 */ /* 0x002fe20007fbe0ff */
[C-C-:B--2---:R-:W-:Y:S02]  /*b590*/  IMAD.IADD R217, R18.reuse, 0x1, R4.reuse ;  /* 0x0000000112d97824 */ /* 0x144fe400078e0204 */
[--C-:B------:R-:W-:Y:S02]  /*b5a0*/  IMAD.IADD R18, R18, 0x1, R5.reuse ;  /* 0x0000000112127824 */ /* 0x100fe400078e0205 */
[----:B------:R0:W-:Y:S01]  /*b5b0*/  STL [R1+0xd6c], R216 ;  /* 0x000d6cd801007387 */ /* 0x0001e20000100800 */
[--C-:B------:R-:W-:Y:S02]  /*b5c0*/  IMAD.IADD R18, R20, 0x1, R4.reuse ;  /* 0x0000000114127824 */ /* 0x100fe400078e0204 */
[----:B------:R-:W-:Y:S02]  /*b5d0*/  IMAD.IADD R18, R21, 0x1, R5 ;  /* 0x0000000115127824 */ /* 0x000fe400078e0205 */
[----:B------:R-:W-:-:S02]  /*b5e0*/  IMAD.IADD R18, R23, 0x1, R4 ;  /* 0x0000000117127824 */ /* 0x000fc400078e0204 */
[--C-:B------:R-:W-:Y:S02]  /*b5f0*/  IMAD.IADD R18, R107, 0x1, R5.reuse ;  /* 0x000000016b127824 */ /* 0x100fe400078e0205 */
[--C-:B------:R-:W-:Y:S02]  /*b600*/  IMAD.IADD R18, R108, 0x1, R4.reuse ;  /* 0x000000016c127824 */ /* 0x100fe400078e0204 */
[--C-:B------:R-:W-:Y:S01]  /*b610*/  IMAD.IADD R18, R109, 0x1, R4.reuse ;  /* 0x000000016d127824 */ /* 0x100fe200078e0204 */
[----:B------:R-:W-:Y:S01]  /*b620*/  LEA.HI.X.SX32 R18, R246, R9, 0x1, P5 ;  /* 0x00000009f6127211 */ /* 0x000fe200028f0eff */
[C-C-:B0-----:R-:W-:Y:S02]  /*b630*/  IMAD.IADD R216, R19.reuse, 0x1, R4.reuse ;  /* 0x0000000113d87824 */ /* 0x141fe400078e0204 */
[----:B------:R-:W-:Y:S02]  /*b640*/  IMAD.IADD R19, R19, 0x1, R5 ;  /* 0x0000000113137824 */ /* 0x000fe400078e0205 */
[----:B------:R0:W-:Y:S01]  /*b650*/  STL [R1+0xd68], R18 ;  /* 0x000d681201007387 */ /* 0x0001e20000100800 */
[----:B------:R-:W-:-:S02]  /*b660*/  IMAD.IADD R19, R21, 0x1, R4 ;  /* 0x0000000115137824 */ /* 0x000fc400078e0204 */
[--C-:B------:R-:W-:Y:S01]  /*b670*/  IMAD.IADD R19, R22, 0x1, R5.reuse ;  /* 0x0000000116137824 */ /* 0x100fe200078e0205 */
[----:B------:R1:W-:Y:S01]  /*b680*/  STL [R1+0x564], R15 ;  /* 0x0005640f01007387 */ /* 0x0003e20000100800 */
[--C-:B------:R-:W-:Y:S01]  /*b690*/  IMAD.IADD R19, R107, 0x1, R4.reuse ;  /* 0x000000016b137824 */ /* 0x100fe200078e0204 */
[----:B------:R-:W-:Y:S01]  /*b6a0*/  CS2R R106, SRZ ;  /* 0x00000000006a7805 */ /* 0x000fe2000001ff00 */
[--C-:B------:R-:W-:Y:S02]  /*b6b0*/  IMAD.IADD R20, R20, 0x1, R5.reuse ;  /* 0x0000000114147824 */ /* 0x100fe400078e0205 */
[----:B------:R-:W-:Y:S02]  /*b6c0*/  IMAD.IADD R19, R108, 0x1, R5 ;  /* 0x000000016c137824 */ /* 0x000fe400078e0205 */
[----:B0-----:R-:W-:Y:S02]  /*b6d0*/  IMAD.X R18, R16, 0x1, R7, P2 ;  /* 0x0000000110127824 */ /* 0x001fe400010e0607 */
[----:B------:R-:W-:-:S02]  /*b6e0*/  IMAD.IADD R20, R22, 0x1, R4 ;  /* 0x0000000116147824 */ /* 0x000fc400078e0204 */
[--C-:B-1----:R-:W-:Y:S01]  /*b6f0*/  IMAD.X R15, R16, 0x1, R8.reuse, P1 ;  /* 0x00000001100f7824 */ /* 0x102fe200008e0608 */
[----:B------:R-:W-:Y:S01]  /*b700*/  STL [R1+0x568], R18 ;  /* 0x0005681201007387 */ /* 0x000fe20000100800 */
[----:B------:R-:W-:Y:S02]  /*b710*/  IMAD.X R16, R17, 0x1, R7, P6 ;  /* 0x0000000111107824 */ /* 0x000fe400030e0607 */
[--C-:B------:R-:W-:Y:S01]  /*b720*/  IMAD.IADD R19, R109, 0x1, R5.reuse ;  /* 0x000000016d137824 */ /* 0x100fe200078e0205 */
[----:B------:R0:W-:Y:S01]  /*b730*/  STL [R1+0x56c], R15 ;  /* 0x00056c0f01007387 */ /* 0x0001e20000100800 */
[----:B------:R-:W-:Y:S01]  /*b740*/  IMAD.IADD R20, R23, 0x1, R5 ;  /* 0x0000000117147824 */ /* 0x000fe200078e0205 */
[----:B------:R-:W-:Y:S02]  /*b750*/  CS2R R108, SRZ ;  /* 0x00000000006c7805 */ /* 0x000fe4000001ff00 */
[----:B------:R-:W-:Y:S01]  /*b760*/  STL [R1+0x570], R16 ;  /* 0x0005701001007387 */ /* 0x000fe20000100800 */
[----:B0-----:R-:W-:-:S05]  /*b770*/  IMAD.X R15, R17, 0x1, R8, P4 ;  /* 0x00000001110f7824 */ /* 0x001fca00020e0608 */
[----:B------:R0:W-:Y:S02]  /*b780*/  STL [R1+0x574], R15 ;  /* 0x0005740f01007387 */ /* 0x0001e40000100800 */
[----:B0-----:R-:W-:-:S07]  /*b790*/  IMAD.IADD R15, R5, 0x1, R221 ;  /* 0x00000001050f7824 */ /* 0x001fce00078e02dd */
.L_x_1:
[----:B------:R-:W-:Y:S01]  /*b7a0*/  SHF.R.S32.HI R15, RZ, 0x1f, R2 ;  /* 0x0000001fff0f7819 */ /* 0x000fe20000011402 */
[----:B-----5:R-:W-:Y:S01]  /*b7b0*/  STL [R1+0xdec], R6 ;  /* 0x000dec0601007387 */ /* 0x020fe20000100800 */
[C---:B------:R-:W-:Y:S02]  /*b7c0*/  IADD3 R20, P1, R2.reuse, R4, RZ ;  /* 0x0000000402147210 */ /* 0x040fe40007f3e0ff */
[----:B------:R-:W-:Y:S02]  /*b7d0*/  IADD3 R18, P2, R2, R5, RZ ;  /* 0x0000000502127210 */ /* 0x000fe40007f5e0ff */
[----:B------:R-:W-:Y:S01]  /*b7e0*/  IADD3 R16, P4, R4, R221, RZ ;  /* 0x000000dd04107210 */ /* 0x000fe20007f9e0ff */
[C---:B------:R-:W-:Y:S01]  /*b7f0*/  IMAD.X R21, R15.reuse, 0x1, R7, P1 ;  /* 0x000000010f157824 */ /* 0x040fe200008e0607 */
[--C-:B------:R-:W-:Y:S01]  /*b800*/  SHF.R.S32.HI R23, RZ, 0x1f, R221.reuse ;  /* 0x0000001fff177819 */ /* 0x100fe200000114dd */
[----:B------:R-:W-:Y:S01]  /*b810*/  IMAD.X R19, R15, 0x1, R8, P2 ;  /* 0x000000010f137824 */ /* 0x000fe200010e0608 */
[----:B------:R-:W-:Y:S01]  /*b820*/  IADD3 R16, P3, R2, R16, RZ ;  /* 0x0000001002107210 */ /* 0x000fe20007f7e0ff */
[----:B------:R-:W-:Y:S01]  /*b830*/  IMAD.IADD R0, R5, 0x1, R221 ;  /* 0x0000000105007824 */ /* 0x000fe200078e02dd */
[----:B------:R-:W2:Y:S01]  /*b840*/  LDG.E.U8 R11, desc[UR44][R20.64] ;  /* 0x0000002c140b7981 */ /* 0x000ea2000c1e1100 */
[----:B------:R-:W-:-:S03]  /*b850*/  IMAD.X R17, R23, 0x1, R7, P4 ;  /* 0x0000000117117824 */ /* 0x000fc600020e0607 */
[----:B------:R0:W3:Y:S01]  /*b860*/  LDG.E.U8 R10, desc[UR44][R18.64] ;  /* 0x0000002c120a7981 */ /* 0x0000e2000c1e1100 */
[----:B------:R-:W-:Y:S01]  /*b870*/  IMAD.X R17, R15, 0x1, R17, P3 ;  /* 0x000000010f117824 */ /* 0x000fe200018e0611 */
[----:B------:R-:W-:Y:S01]  /*b880*/  IADD3 RZ, P1, R5, R221, RZ ;  /* 0x000000dd05ff7210 */ /* 0x000fe20007f3e0ff */
[C---:B------:R-:W-:Y:S01]  /*b890*/  IMAD R153, R221.reuse, 0xc, RZ ;  /* 0x0000000cdd997824 */ /* 0x040fe200078e02ff */
[----:B------:R1:W-:Y:S01]  /*b8a0*/  STL [R1+0xde8], R9 ;  /* 0x000de80901007387 */ /* 0x0003e20000100800 */
[----:B0-----:R-:W-:Y:S01]  /*b8b0*/  IMAD R18, R221, 0xb, RZ ;  /* 0x0000000bdd127824 */ /* 0x001fe200078e02ff */
[----:B------:R-:W-:Y:S02]  /*b8c0*/  IADD3 R22, P2, R2, R0, RZ ;  /* 0x0000000002167210 */ /* 0x000fe40007f5e0ff */
[----:B------:R0:W-:Y:S02]  /*b8d0*/  STL [R1+0xde4], R3 ;  /* 0x000de40301007387 */ /* 0x0001e40000100800 */
[----:B------:R-:W-:-:S02]  /*b8e0*/  IADD3 R20, P3, R18, R4, RZ ;  /* 0x0000000412147210 */ /* 0x000fc40007f7e0ff */
[----:B-1----:R1:W4:Y:S01]  /*b8f0*/  LDG.E.U8 R9, desc[UR44][R16.64] ;  /* 0x0000002c10097981 */ /* 0x002322000c1e1100 */
[----:B------:R-:W-:Y:S02]  /*b900*/  SHF.R.S32.HI R154, RZ, 0x1f, R18 ;  /* 0x0000001fff9a7819 */ /* 0x000fe40000011412 */
[----:B------:R-:W-:Y:S02]  /*b910*/  IADD3 R18, P4, R18, R5, RZ ;  /* 0x0000000512127210 */ /* 0x000fe40007f9e0ff */
[----:B------:R-:W-:Y:S01]  /*b920*/  SHF.R.S32.HI R152, RZ, 0x1f, R153 ;  /* 0x0000001fff987819 */ /* 0x000fe20000011499 */
[--C-:B------:R-:W-:Y:S01]  /*b930*/  IMAD.X R19, R154, 0x1, R7.reuse, P3 ;  /* 0x000000019a137824 */ /* 0x100fe200018e0607 */
[----:B------:R-:W-:Y:S01]  /*b940*/  IADD3 R20, P3, R2, R20, RZ ;  /* 0x0000001402147210 */ /* 0x000fe20007f7e0ff */
[--C-:B-1----:R-:W-:Y:S01]  /*b950*/  IMAD.X R16, R23, 0x1, R8.reuse, P1 ;  /* 0x0000000117107824 */ /* 0x102fe200008e0608 */
[----:B------:R-:W-:Y:S01]  /*b960*/  IADD3 R17, P1, R153, R4, RZ ;  /* 0x0000000499117210 */ /* 0x000fe20007f3e0ff */
[----:B------:R-:W-:Y:S01]  /*b970*/  IMAD.X R154, R154, 0x1, R8, P4 ;  /* 0x000000019a9a7824 */ /* 0x000fe200020e0608 */
[C---:B------:R-:W-:Y:S01]  /*b980*/  IADD3 R18, P4, R2.reuse, R18, RZ ;  /* 0x0000001202127210 */ /* 0x040fe20007f9e0ff */
[----:B------:R-:W-:Y:S01]  /*b990*/  IMAD.X R23, R15, 0x1, R16, P2 ;  /* 0x000000010f177824 */ /* 0x000fe200010e0610 */
[----:B------:R-:W-:Y:S01]  /*b9a0*/  IADD3 R16, P2, R2, R17, RZ ;  /* 0x0000001102107210 */ /* 0x000fe20007f5e0ff */
[----:B------:R-:W-:-:S02]  /*b9b0*/  IMAD.X R17, R152, 0x1, R7, P1 ;  /* 0x0000000198117824 */ /* 0x000fc400008e0607 */
[C---:B------:R-:W-:Y:S01]  /*b9c0*/  IMAD.X R21, R15.reuse, 0x1, R19, P3 ;  /* 0x000000010f157824 */ /* 0x040fe200018e0613 */
[----:B------:R1:W4:Y:S01]  /*b9d0*/  LDG.E.U8 R12, desc[UR44][R22.64] ;  /* 0x0000002c160c7981 */ /* 0x000322000c1e1100 */
[C---:B------:R-:W-:Y:S02]  /*b9e0*/  IMAD.X R19, R15.reuse, 0x1, R154, P4 ;  /* 0x000000010f137824 */ /* 0x040fe400020e069a */
[----:B------:R-:W-:Y:S01]  /*b9f0*/  IMAD.X R17, R15, 0x1, R17, P2 ;  /* 0x000000010f117824 */ /* 0x000fe200010e0611 */
[----:B------:R-:W4:Y:S04]  /*ba00*/  LDG.E.U8 R6, desc[UR44][R20.64] ;  /* 0x0000002c14067981 */ /* 0x000f28000c1e1100 */
[----:B0-----:R0:W4:Y:S04]  /*ba10*/  LDG.E.U8 R3, desc[UR44][R18.64] ;  /* 0x0000002c12037981 */ /* 0x001128000c1e1100 */
[----:B------:R0:W4:Y:S01]  /*ba20*/  LDG.E.U8 R0, desc[UR44][R16.64] ;  /* 0x0000002c10007981 */ /* 0x000122000c1e1100 */
[----:B-1----:R-:W-:Y:S01]  /*ba30*/  IADD3 R22, P2, R153, R5, RZ ;  /* 0x0000000599167210 */ /* 0x002fe20007f5e0ff */
[----:B0-----:R-:W-:-:S05]  /*ba40*/  IMAD R18, R221, 0xd, RZ ;  /* 0x0000000ddd127824 */ /* 0x001fca00078e02ff */
[C---:B------:R-:W-:Y:S02]  /*ba50*/  IADD3 R20, P3, R18.reuse, R4, RZ ;  /* 0x0000000412147210 */ /* 0x040fe40007f7e0ff */
[----:B------:R-:W-:Y:S02]  /*ba60*/  SHF.R.S32.HI R21, RZ, 0x1f, R18 ;  /* 0x0000001fff157819 */ /* 0x000fe40000011412 */
[----:B------:R-:W-:Y:S01]  /*ba70*/  IADD3 R18, P4, R18, R5, RZ ;  /* 0x0000000512127210 */ /* 0x000fe20007f9e0ff */
[--C-:B------:R-:W-:Y:S01]  /*ba80*/  IMAD.X R17, R152, 0x1, R8.reuse, P2 ;  /* 0x0000000198117824 */ /* 0x100fe200010e0608 */
[C---:B------:R-:W-:Y:S01]  /*ba90*/  IADD3 R22, P2, R2.reuse, R22, RZ ;  /* 0x0000001602167210 */ /* 0x040fe20007f5e0ff */
[C---:B------:R-:W-:Y:S01]  /*baa0*/  IMAD.X R19, R21.reuse, 0x1, R7, P3 ;  /* 0x0000000115137824 */ /* 0x040fe200018e0607 */
[C---:B------:R-:W-:Y:S01]  /*bab0*/  IADD3 R20, P3, R2.reuse, R20, RZ ;  /* 0x0000001402147210 */ /* 0x040fe20007f7e0ff */
[----:B------:R-:W-:Y:S01]  /*bac0*/  IMAD.X R152, R21, 0x1, R8, P4 ;  /* 0x0000000115987824 */ /* 0x000fe200020e0608 */
[----:B------:R-:W-:Y:S01]  /*bad0*/  IADD3 R18, P4, R2, R18, RZ ;  /* 0x0000001202127210 */ /* 0x000fe20007f9e0ff */
[----:B------:R-:W-:-:S02]  /*bae0*/  IMAD.X R23, R15, 0x1, R17, P2 ;  /* 0x000000010f177824 */ /* 0x000fc400010e0611 */
[C---:B------:R-:W-:Y:S02]  /*baf0*/  IMAD.X R21, R15.reuse, 0x1, R19, P3 ;  /* 0x000000010f157824 */ /* 0x040fe400018e0613 */
[----:B------:R-:W-:Y:S01]  /*bb00*/  IMAD.X R19, R15, 0x1, R152, P4 ;  /* 0x000000010f137824 */ /* 0x000fe200020e0698 */
[----:B------:R-:W4:Y:S04]  /*bb10*/  LDG.E.U8 R13, desc[UR44][R22.64] ;  /* 0x0000002c160d7981 */ /* 0x000f28000c1e1100 */
[----:B--2---:R0:W-:Y:S04]  /*bb20*/  STL [R1+0x210], R11 ;  /* 0x0002100b01007387 */ /* 0x0041e80000100800 */
[----:B---3--:R1:W-:Y:S04]  /*bb30*/  STL [R1+0x20c], R10 ;  /* 0x00020c0a01007387 */ /* 0x0083e80000100800 */
[----:B0-----:R-:W2:Y:S04]  /*bb40*/  LDG.E.U8 R11, desc[UR44][R20.64] ;  /* 0x0000002c140b7981 */ /* 0x001ea8000c1e1100 */
[----:B-1----:R0:W3:Y:S01]  /*bb50*/  LDG.E.U8 R10, desc[UR44][R18.64] ;  /* 0x0000002c120a7981 */ /* 0x0020e2000c1e1100 */
[----:B------:R-:W-:-:S05]  /*bb60*/  IMAD R154, R221, 0xe, RZ ;  /* 0x0000000edd9a7824 */ /* 0x000fca00078e02ff */
[----:B------:R-:W-:Y:S02]  /*bb70*/  IADD3 R16, P1, R154, R4, RZ ;  /* 0x000000049a107210 */ /* 0x000fe40007f3e0ff */
[----:B------:R-:W-:Y:S02]  /*bb80*/  SHF.R.S32.HI R153, RZ, 0x1f, R154 ;  /* 0x0000001fff997819 */ /* 0x000fe4000001149a */
[----:B------:R-:W-:-:S03]  /*bb90*/  IADD3 R16, P2, R2, R16, RZ ;  /* 0x0000001002107210 */ /* 0x000fc60007f5e0ff */
[----:B------:R-:W-:Y:S02]  /*bba0*/  IMAD.X R17, R153, 0x1, R7, P1 ;  /* 0x0000000199117824 */ /* 0x000fe400008e0607 */
[----:B0-----:R-:W-:Y:S02]  /*bbb0*/  IMAD R18, R221, 0xf, RZ ;  /* 0x0000000fdd127824 */ /* 0x001fe400078e02ff */
[----:B------:R-:W-:Y:S01]  /*bbc0*/  IMAD.X R17, R15, 0x1, R17, P2 ;  /* 0x000000010f117824 */ /* 0x000fe200010e0611 */
[----:B------:R-:W-:Y:S01]  /*bbd0*/  IADD3 R22, P2, R154, R5, RZ ;  /* 0x000000059a167210 */ /* 0x000fe20007f5e0ff */
[----:B----4-:R0:W-:Y:S01]  /*bbe0*/  STL [R1+0x204], R9 ;  /* 0x0002040901007387 */ /* 0x0101e20000100800 */
[----:B------:R-:W-:Y:S01]  /*bbf0*/  IMAD.SHL.U32 R152, R221, 0x10, RZ ;  /* 0x00000010dd987824 */ /* 0x000fe200078e00ff */
[----:B------:R-:W-:Y:S02]  /*bc00*/  IADD3 R20, P3, R18, R4, RZ ;  /* 0x0000000412147210 */ /* 0x000fe40007f7e0ff */
[----:B------:R-:W-:-:S02]  /*bc10*/  SHF.R.S32.HI R21, RZ, 0x1f, R18 ;  /* 0x0000001fff157819 */ /* 0x000fc40000011412 */
[----:B------:R-:W-:Y:S01]  /*bc20*/  IADD3 R18, P4, R18, R5, RZ ;  /* 0x0000000512127210 */ /* 0x000fe20007f9e0ff */
[----:B0-----:R0:W4:Y:S01]  /*bc30*/  LDG.E.U8 R9, desc[UR44][R16.64] ;  /* 0x0000002c10097981 */ /* 0x001122000c1e1100 */
[----:B------:R-:W-:Y:S01]  /*bc40*/  SHF.R.S32.HI R154, RZ, 0x1f, R152 ;  /* 0x0000001fff9a7819 */ /* 0x000fe20000011498 */
[----:B------:R-:W-:Y:S01]  /*bc50*/  IMAD.X R19, R21, 0x1, R7, P3 ;  /* 0x0000000115137824 */ /* 0x000fe200018e0607 */
[C---:B------:R-:W-:Y:S01]  /*bc60*/  IADD3 R20, P3, R2.reuse, R20, RZ ;  /* 0x0000001402147210 */ /* 0x040fe20007f7e0ff */
[--C-:B0-----:R-:W-:Y:S01]  /*bc70*/  IMAD.X R17, R153, 0x1, R8.reuse, P2 ;  /* 0x0000000199117824 */ /* 0x101fe200010e0608 */
[----:B------:R-:W-:Y:S02]  /*bc80*/  IADD3 R22, P2, R2, R22, RZ ;  /* 0x0000001602167210 */ /* 0x000fe40007f5e0ff */
[----:B------:R-:W-:Y:S01]  /*bc90*/  IADD3 R16, P1, R152, R4, RZ ;  /* 0x0000000498107210 */ /* 0x000fe20007f3e0ff */
[----:B------:R-:W-:Y:S01]  /*bca0*/  IMAD.X R153, R21, 0x1, R8, P4 ;  /* 0x0000000115997824 */ /* 0x000fe200020e0608 */
[C---:B------:R-:W-:Y:S01]  /*bcb0*/  IADD3 R18, P4, R2.reuse, R18, RZ ;  /* 0x0000001202127210 */ /* 0x040fe20007f9e0ff */
[C---:B------:R-:W-:Y:S01]  /*bcc0*/  IMAD.X R23, R15.reuse, 0x1, R17, P2 ;  /* 0x000000010f177824 */ /* 0x040fe200010e0611 */
[----:B------:R-:W-:Y:S01]  /*bcd0*/  IADD3 R16, P2, R2, R16, RZ ;  /* 0x0000001002107210 */ /* 0x000fe20007f5e0ff */
[----:B------:R-:W-:Y:S01]  /*bce0*/  IMAD.X R17, R154, 0x1, R7, P1 ;  /* 0x000000019a117824 */ /* 0x000fe200008e0607 */
[----:B------:R0:W-:Y:S01]  /*bcf0*/  STL [R1+0x200], R12 ;  /* 0x0002000c01007387 */ /* 0x0001e20000100800 */
[----:B------:R-:W-:-:S02]  /*bd00*/  IMAD.X R21, R15, 0x1, R19, P3 ;  /* 0x000000010f157824 */ /* 0x000fc400018e0613 */
[C---:B------:R-:W-:Y:S02]  /*bd10*/  IMAD.X R19, R15.reuse, 0x1, R153, P4 ;  /* 0x000000010f137824 */ /* 0x040fe400020e0699 */
[----:B------:R-:W-:Y:S01]  /*bd20*/  IMAD.X R17, R15, 0x1, R17, P2 ;  /* 0x000000010f117824 */ /* 0x000fe200010e0611 */
[----:B------:R1:W-:Y:S04]  /*bd30*/  STL [R1+0x1fc], R6 ;  /* 0x0001fc0601007387 */ /* 0x0003e80000100800 */
[----:B0-----:R-:W4:Y:S04]  /*bd40*/  LDG.E.U8 R12, desc[UR44][R22.64] ;  /* 0x0000002c160c7981 */ /* 0x001f28000c1e1100 */
[----:B------:R0:W-:Y:S04]  /*bd50*/  STL [R1+0x1ec], R3 ;  /* 0x0001ec0301007387 */ /* 0x0001e80000100800 */
[----:B-1----:R-:W4:Y:S04]  /*bd60*/  LDG.E.U8 R6, desc[UR44][R20.64] ;  /* 0x0000002c14067981 */ /* 0x002f28000c1e1100 */
[----:B------:R1:W-:Y:S04]  /*bd70*/  STL [R1+0x1e8], R0 ;  /* 0x0001e80001007387 */ /* 0x0003e80000100800 */
[----:B0-----:R0:W4:Y:S04]  /*bd80*/  LDG.E.U8 R3, desc[UR44][R18.64] ;  /* 0x0000002c12037981 */ /* 0x001128000c1e1100 */
[----:B-1----:R1:W4:Y:S01]  /*bd90*/  LDG.E.U8 R0, desc[UR44][R16.64] ;  /* 0x0000002c10007981 */ /* 0x002322000c1e1100 */
[----:B0-----:R-:W-:Y:S01]  /*bda0*/  IMAD R18, R221, 0x11, RZ ;  /* 0x00000011dd127824 */ /* 0x001fe200078e02ff */
[----:B------:R-:W-:-:S04]  /*bdb0*/  IADD3 R22, P2, R152, R5, RZ ;  /* 0x0000000598167210 */ /* 0x000fc80007f5e0ff */
[C---:B------:R-:W-:Y:S02]  /*bdc0*/  IADD3 R20, P3, R18.reuse, R4, RZ ;  /* 0x0000000412147210 */ /* 0x040fe40007f7e0ff */
[----:B------:R-:W-:Y:S02]  /*bdd0*/  SHF.R.S32.HI R21, RZ, 0x1f, R18 ;  /* 0x0000001fff157819 */ /* 0x000fe40000011412 */
[----:B------:R-:W-:Y:S01]  /*bde0*/  IADD3 R18, P4, R18, R5, RZ ;  /* 0x0000000512127210 */ /* 0x000fe20007f9e0ff */
[--C-:B-1----:R-:W-:Y:S01]  /*bdf0*/  IMAD.X R17, R154, 0x1, R8.reuse, P2 ;  /* 0x000000019a117824 */ /* 0x102fe200010e0608 */
        /* <DEDUP_REMOVED lines=8> */
[----:B------:R0:W-:Y:S04]  /*be80*/  STL [R1+0x1e4], R13 ;  /* 0x0001e40d01007387 */ /* 0x0001e80000100800 */
[----:B0-----:R-:W4:Y:S04]  /*be90*/  LDG.E.U8 R13, desc[UR44][R22.64] ;  /* 0x0000002c160d7981 */ /* 0x001f28000c1e1100 */
        /* <DEDUP_REMOVED lines=13> */
[----:B------:R-:W-:Y:S01]  /*bf70*/  IMAD R154, R221, 0x14, RZ ;  /* 0x00000014dd9a7824 */ /* 0x000fe200078e02ff */
[----:B------:R-:W-:Y:S02]  /*bf80*/  IADD3 R20, P3, R18, R4, RZ ;  /* 0x0000000412147210 */ /* 0x000fe40007f7e0ff */
[----:B------:R-:W-:-:S02]  /*bf90*/  SHF.R.S32.HI R21, RZ, 0x1f, R18 ;  /* 0x0000001fff157819 */ /* 0x000fc40000011412 */
[----:B------:R-:W-:Y:S01]  /*bfa0*/  IADD3 R18, P4, R18, R5, RZ ;  /* 0x0000000512127210 */ /* 0x000fe20007f9e0ff */
[----:B0-----:R0:W4:Y:S01]  /*bfb0*/  LDG.E.U8 R9, desc[UR44][R16.64] ;  /* 0x0000002c10097981 */ /* 0x001122000c1e1100 */
[----:B------:R-:W-:Y:S01]  /*bfc0*/  SHF.R.S32.HI R153, RZ, 0x1f, R154 ;  /* 0x0000001fff997819 */ /* 0x000fe2000001149a */
[C---:B------:R-:W-:Y:S01]  /*bfd0*/  IMAD.X R19, R21.reuse, 0x1, R7, P3 ;  /* 0x0000000115137824 */ /* 0x040fe200018e0607 */
[----:B------:R-:W-:Y:S01]  /*bfe0*/  IADD3 R20, P3, R2, R20, RZ ;  /* 0x0000001402147210 */ /* 0x000fe20007f7e0ff */
[--C-:B0-----:R-:W-:Y:S01]  /*bff0*/  IMAD.X R17, R152, 0x1, R8.reuse, P2 ;  /* 0x0000000198117824 */ /* 0x101fe200010e0608 */
[----:B------:R-:W-:Y:S02]  /*c000*/  IADD3 R22, P2, R2, R22, RZ ;  /* 0x0000001602167210 */ /* 0x000fe40007f5e0ff */
[----:B------:R-:W-:Y:S01]  /*c010*/  IADD3 R16, P1, R154, R4, RZ ;  /* 0x000000049a107210 */ /* 0x000fe20007f3e0ff */
[----:B------:R-:W-:Y:S01]  /*c020*/  IMAD.X R152, R21, 0x1, R8, P4 ;  /* 0x0000000115987824 */ /* 0x000fe200020e0608 */
[C---:B------:R-:W-:Y:S01]  /*c030*/  IADD3 R18, P4, R2.reuse, R18, RZ ;  /* 0x0000001202127210 */ /* 0x040fe20007f9e0ff */
[----:B------:R-:W-:Y:S01]  /*c040*/  IMAD.X R23, R15, 0x1, R17, P2 ;  /* 0x000000010f177824 */ /* 0x000fe200010e0611 */
        /* <DEDUP_REMOVED lines=48> */
[----:B------:R-:W-:Y:S01]  /*c350*/  IMAD.X R19, R21, 0x1, R7, P3 ;  /* 0x0000000115137824 */ /* 0x000fe200018e0607 */
[----:B------:R-:W-:Y:S01]  /*c360*/  IADD3 R20, P3, R2, R20, RZ ;  /* 0x0000001402147210 */ /* 0x000fe20007f7e0ff */
[--C-:B0-----:R-:W-:Y:S01]  /*c370*/  IMAD.X R17, R154, 0x1, R8.reuse, P2 ;  /* 0x000000019a117824 */ /* 0x101fe200010e0608 */
[C---:B------:R-:W-:Y:S02]  /*c380*/  IADD3 R22, P2, R2.reuse, R22, RZ ;  /* 0x0000001602167210 */ /* 0x040fe40007f5e0ff */
[----:B------:R-:W-:Y:S01]  /*c390*/  IADD3 R16, P1, R153, R4, RZ ;  /* 0x0000000499107210 */ /* 0x000fe20007f3e0ff */
[----:B------:R-:W-:Y:S01]  /*c3a0*/  IMAD.X R154, R21, 0x1, R8, P4 ;  /* 0x00000001159a7824 */ /* 0x000fe200020e0608 */
[C---:B------:R-:W-:Y:S01]  /*c3b0*/  IADD3 R18, P4, R2.reuse, R18, RZ ;  /* 0x0000001202127210 */ /* 0x040fe20007f9e0ff */
[----:B------:R-:W-:Y:S01]  /*c3c0*/  IMAD.X R23, R15, 0x1, R17, P2 ;  /* 0x000000010f177824 */ /* 0x000fe200010e0611 */
[----:B------:R-:W-:Y:S01]  /*c3d0*/  IADD3 R16, P2, R2, R16, RZ ;  /* 0x0000001002107210 */ /* 0x000fe20007f5e0ff */
[----:B------:R-:W-:-:S02]  /*c3e0*/  IMAD.X R17, R152, 0x1, R7, P1 ;  /* 0x0000000198117824 */ /* 0x000fc400008e0607 */
[C---:B------:R-:W-:Y:S01]  /*c3f0*/  IMAD.X R21, R15.reuse, 0x1, R19, P3 ;  /* 0x000000010f157824 */ /* 0x040fe200018e0613 */
[----:B------:R0:W-:Y:S01]  /*c400*/  STL [R1+0x1c0], R12 ;  /* 0x0001c00c01007387 */ /* 0x0001e20000100800 */
        /* <DEDUP_REMOVED lines=51> */
[----:B------:R-:W-:Y:S01]  /*c740*/  IMAD.X R23, R15, 0x1, R17, P2 ;  /* 0x000000010f177824 */ /* 0x000fe200010e0611 */
[----:B------:R-:W-:Y:S01]  /*c750*/  IADD3 R16, P2, R2, R16, RZ ;  /* 0x0000001002107210 */ /* 0x000fe20007f5e0ff */
[----:B------:R-:W-:-:S02]  /*c760*/  IMAD.X R17, R154, 0x1, R7, P1 ;  /* 0x000000019a117824 */ /* 0x000fc400008e0607 */
[C---:B------:R-:W-:Y:S02]  /*c770*/  IMAD.X R21, R15.reuse, 0x1, R19, P3 ;  /* 0x000000010f157824 */ /* 0x040fe400018e0613 */
[C---:B------:R-:W-:Y:S01]  /*c780*/  IMAD.X R19, R15.reuse, 0x1, R153, P4 ;  /* 0x000000010f137824 */ /* 0x040fe200020e0699 */
[----:B------:R0:W-:Y:S01]  /*c790*/  STL [R1+0x21c], R12 ;  /* 0x00021c0c01007387 */ /* 0x0001e20000100800 */
[----:B------:R-:W-:-:S03]  /*c7a0*/  IMAD.X R17, R15, 0x1, R17, P2 ;  /* 0x000000010f117824 */ /* 0x000fc600010e0611 */
        /* <DEDUP_REMOVED lines=53> */
[C---:B------:R-:W-:Y:S02]  /*cb00*/  IMAD.X R19, R15.reuse, 0x1, R152, P4 ;  /* 0x000000010f137824 */ /* 0x040fe400020e0698 */
[----:B------:R-:W-:Y:S01]  /*cb10*/  IMAD.X R17, R15, 0x1, R17, P2 ;  /* 0x000000010f117824 */ /* 0x000fe200010e0611 */
[----:B------:R0:W-:Y:S04]  /*cb20*/  STL [R1+0x180], R12 ;  /* 0x0001800c01007387 */ /* 0x0001e80000100800 */
        /* <DEDUP_REMOVED lines=358> */
[----:B0-----:R0:W4:Y:S04]  /*e190*/  LDG.E.U8 R13, desc[UR44][R22.64] ;  /* 0x0000002c160d7981 */ /* 0x001128000c1e1100 */
[----:B--2---:R1:W-:Y:S04]  /*e1a0*/  STL [R1+0x58], R11 ;  /* 0x0000580b01007387 */ /* 0x0043e80000100800 */
[----:B---3--:R2:W-:Y:S04]  /*e1b0*/  STL [R1+0x54], R10 ;  /* 0x0000540a01007387 */ /* 0x0085e80000100800 */
[----:B-1----:R-:W3:Y:S04]  /*e1c0*/  LDG.E.U8 R11, desc[UR44][R20.64] ;  /* 0x0000002c140b7981 */ /* 0x002ee8000c1e1100 */
[----:B--2---:R1:W2:Y:S01]  /*e1d0*/  LDG.E.U8 R10, desc[UR44][R18.64] ;  /* 0x0000002c120a7981 */ /* 0x0042a2000c1e1100 */
[----:B------:R-:W-:-:S05]  /*e1e0*/  IMAD R152, R221, 0x3a, RZ ;  /* 0x0000003add987824 */ /* 0x000fca00078e02ff */
[----:B------:R-:W-:Y:S02]  /*e1f0*/  IADD3 R16, P1, R152, R4, RZ ;  /* 0x0000000498107210 */ /* 0x000fe40007f3e0ff */
[----:B------:R-:W-:Y:S02]  /*e200*/  SHF.R.S32.HI R154, RZ, 0x1f, R152 ;  /* 0x0000001fff9a7819 */ /* 0x000fe40000011498 */
[----:B------:R-:W-:-:S03]  /*e210*/  IADD3 R16, P2, R2, R16, RZ ;  /* 0x0000001002107210 */ /* 0x000fc60007f5e0ff */
[----:B------:R-:W-:-:S04]  /*e220*/  IMAD.X R17, R154, 0x1, R7, P1 ;  /* 0x000000019a117824 */ /* 0x000fc800008e0607 */
[----:B------:R-:W-:Y:S01]  /*e230*/  IMAD.X R17, R15, 0x1, R17, P2 ;  /* 0x000000010f117824 */ /* 0x000fe200010e0611 */
[----:B0-----:R-:W-:Y:S01]  /*e240*/  IADD3 R22, P2, R152, R5, RZ ;  /* 0x0000000598167210 */ /* 0x001fe20007f5e0ff */
[----:B----4-:R0:W-:Y:S01]  /*e250*/  STL [R1+0x188], R9 ;  /* 0x0001880901007387 */ /* 0x0101e20000100800 */
[----:B------:R-:W-:-:S05]  /*e260*/  IMAD R153, R221, 0x3c, RZ ;  /* 0x0000003cdd997824 */ /* 0x000fca00078e02ff */
[----:B------:R-:W-:Y:S01]  /*e270*/  SHF.R.S32.HI R152, RZ, 0x1f, R153 ;  /* 0x0000001fff987819 */ /* 0x000fe20000011499 */
[----:B0-----:R0:W4:Y:S01]  /*e280*/  LDG.E.U8 R9, desc[UR44][R16.64] ;  /* 0x0000002c10097981 */ /* 0x001122000c1e1100 */
[----:B-1----:R-:W-:Y:S02]  /*e290*/  IMAD R18, R221, 0x3b, RZ ;  /* 0x0000003bdd127824 */ /* 0x002fe400078e02ff */
[----:B0-----:R-:W-:Y:S01]  /*e2a0*/  IMAD.X R17, R154, 0x1, R8, P2 ;  /* 0x000000019a117824 */ /* 0x001fe200010e0608 */
[----:B------:R-:W-:Y:S02]  /*e2b0*/  IADD3 R22, P2, R2, R22, RZ ;  /* 0x0000001602167210 */ /* 0x000fe40007f5e0ff */
[----:B------:R-:W-:-:S03]  /*e2c0*/  IADD3 R16, P1, R153, R4, RZ ;  /* 0x0000000499107210 */ /* 0x000fc60007f3e0ff */
[----:B------:R-:W-:Y:S01]  /*e2d0*/  IMAD.X R23, R15, 0x1, R17, P2 ;  /* 0x000000010f177824 */ /* 0x000fe200010e0611 */
[----:B------:R-:W-:Y:S01]  /*e2e0*/  IADD3 R16, P2, R2, R16, RZ ;  /* 0x0000001002107210 */ /* 0x000fe20007f5e0ff */
[----:B------:R-:W-:Y:S01]  /*e2f0*/  IMAD.X R17, R152, 0x1, R7, P1 ;  /* 0x0000000198117824 */ /* 0x000fe200008e0607 */
[----:B------:R-:W-:-:S03]  /*e300*/  IADD3 R20, P3, R18, R4, RZ ;  /* 0x0000000412147210 */ /* 0x000fc60007f7e0ff */
[----:B------:R-:W-:Y:S01]  /*e310*/  IMAD.X R17, R15, 0x1, R17, P2 ;  /* 0x000000010f117824 */ /* 0x000fe200010e0611 */
[----:B------:R-:W-:Y:S02]  /*e320*/  SHF.R.S32.HI R21, RZ, 0x1f, R18 ;  /* 0x0000001fff157819 */ /* 0x000fe40000011412 */
[----:B------:R-:W-:-:S03]  /*e330*/  IADD3 R18, P4, R18, R5, RZ ;  /* 0x0000000512127210 */ /* 0x000fc60007f9e0ff */
[C---:B------:R-:W-:Y:S01]  /*e340*/  IMAD.X R19, R21.reuse, 0x1, R7, P3 ;  /* 0x0000000115137824 */ /* 0x040fe200018e0607 */
[C---:B------:R-:W-:Y:S01]  /*e350*/  IADD3 R20, P3, R2.reuse, R20, RZ ;  /* 0x0000001402147210 */ /* 0x040fe20007f7e0ff */
[----:B------:R-:W-:Y:S01]  /*e360*/  IMAD.X R154, R21, 0x1, R8, P4 ;  /* 0x00000001159a7824 */ /* 0x000fe200020e0608 */
[----:B------:R0:W-:Y:S01]  /*e370*/  STL [R1+0x170], R12 ;  /* 0x0001700c01007387 */ /* 0x0001e20000100800 */
[----:B------:R-:W-:-:S03]  /*e380*/  IADD3 R18, P4, R2, R18, RZ ;  /* 0x0000001202127210 */ /* 0x000fc60007f9e0ff */
[----:B------:R-:W-:Y:S04]  /*e390*/  STL [R1+0x178], R6 ;  /* 0x0001780601007387 */ /* 0x000fe80000100800 */
[----:B0-----:R0:W4:Y:S04]  /*e3a0*/  LDG.E.U8 R12, desc[UR44][R22.64] ;  /* 0x0000002c160c7981 */ /* 0x001128000c1e1100 */
[----:B------:R-:W-:Y:S01]  /*e3b0*/  STL [R1+0x174], R3 ;  /* 0x0001740301007387 */ /* 0x000fe20000100800 */
[----:B0-----:R-:W-:-:S03]  /*e3c0*/  IADD3 R22, P2, R153, R5, RZ ;  /* 0x0000000599167210 */ /* 0x001fc60007f5e0ff */
[----:B------:R0:W-:Y:S01]  /*e3d0*/  STL [R1+0x50], R0 ;  /* 0x0000500001007387 */ /* 0x0001e20000100800 */
[----:B------:R-:W-:-:S03]  /*e3e0*/  IMAD.X R21, R15, 0x1, R19, P3 ;  /* 0x000000010f157824 */ /* 0x000fc600018e0613 */
[----:B0-----:R0:W4:Y:S01]  /*e3f0*/  LDG.E.U8 R0, desc[UR44][R16.64] ;  /* 0x0000002c10007981 */ /* 0x001122000c1e1100 */
[----:B------:R-:W-:-:S03]  /*e400*/  IMAD.X R19, R15, 0x1, R154, P4 ;  /* 0x000000010f137824 */ /* 0x000fc600020e069a */
[----:B------:R-:W4:Y:S04]  /*e410*/  LDG.E.U8 R6, desc[UR44][R20.64] ;  /* 0x0000002c14067981 */ /* 0x000f28000c1e1100 */
[----:B------:R1:W4:Y:S01]  /*e420*/  LDG.E.U8 R3, desc[UR44][R18.64] ;  /* 0x0000002c12037981 */ /* 0x000322000c1e1100 */
[----:B0-----:R-:W-:Y:S01]  /*e430*/  IMAD.X R17, R152, 0x1, R8, P2 ;  /* 0x0000000198117824 */ /* 0x001fe200010e0608 */
[----:B------:R-:W-:-:S05]  /*e440*/  IADD3 R22, P2, R2, R22, RZ ;  /* 0x0000001602167210 */ /* 0x000fca0007f5e0ff */
[----:B------:R-:W-:Y:S02]  /*e450*/  IMAD.X R23, R15, 0x1, R17, P2 ;  /* 0x000000010f177824 */ /* 0x000fe400010e0611 */
[----:B-1----:R-:W-:-:S03]  /*e460*/  IMAD R18, R221, 0x3d, RZ ;  /* 0x0000003ddd127824 */ /* 0x002fc600078e02ff */
[----:B------:R-:W4:Y:S02]  /*e470*/  LDG.E.U8 R14, desc[UR44][R22.64] ;  /* 0x0000002c160e7981 */ /* 0x000f24000c1e1100 */
[C---:B------:R-:W-:Y:S02]  /*e480*/  IADD3 R20, P3, R18.reuse, R4, RZ ;  /* 0x0000000412147210 */ /* 0x040fe40007f7e0ff */
[----:B------:R-:W-:Y:S02]  /*e490*/  SHF.R.S32.HI R21, RZ, 0x1f, R18 ;  /* 0x0000001fff157819 */ /* 0x000fe40000011412 */
[----:B------:R-:W-:-:S03]  /*e4a0*/  IADD3 R18, P4, R18, R5, RZ ;  /* 0x0000000512127210 */ /* 0x000fc60007f9e0ff */
[C---:B------:R-:W-:Y:S01]  /*e4b0*/  IMAD.X R19, R21.reuse, 0x1, R7, P3 ;  /* 0x0000000115137824 */ /* 0x040fe200018e0607 */
[C---:B------:R-:W-:Y:S01]  /*e4c0*/  IADD3 R20, P3, R2.reuse, R20, RZ ;  /* 0x0000001402147210 */ /* 0x040fe20007f7e0ff */
[----:B------:R-:W-:Y:S01]  /*e4d0*/  IMAD.X R152, R21, 0x1, R8, P4 ;  /* 0x0000000115987824 */ /* 0x000fe200020e0608 */
[----:B------:R-:W-:-:S03]  /*e4e0*/  IADD3 R18, P4, R2, R18, RZ ;  /* 0x0000001202127210 */ /* 0x000fc60007f9e0ff */
[C---:B------:R-:W-:Y:S02]  /*e4f0*/  IMAD.X R21, R15.reuse, 0x1, R19, P3 ;  /* 0x000000010f157824 */ /* 0x040fe400018e0613 */
[----:B------:R-:W-:Y:S01]  /*e500*/  IMAD.X R19, R15, 0x1, R152, P4 ;  /* 0x000000010f137824 */ /* 0x000fe200020e0698 */
[----:B------:R-:W-:Y:S04]  /*e510*/  STL [R1+0x4c], R13 ;  /* 0x00004c0d01007387 */ /* 0x000fe80000100800 */
[----:B---3--:R0:W-:Y:S04]  /*e520*/  STL [R1+0x48], R11 ;  /* 0x0000480b01007387 */ /* 0x0081e80000100800 */
[----:B--2---:R1:W-:Y:S04]  /*e530*/  STL [R1+0x44], R10 ;  /* 0x0000440a01007387 */ /* 0x0043e80000100800 */
[----:B0-----:R-:W2:Y:S04]  /*e540*/  LDG.E.U8 R11, desc[UR44][R20.64] ;  /* 0x0000002c140b7981 */ /* 0x001ea8000c1e1100 */
[----:B-1----:R0:W3:Y:S01]  /*e550*/  LDG.E.U8 R10, desc[UR44][R18.64] ;  /* 0x0000002c120a7981 */ /* 0x0020e2000c1e1100 */
[----:B------:R-:W-:-:S05]  /*e560*/  IMAD R154, R221, 0x3e, RZ ;  /* 0x0000003edd9a7824 */ /* 0x000fca00078e02ff */
[----:B------:R-:W-:Y:S02]  /*e570*/  IADD3 R16, P1, R154, R4, RZ ;  /* 0x000000049a107210 */ /* 0x000fe40007f3e0ff */
[----:B------:R-:W-:Y:S02]  /*e580*/  SHF.R.S32.HI R153, RZ, 0x1f, R154 ;  /* 0x0000001fff997819 */ /* 0x000fe4000001149a */
[----:B------:R-:W-:Y:S01]  /*e590*/  IADD3 R16, P2, R2, R16, RZ ;  /* 0x0000001002107210 */ /* 0x000fe20007f5e0ff */
[----:B0-----:R-:W-:Y:S02]  /*e5a0*/  IMAD R18, R221, 0x3f, RZ ;  /* 0x0000003fdd127824 */ /* 0x001fe400078e02ff */
[----:B------:R-:W-:-:S03]  /*e5b0*/  IMAD.X R17, R153, 0x1, R7, P1 ;  /* 0x0000000199117824 */ /* 0x000fc600008e0607 */
[----:B------:R-:W-:Y:S01]  /*e5c0*/  IADD3 R20, P3, R18, R4, RZ ;  /* 0x0000000412147210 */ /* 0x000fe20007f7e0ff */
[----:B------:R-:W-:Y:S01]  /*e5d0*/  IMAD.X R17, R15, 0x1, R17, P2 ;  /* 0x000000010f117824 */ /* 0x000fe200010e0611 */
[-C--:B------:R-:W-:Y:S02]  /*e5e0*/  IADD3 R22, P2, R154, R5.reuse, RZ ;  /* 0x000000059a167210 */ /* 0x080fe40007f5e0ff */
[----:B------:R-:W-:Y:S02]  /*e5f0*/  SHF.R.S32.HI R21, RZ, 0x1f, R18 ;  /* 0x0000001fff157819 */ /* 0x000fe40000011412 */
[----:B------:R-:W-:Y:S01]  /*e600*/  IADD3 R18, P4, R18, R5, RZ ;  /* 0x0000000512127210 */ /* 0x000fe20007f9e0ff */
[----:B----4-:R0:W-:Y:S02]  /*e610*/  STL [R1+0x40], R9 ;  /* 0x0000400901007387 */ /* 0x0101e40000100800 */
[----:B------:R-:W-:Y:S01]  /*e620*/  IMAD.X R19, R21, 0x1, R7, P3 ;  /* 0x0000000115137824 */ /* 0x000fe200018e0607 */
[----:B------:R-:W-:Y:S01]  /*e630*/  IADD3 R20, P3, R2, R20, RZ ;  /* 0x0000001402147210 */ /* 0x000fe20007f7e0ff */
[----:B------:R-:W-:Y:S01]  /*e640*/  IMAD.SHL.U32 R152, R221, 0x40, RZ ;  /* 0x00000040dd987824 */ /* 0x000fe200078e00ff */
[----:B0-----:R0:W4:Y:S04]  /*e650*/  LDG.E.U8 R9, desc[UR44][R16.64] ;  /* 0x0000002c10097981 */ /* 0x001128000c1e1100 */
[----:B------:R-:W-:Y:S01]  /*e660*/  SHF.R.S32.HI R154, RZ, 0x1f, R152 ;  /* 0x0000001fff9a7819 */ /* 0x000fe20000011498 */
[----:B0-----:R-:W-:-:S02]  /*e670*/  IMAD.X R17, R153, 0x1, R8, P2 ;  /* 0x0000000199117824 */ /* 0x001fc400010e0608 */
[----:B------:R-:W-:Y:S01]  /*e680*/  IMAD.X R153, R21, 0x1, R8, P4 ;  /* 0x0000000115997824 */ /* 0x000fe200020e0608 */
[C---:B------:R-:W-:Y:S01]  /*e690*/  IADD3 R18, P4, R2.reuse, R18, RZ ;  /* 0x0000001202127210 */ /* 0x040fe20007f9e0ff */
[C---:B------:R-:W-:Y:S01]  /*e6a0*/  IMAD.X R21, R15.reuse, 0x1, R19, P3 ;  /* 0x000000010f157824 */ /* 0x040fe200018e0613 */
[----:B------:R-:W-:Y:S02]  /*e6b0*/  IADD3 R22, P2, R2, R22, RZ ;  /* 0x0000001602167210 */ /* 0x000fe40007f5e0ff */
[----:B------:R-:W-:Y:S01]  /*e6c0*/  IADD3 R16, P1, R152, R4, RZ ;  /* 0x0000000498107210 */ /* 0x000fe20007f3e0ff */
[C---:B------:R-:W-:Y:S02]  /*e6d0*/  IMAD.X R19, R15.reuse, 0x1, R153, P4 ;  /* 0x000000010f137824 */ /* 0x040fe400020e0699 */
[----:B------:R-:W-:Y:S01]  /*e6e0*/  IMAD.X R23, R15, 0x1, R17, P2 ;  /* 0x000000010f177824 */ /* 0x000fe200010e0611 */
[----:B------:R-:W-:Y:S01]  /*e6f0*/  IADD3 R16, P2, R2, R16, RZ ;  /* 0x0000001002107210 */ /* 0x000fe20007f5e0ff */
[----:B------:R-:W-:-:S04]  /*e700*/  IMAD.X R17, R154, 0x1, R7, P1 ;  /* 0x000000019a117824 */ /* 0x000fc800008e0607 */
[----:B------:R-:W-:Y:S01]  /*e710*/  IMAD.X R17, R15, 0x1, R17, P2 ;  /* 0x000000010f117824 */ /* 0x000fe200010e0611 */
[----:B------:R-:W-:Y:S04]  /*e720*/  STL [R1+0xdf8], R14 ;  /* 0x000df80e01007387 */ /* 0x000fe80000100800 */
[----:B------:R0:W-:Y:S04]  /*e730*/  STL [R1+0x3c], R12 ;  /* 0x00003c0c01007387 */ /* 0x0001e80000100800 */
[----:B------:R1:W-:Y:S04]  /*e740*/  STL [R1+0x2c], R6 ;  /* 0x00002c0601007387 */ /* 0x0003e80000100800 */
[----:B------:R1:W-:Y:S04]  /*e750*/  STL [R1+0x28], R3 ;  /* 0x0000280301007387 */ /* 0x0003e80000100800 */
[----:B0-----:R0:W4:Y:S04]  /*e760*/  LDG.E.U8 R12, desc[UR44][R22.64] ;  /* 0x0000002c160c7981 */ /* 0x001128000c1e1100 */
[----:B-1----:R-:W4:Y:S04]  /*e770*/  LDG.E.U8 R6, desc[UR44][R20.64] ;  /* 0x0000002c14067981 */ /* 0x002f28000c1e1100 */
[----:B------:R1:W4:Y:S01]  /*e780*/  LDG.E.U8 R3, desc[UR44][R18.64] ;  /* 0x0000002c12037981 */ /* 0x000322000c1e1100 */
[----:B0-----:R-:W-:Y:S01]  /*e790*/  IADD3 R22, P2, R152, R5, RZ ;  /* 0x0000000598167210 */ /* 0x001fe20007f5e0ff */
[----:B-1----:R-:W-:-:S02]  /*e7a0*/  IMAD R18, R221, 0x41, RZ ;  /* 0x00000041dd127824 */ /* 0x002fc400078e02ff */
[----:B------:R0:W-:Y:S03]  /*e7b0*/  STL [R1+0x24], R0 ;  /* 0x0000240001007387 */ /* 0x0001e60000100800 */
[C---:B------:R-:W-:Y:S02]  /*e7c0*/  IADD3 R20, P3, R18.reuse, R4, RZ ;  /* 0x0000000412147210 */ /* 0x040fe40007f7e0ff */
[----:B------:R-:W-:Y:S02]  /*e7d0*/  SHF.R.S32.HI R19, RZ, 0x1f, R18 ;  /* 0x0000001fff137819 */ /* 0x000fe40000011412 */
[----:B------:R-:W-:Y:S01]  /*e7e0*/  IADD3 R18, P4, R18, R5, RZ ;  /* 0x0000000512127210 */ /* 0x000fe20007f9e0ff */
[----:B------:R-:W-:Y:S01]  /*e7f0*/  IMAD.X R154, R154, 0x1, R8, P2 ;  /* 0x000000019a9a7824 */ /* 0x000fe200010e0608 */
[----:B0-----:R0:W4:Y:S01]  /*e800*/  LDG.E.U8 R0, desc[UR44][R16.64] ;  /* 0x0000002c10007981 */ /* 0x001122000c1e1100 */
[----:B------:R-:W-:Y:S01]  /*e810*/  IADD3 R22, P2, R2, R22, RZ ;  /* 0x0000001602167210 */ /* 0x000fe20007f5e0ff */
[----:B0-----:R-:W-:-:S02]  /*e820*/  IMAD.X R17, R19, 0x1, R7, P3 ;  /* 0x0000000113117824 */ /* 0x001fc400018e0607 */
[----:B------:R-:W-:Y:S01]  /*e830*/  IMAD.X R19, R19, 0x1, R8, P4 ;  /* 0x0000000113137824 */ /* 0x000fe200020e0608 */
[----:B------:R-:W-:Y:S01]  /*e840*/  IADD3 R18, P4, R2, R18, RZ ;  /* 0x0000001202127210 */ /* 0x000fe20007f9e0ff */
[----:B------:R-:W-:-:S04]  /*e850*/  IMAD.X R23, R15, 0x1, R154, P2 ;  /* 0x000000010f177824 */ /* 0x000fc800010e069a */
[----:B------:R-:W-:Y:S01]  /*e860*/  IMAD.X R19, R15, 0x1, R19, P4 ;  /* 0x000000010f137824 */ /* 0x000fe200020e0613 */
[----:B--2---:R0:W-:Y:S04]  /*e870*/  STL [R1+0x20], R11 ;  /* 0x0000200b01007387 */ /* 0x0041e80000100800 */
[----:B---3--:R1:W-:Y:S04]  /*e880*/  STL [R1+0x1c], R10 ;  /* 0x00001c0a01007387 */ /* 0x0083e80000100800 */
[----:B0-----:R-:W2:Y:S04]  /*e890*/  LDG.E.U8 R11, desc[UR44][R18.64] ;  /* 0x0000002c120b7981 */ /* 0x001ea8000c1e1100 */
[----:B-1----:R0:W3:Y:S01]  /*e8a0*/  LDG.E.U8 R10, desc[UR44][R22.64] ;  /* 0x0000002c160a7981 */ /* 0x0020e2000c1e1100 */
[----:B------:R-:W-:Y:S01]  /*e8b0*/  IMAD R153, R221, 0x42, RZ ;  /* 0x00000042dd997824 */ /* 0x000fe200078e02ff */
[----:B------:R-:W-:-:S04]  /*e8c0*/  IADD3 R20, P3, R2, R20, RZ ;  /* 0x0000001402147210 */ /* 0x000fc80007f7e0ff */
[----:B------:R-:W-:Y:S02]  /*e8d0*/  IADD3 R16, P1, R153, R4, RZ ;  /* 0x0000000499107210 */ /* 0x000fe40007f3e0ff */
[----:B------:R-:W-:Y:S01]  /*e8e0*/  SHF.R.S32.HI R152, RZ, 0x1f, R153 ;  /* 0x0000001fff987819 */ /* 0x000fe20000011499 */
[----:B------:R-:W-:Y:S01]  /*e8f0*/  IMAD.X R21, R15, 0x1, R17, P3 ;  /* 0x000000010f157824 */ /* 0x000fe200018e0611 */
[----:B------:R-:W-:-:S03]  /*e900*/  IADD3 R16, P2, R2, R16, RZ ;  /* 0x0000001002107210 */ /* 0x000fc60007f5e0ff */
[C---:B------:R-:W-:Y:S01]  /*e910*/  IMAD.X R17, R152.reuse, 0x1, R7, P1 ;  /* 0x0000000198117824 */ /* 0x040fe200008e0607 */
[----:B------:R-:W-:Y:S01]  /*e920*/  IADD3 R153, P1, R153, R5, RZ ;  /* 0x0000000599997210 */ /* 0x000fe20007f3e0ff */
[----:B0-----:R-:W-:Y:S02]  /*e930*/  IMAD R22, R221, 0x43, RZ ;  /* 0x00000043dd167824 */ /* 0x001fe400078e02ff */
[----:B------:R-:W-:Y:S01]  /*e940*/  IMAD.X R17, R15, 0x1, R17, P2 ;  /* 0x000000010f117824 */ /* 0x000fe200010e0611 */
[----:B----4-:R0:W-:Y:S01]  /*e950*/  STL [R1+0x148], R9 ;  /* 0x0001480901007387 */ /* 0x0101e20000100800 */
[----:B------:R-:W-:-:S03]  /*e960*/  IMAD.X R152, R152, 0x1, R8, P1 ;  /* 0x0000000198987824 */ /* 0x000fc600008e0608 */
[----:B0-----:R0:W4:Y:S02]  /*e970*/  LDG.E.U8 R9, desc[UR44][R20.64] ;  /* 0x0000002c14097981 */ /* 0x001124000c1e1100 */
[----:B0-----:R-:W-:Y:S02]  /*e980*/  SHF.R.S32.HI R21, RZ, 0x1f, R22 ;  /* 0x0000001fff157819 */ /* 0x001fe40000011416 */
[----:B------:R-:W-:-:S05]  /*e990*/  IADD3 R20, P2, R22, R4, RZ ;  /* 0x0000000416147210 */ /* 0x000fca0007f5e0ff */
[----:B------:R-:W-:Y:S01]  /*e9a0*/  IMAD.X R21, R21, 0x1, R7, P2 ;  /* 0x0000000115157824 */ /* 0x000fe200010e0607 */
[----:B------:R-:W-:-:S05]  /*e9b0*/  IADD3 R20, P2, R2, R20, RZ ;  /* 0x0000001402147210 */ /* 0x000fca0007f5e0ff */
[----:B------:R-:W-:-:S05]  /*e9c0*/  IMAD.X R21, R15, 0x1, R21, P2 ;  /* 0x000000010f157824 */ /* 0x000fca00010e0615 */
[----:B------:R-:W4:Y:S04]  /*e9d0*/  LDG.E.U8 R13, desc[UR44][R20.64] ;  /* 0x0000002c140d7981 */ /* 0x000f28000c1e1100 */
[----:B---3--:R-:W-:Y:S04]  /*e9e0*/  STL [R1+0xe28], R10 ;  /* 0x000e280a01007387 */ /* 0x008fe80000100800 */
[----:B--2---:R-:W-:Y:S04]  /*e9f0*/  STL [R1+0xe14], R11 ;  /* 0x000e140b01007387 */ /* 0x004fe80000100800 */
[----:B------:R-:W-:Y:S04]  /*ea00*/  STL [R1+0x130], R12 ;  /* 0x0001300c01007387 */ /* 0x000fe80000100800 */
[----:B------:R0:W-:Y:S04]  /*ea10*/  STL [R1+0x138], R6 ;  /* 0x0001380601007387 */ /* 0x0001e80000100800 */
[----:B0-----:R0:W2:Y:S02]  /*ea20*/  LDG.E.U8 R6, desc[UR44][R16.64] ;  /* 0x0000002c10067981 */ /* 0x0010a4000c1e1100 */
[----:B0-----:R-:W-:-:S05]  /*ea30*/  IADD3 R16, P1, R2, R153, RZ ;  /* 0x0000009902107210 */ /* 0x001fca0007f3e0ff */
[----:B------:R-:W-:-:S05]  /*ea40*/  IMAD.X R17, R15, 0x1, R152, P1 ;  /* 0x000000010f117824 */ /* 0x000fca00008e0698 */
[----:B------:R0:W3:Y:S01]  /*ea50*/  LDG.E.U8 R12, desc[UR44][R16.64] ;  /* 0x0000002c100c7981 */ /* 0x0000e2000c1e1100 */
[----:B------:R-:W-:-:S03]  /*ea60*/  IMAD.SHL.U32 R19, R221, 0x2, RZ ;  /* 0x00000002dd137824 */ /* 0x000fc600078e00ff */
[----:B------:R1:W-:Y:S02]  /*ea70*/  STL [R1+0x134], R3 ;  /* 0x0001340301007387 */ /* 0x0003e40000100800 */
[C---:B------:R-:W-:Y:S02]  /*ea80*/  IADD3 RZ, P3, R19.reuse, R4, RZ ;  /* 0x0000000413ff7210 */ /* 0x040fe40007f7e0ff */
[----:B------:R0:W-:Y:S01]  /*ea90*/  STL [R1+0x18], R0 ;  /* 0x0000180001007387 */ /* 0x0001e20000100800 */
[----:B------:R-:W-:Y:S01]  /*eaa0*/  IADD3 RZ, P4, R19, R5, RZ ;  /* 0x0000000513ff7210 */ /* 0x000fe20007f9e0ff */
[----:B-1----:R-:W-:Y:S01]  /*eab0*/  IMAD.SHL.U32 R3, R221, 0x2, RZ ;  /* 0x00000002dd037824 */ /* 0x002fe200078e00ff */
[----:B------:R-:W-:-:S03]  /*eac0*/  SHF.R.S32.HI R19, RZ, 0x1f, R19 ;  /* 0x0000001fff137819 */ /* 0x000fc60000011413 */
[----:B------:R-:W-:Y:S02]  /*ead0*/  IMAD.IADD R3, R3, 0x1, R4 ;  /* 0x0000000103037824 */ /* 0x000fe400078e0204 */
[----:B0-----:R-:W-:Y:S02]  /*eae0*/  IMAD.SHL.U32 R0, R221, 0x2, RZ ;  /* 0x00000002dd007824 */ /* 0x001fe400078e00ff */
[C---:B------:R-:W-:Y:S01]  /*eaf0*/  IMAD.X R23, R19.reuse, 0x1, R7, P3 ;  /* 0x0000000113177824 */ /* 0x040fe200018e0607 */
[----:B------:R-:W-:Y:S01]  /*eb00*/  IADD3 R18, P1, R2, R3, RZ ;  /* 0x0000000302127210 */ /* 0x000fe20007f3e0ff */
[----:B------:R-:W-:Y:S02]  /*eb10*/  IMAD.IADD R0, R0, 0x1, R5 ;  /* 0x0000000100007824 */ /* 0x000fe400078e0205 */
[----:B------:R-:W-:Y:S02]  /*eb20*/  IMAD.X R17, R19, 0x1, R8, P4 ;  /* 0x0000000113117824 */ /* 0x000fe400020e0608 */
[----:B------:R-:W-:Y:S01]  /*eb30*/  IMAD.X R19, R15, 0x1, R23, P1 ;  /* 0x000000010f137824 */ /* 0x000fe200008e0617 */
[----:B------:R-:W-:Y:S01]  /*eb40*/  IADD3 R16, P2, R2, R0, RZ ;  /* 0x0000000002107210 */ /* 0x000fe20007f5e0ff */
[----:B------:R-:W-:-:S02]  /*eb50*/  IMAD R23, R221, 0x3, RZ ;  /* 0x00000003dd177824 */ /* 0x000fc400078e02ff */
[----:B------:R-:W-:Y:S02]  /*eb60*/  IMAD R3, R221, 0x3, RZ ;  /* 0x00000003dd037824 */ /* 0x000fe400078e02ff */
[----:B------:R-:W-:Y:S01]  /*eb70*/  IMAD.X R17, R15, 0x1, R17, P2 ;  /* 0x000000010f117824 */ /* 0x000fe200010e0611 */
[----:B------:R-:W-:Y:S01]  /*eb80*/  IADD3 RZ, P2, R23, R4, RZ ;  /* 0x0000000417ff7210 */ /* 0x000fe20007f5e0ff */
[----:B------:R-:W-:Y:S02]  /*eb90*/  IMAD.IADD R3, R3, 0x1, R4 ;  /* 0x0000000103037824 */ /* 0x000fe400078e0204 */
[----:B------:R-:W-:-:S04]  /*eba0*/  IMAD R0, R221, 0x3, RZ ;  /* 0x00000003dd007824 */ /* 0x000fc800078e02ff */
[----:B------:R-:W-:Y:S01]  /*ebb0*/  IMAD.IADD R0, R0, 0x1, R5 ;  /* 0x0000000100007824 */ /* 0x000fe200078e0205 */
[----:B------:R-:W-:Y:S01]  /*ebc0*/  IADD3 RZ, P3, R23, R5, RZ ;  /* 0x0000000517ff7210 */ /* 0x000fe20007f7e0ff */
[----:B------:R-:W-:-:S05]  /*ebd0*/  IMAD.SHL.U32 R20, R221, 0x4, RZ ;  /* 0x00000004dd147824 */ /* 0x000fca00078e00ff */
[----:B------:R-:W-:Y:S01]  /*ebe0*/  IADD3 RZ, P4, R20, R5, RZ ;  /* 0x0000000514ff7210 */ /* 0x000fe20007f9e0ff */
[----:B---3--:R-:W-:Y:S04]  /*ebf0*/  STL [R1+0xe00], R12 ;  /* 0x000e000c01007387 */ /* 0x008fe80000100800 */
[----:B----4-:R0:W-:Y:S04]  /*ec00*/  STL [R1+0x14], R9 ;  /* 0x0000140901007387 */ /* 0x0101e80000100800 */
[----:B------:R-:W-:Y:S04]  /*ec10*/  STL [R1+0xdfc], R13 ;  /* 0x000dfc0d01007387 */ /* 0x000fe80000100800 */
[----:B0-----:R0:W3:Y:S04]  /*ec20*/  LDG.E.U8 R9, desc[UR44][R18.64] ;  /* 0x0000002c12097981 */ /* 0x0010e8000c1e1100 */
[----:B--2---:R1:W-:Y:S01]  /*ec30*/  STL [R1+0x10], R6 ;  /* 0x0000100601007387 */ /* 0x0043e20000100800 */
[----:B0-----:R-:W-:-:S03]  /*ec40*/  SHF.R.S32.HI R19, RZ, 0x1f, R23 ;  /* 0x0000001fff137819 */ /* 0x001fc60000011417 */
[----:B-1----:R0:W2:Y:S02]  /*ec50*/  LDG.E.U8 R6, desc[UR44][R16.64] ;  /* 0x0000002c10067981 */ /* 0x0020a4000c1e1100 */
[----:B0-----:R-:W-:Y:S01]  /*ec60*/  IADD3 R16, P1, R2, R3, RZ ;  /* 0x0000000302107210 */ /* 0x001fe20007f3e0ff */
[----:B------:R-:W-:-:S04]  /*ec70*/  IMAD.X R17, R19, 0x1, R7, P2 ;  /* 0x0000000113117824 */ /* 0x000fc800010e0607 */
[----:B------:R-:W-:Y:S01]  /*ec80*/  IMAD.X R17, R15, 0x1, R17, P1 ;  /* 0x000000010f117824 */ /* 0x000fe200008e0611 */
[----:B------:R-:W-:Y:S01]  /*ec90*/  IADD3 R18, P2, R2, R0, RZ ;  /* 0x0000000002127210 */ /* 0x000fe20007f5e0ff */
[----:B------:R-:W-:-:S03]  /*eca0*/  IMAD.SHL.U32 R0, R221, 0x4, RZ ;  /* 0x00000004dd007824 */ /* 0x000fc600078e00ff */
[----:B------:R0:W4:Y:S01]  /*ecb0*/  LDG.E.U8 R13, desc[UR44][R16.64] ;  /* 0x0000002c100d7981 */ /* 0x000122000c1e1100 */
[----:B------:R-:W-:Y:S02]  /*ecc0*/  IMAD.IADD R0, R0, 0x1, R4 ;  /* 0x0000000100007824 */ /* 0x000fe400078e0204 */
[----:B------:R-:W-:Y:S01]  /*ecd0*/  IMAD.X R19, R19, 0x1, R8, P3 ;  /* 0x0000000113137824 */ /* 0x000fe200018e0608 */
[----:B------:R-:W-:Y:S02]  /*ece0*/  IADD3 RZ, P3, R20, R4, RZ ;  /* 0x0000000414ff7210 */ /* 0x000fe40007f7e0ff */
[----:B0-----:R-:W-:Y:S01]  /*ecf0*/  IADD3 R16, P1, R2, R0, RZ ;  /* 0x0000000002107210 */ /* 0x001fe20007f3e0ff */
[----:B------:R-:W-:Y:S01]  /*ed00*/  IMAD.SHL.U32 R0, R221, 0x4, RZ ;  /* 0x00000004dd007824 */ /* 0x000fe200078e00ff */
[----:B------:R-:W-:Y:S01]  /*ed10*/  SHF.R.S32.HI R20, RZ, 0x1f, R20 ;  /* 0x0000001fff147819 */ /* 0x000fe20000011414 */
[----:B------:R-:W-:Y:S02]  /*ed20*/  IMAD.X R19, R15, 0x1, R19, P2 ;  /* 0x000000010f137824 */ /* 0x000fe400010e0613 */
[----:B------:R-:W-:-:S02]  /*ed30*/  IMAD.IADD R0, R0, 0x1, R5 ;  /* 0x0000000100007824 */ /* 0x000fc400078e0205 */
[C---:B------:R-:W-:Y:S01]  /*ed40*/  IMAD.X R17, R20.reuse, 0x1, R7, P3 ;  /* 0x0000000114117824 */ /* 0x040fe200018e0607 */
[----:B------:R0:W2:Y:S01]  /*ed50*/  LDG.E.U8 R10, desc[UR44][R18.64] ;  /* 0x0000002c120a7981 */ /* 0x0000a2000c1e1100 */
[----:B------:R-:W-:Y:S01]  /*ed60*/  IMAD.X R20, R20, 0x1, R8, P4 ;  /* 0x0000000114147824 */ /* 0x000fe200020e0608 */
[----:B0-----:R-:W-:-:S05]  /*ed70*/  IADD3 R18, P2, R2, R0, RZ ;  /* 0x0000000002127210 */ /* 0x001fca0007f5e0ff */
[----:B------:R-:W-:-:S05]  /*ed80*/  IMAD.X R19, R15, 0x1, R20, P2 ;  /* 0x000000010f137824 */ /* 0x000fca00010e0614 */
[----:B------:R0:W2:Y:S01]  /*ed90*/  LDG.E.U8 R14, desc[UR44][R18.64] ;  /* 0x0000002c120e7981 */ /* 0x0000a2000c1e1100 */
[C---:B------:R-:W-:Y:S02]  /*eda0*/  IMAD R21, R221.reuse, 0x5, RZ ;  /* 0x00000005dd157824 */ /* 0x040fe400078e02ff */
[----:B------:R-:W-:Y:S02]  /*edb0*/  IMAD R0, R221, 0x5, RZ ;  /* 0x00000005dd007824 */ /* 0x000fe400078e02ff */
[----:B------:R-:W-:Y:S01]  /*edc0*/  IMAD.X R17, R15, 0x1, R17, P1 ;  /* 0x000000010f117824 */ /* 0x000fe200008e0611 */
[C---:B------:R-:W-:Y:S01]  /*edd0*/  IADD3 RZ, P3, R21.reuse, R4, RZ ;  /* 0x0000000415ff7210 */ /* 0x040fe20007f7e0ff */
[----:B------:R-:W-:Y:S01]  /*ede0*/  IMAD.IADD R0, R0, 0x1, R4 ;  /* 0x0000000100007824 */ /* 0x000fe200078e0204 */
[----:B------:R-:W-:Y:S02]  /*edf0*/  IADD3 RZ, P1, R21, R5, RZ ;  /* 0x0000000515ff7210 */ /* 0x000fe40007f3e0ff */
[----:B------:R-:W-:Y:S01]  /*ee00*/  SHF.R.S32.HI R21, RZ, 0x1f, R21 ;  /* 0x0000001fff157819 */ /* 0x000fe20000011415 */
[----:B------:R-:W-:-:S02]  /*ee10*/  IMAD R23, R221, 0x6, RZ ;  /* 0x00000006dd177824 */ /* 0x000fc400078e02ff */
[----:B------:R-:W-:-:S03]  /*ee20*/  IMAD R3, R221, 0x6, RZ ;  /* 0x00000006dd037824 */ /* 0x000fc600078e02ff */
[----:B0-----:R-:W-:Y:S01]  /*ee30*/  SHF.R.S32.HI R19, RZ, 0x1f, R23 ;  /* 0x0000001fff137819 */ /* 0x001fe20000011417 */
[----:B------:R-:W-:Y:S01]  /*ee40*/  IMAD.IADD R3, R3, 0x1, R4 ;  /* 0x0000000103037824 */ /* 0x000fe200078e0204 */
[----:B------:R-:W-:Y:S01]  /*ee50*/  IADD3 RZ, P4, R23, R5, RZ ;  /* 0x0000000517ff7210 */ /* 0x000fe20007f9e0ff */
[----:B----4-:R-:W-:Y:S04]  /*ee60*/  STL [R1+0xe04], R13 ;  /* 0x000e040d01007387 */ /* 0x010fe80000100800 */
[----:B---3--:R0:W-:Y:S04]  /*ee70*/  STL [R1+0x118], R9 ;  /* 0x0001180901007387 */ /* 0x0081e80000100800 */
[----:B0-----:R0:W3:Y:S02]  /*ee80*/  LDG.E.U8 R9, desc[UR44][R16.64] ;  /* 0x0000002c10097981 */ /* 0x0010e4000c1e1100 */
[----:B0-----:R-:W-:Y:S01]  /*ee90*/  IADD3 R16, P2, R2, R0, RZ ;  /* 0x0000000002107210 */ /* 0x001fe20007f5e0ff */
[----:B------:R-:W-:-:S04]  /*eea0*/  IMAD.X R17, R21, 0x1, R7, P3 ;  /* 0x0000000115117824 */ /* 0x000fc800018e0607 */
[----:B------:R-:W-:Y:S01]  /*eeb0*/  IMAD.X R17, R15, 0x1, R17, P2 ;  /* 0x000000010f117824 */ /* 0x000fe200010e0611 */
[----:B--2---:R0:W-:Y:S01]  /*eec0*/  STL [R1+0x114], R6 ;  /* 0x0001140601007387 */ /* 0x0041e20000100800 */
[----:B------:R-:W-:Y:S01]  /*eed0*/  IMAD R0, R221, 0x5, RZ ;  /* 0x00000005dd007824 */ /* 0x000fe200078e02ff */
[----:B------:R-:W-:-:S03]  /*eee0*/  IADD3 RZ, P2, R23, R4, RZ ;  /* 0x0000000417ff7210 */ /* 0x000fc60007f5e0ff */
[----:B------:R-:W-:Y:S01]  /*eef0*/  IMAD.IADD R0, R0, 0x1, R5 ;  /* 0x0000000100007824 */ /* 0x000fe200078e0205 */
[----:B0-----:R0:W2:Y:S04]  /*ef00*/  LDG.E.U8 R6, desc[UR44][R16.64] ;  /* 0x0000002c10067981 */ /* 0x0010a8000c1e1100 */
[C---:B------:R-:W-:Y:S01]  /*ef10*/  IADD3 R20, P3, R2.reuse, R0, RZ ;  /* 0x0000000002147210 */ /* 0x040fe20007f7e0ff */
[----:B------:R-:W-:Y:S01]  /*ef20*/  IMAD.X R21, R21, 0x1, R8, P1 ;  /* 0x0000000115157824 */ /* 0x000fe200008e0608 */
[----:B------:R-:W-:Y:S01]  /*ef30*/  IADD3 R18, P1, R2, R3, RZ ;  /* 0x0000000302127210 */ /* 0x000fe20007f3e0ff */
[----:B------:R-:W-:Y:S02]  /*ef40*/  IMAD.X R23, R19, 0x1, R7, P2 ;  /* 0x0000000113177824 */ /* 0x000fe400010e0607 */
[----:B------:R-:W-:-:S02]  /*ef50*/  IMAD.X R21, R15, 0x1, R21, P3 ;  /* 0x000000010f157824 */ /* 0x000fc400018e0615 */
[----:B0-----:R-:W-:Y:S01]  /*ef60*/  IMAD.X R17, R19, 0x1, R8, P4 ;  /* 0x0000000113117824 */ /* 0x001fe200020e0608 */
[----:B------:R-:W-:Y:S01]  /*ef70*/  STL [R1+0xe08], R14 ;  /* 0x000e080e01007387 */ /* 0x000fe20000100800 */
[----:B------:R-:W-:-:S03]  /*ef80*/  IMAD.X R19, R15, 0x1, R23, P1 ;  /* 0x000000010f137824 */ /* 0x000fc600008e0617 */
[----:B------:R0:W-:Y:S04]  /*ef90*/  STL [R1+0x10c], R10 ;  /* 0x00010c0a01007387 */ /* 0x0001e80000100800 */
[----:B------:R-:W4:Y:S04]  /*efa0*/  LDG.E.U8 R12, desc[UR44][R20.64] ;  /* 0x0000002c140c7981 */ /* 0x000f28000c1e1100 */
[----:B0-----:R0:W4:Y:S01]  /*efb0*/  LDG.E.U8 R10, desc[UR44][R18.64] ;  /* 0x0000002c120a7981 */ /* 0x001122000c1e1100 */
[----:B------:R-:W-:-:S04]  /*efc0*/  IMAD R0, R221, 0x6, RZ ;  /* 0x00000006dd007824 */ /* 0x000fc800078e02ff */
[----:B------:R-:W-:Y:S02]  /*efd0*/  IMAD.IADD R0, R0, 0x1, R5 ;  /* 0x0000000100007824 */ /* 0x000fe400078e0205 */
[----:B------:R-:W-:-:S03]  /*efe0*/  IMAD R23, R221, 0x7, RZ ;  /* 0x00000007dd177824 */ /* 0x000fc600078e02ff */
[----:B------:R-:W-:Y:S01]  /*eff0*/  IADD3 R16, P2, R2, R0, RZ ;  /* 0x0000000002107210 */ /* 0x000fe20007f5e0ff */
[C---:B------:R-:W-:Y:S02]  /*f000*/  IMAD R3, R221.reuse, 0x7, RZ ;  /* 0x00000007dd037824 */ /* 0x040fe400078e02ff */
[----:B------:R-:W-:Y:S01]  /*f010*/  IMAD R0, R221, 0x7, RZ ;  /* 0x00000007dd007824 */ /* 0x000fe200078e02ff */
[----:B0-----:R-:W-:Y:S01]  /*f020*/  SHF.R.S32.HI R19, RZ, 0x1f, R23 ;  /* 0x0000001fff137819 */ /* 0x001fe20000011417 */
[----:B------:R-:W-:Y:S01]  /*f030*/  IMAD.X R17, R15, 0x1, R17, P2 ;  /* 0x000000010f117824 */ /* 0x000fe200010e0611 */
[----:B------:R-:W-:Y:S01]  /*f040*/  IADD3 RZ, P2, R23, R4, RZ ;  /* 0x0000000417ff7210 */ /* 0x000fe20007f5e0ff */
[----:B------:R-:W-:Y:S02]  /*f050*/  IMAD.IADD R3, R3, 0x1, R4 ;  /* 0x0000000103037824 */ /* 0x000fe400078e0204 */
[----:B------:R-:W-:Y:S01]  /*f060*/  IMAD.IADD R0, R0, 0x1, R5 ;  /* 0x0000000100007824 */ /* 0x000fe200078e0205 */
[----:B------:R-:W-:-:S02]  /*f070*/  IADD3 RZ, P3, R23, R5, RZ ;  /* 0x0000000517ff7210 */ /* 0x000fc40007f7e0ff */
[----:B------:R-:W-:-:S03]  /*f080*/  IADD3 R18, P1, R2, R3, RZ ;  /* 0x0000000302127210 */ /* 0x000fc60007f3e0ff */
[----:B------:R-:W-:Y:S02]  /*f090*/  IMAD.X R21, R19, 0x1, R8, P3 ;  /* 0x0000000113157824 */ /* 0x000fe400018e0608 */
[----:B------:R-:W-:-:S05]  /*f0a0*/  IMAD.SHL.U32 R20, R221, 0x8, RZ ;  /* 0x00000008dd147824 */ /* 0x000fca00078e00ff */
[C---:B------:R-:W-:Y:S02]  /*f0b0*/  IADD3 RZ, P3, R20.reuse, R4, RZ ;  /* 0x0000000414ff7210 */ /* 0x040fe40007f7e0ff */
[----:B------:R-:W-:Y:S02]  /*f0c0*/  IADD3 RZ, P4, R20, R5, RZ ;  /* 0x0000000514ff7210 */ /* 0x000fe40007f9e0ff */
[----:B------:R-:W-:Y:S01]  /*f0d0*/  SHF.R.S32.HI R20, RZ, 0x1f, R20 ;  /* 0x0000001fff147819 */ /* 0x000fe20000011414 */
[----:B---3--:R0:W-:Y:S04]  /*f0e0*/  STL [R1+0x108], R9 ;  /* 0x0001080901007387 */ /* 0x0081e80000100800 */
[----:B0-----:R0:W3:Y:S02]  /*f0f0*/  LDG.E.U8 R9, desc[UR44][R16.64] ;  /* 0x0000002c10097981 */ /* 0x0010e4000c1e1100 */
[----:B0-----:R-:W-:Y:S01]  /*f100*/  IMAD.X R17, R19, 0x1, R7, P2 ;  /* 0x0000000113117824 */ /* 0x001fe200010e0607 */
[----:B------:R-:W-:Y:S01]  /*f110*/  IADD3 R16, P2, R2, R0, RZ ;  /* 0x0000000002107210 */ /* 0x000fe20007f5e0ff */
[----:B------:R-:W-:-:S02]  /*f120*/  IMAD.SHL.U32 R0, R221, 0x8, RZ ;  /* 0x00000008dd007824 */ /* 0x000fc400078e00ff */
[C---:B------:R-:W-:Y:S02]  /*f130*/  IMAD.X R19, R15.reuse, 0x1, R17, P1 ;  /* 0x000000010f137824 */ /* 0x040fe400008e0611 */
[----:B------:R-:W-:Y:S01]  /*f140*/  IMAD.IADD R0, R0, 0x1, R4 ;  /* 0x0000000100007824 */ /* 0x000fe200078e0204 */
[----:B--2---:R0:W-:Y:S01]  /*f150*/  STL [R1+0x100], R6 ;  /* 0x0001000601007387 */ /* 0x0041e20000100800 */
[----:B------:R-:W-:-:S05]  /*f160*/  IMAD.X R17, R15, 0x1, R21, P2 ;  /* 0x000000010f117824 */ /* 0x000fca00010e0615 */
[----:B------:R-:W2:Y:S04]  /*f170*/  LDG.E.U8 R11, desc[UR44][R16.64] ;  /* 0x0000002c100b7981 */ /* 0x000ea8000c1e1100 */
[----:B0-----:R0:W2:Y:S02]  /*f180*/  LDG.E.U8 R6, desc[UR44][R18.64] ;  /* 0x0000002c12067981 */ /* 0x0010a4000c1e1100 */
[----:B0-----:R-:W-:Y:S01]  /*f190*/  IADD3 R18, P1, R2, R0, RZ ;  /* 0x0000000002127210 */ /* 0x001fe20007f3e0ff */
[----:B------:R-:W-:-:S04]  /*f1a0*/  IMAD.SHL.U32 R0, R221, 0x8, RZ ;  /* 0x00000008dd007824 */ /* 0x000fc800078e00ff */
[----:B------:R-:W-:Y:S02]  /*f1b0*/  IMAD.IADD R0, R0, 0x1, R5 ;  /* 0x0000000100007824 */ /* 0x000fe400078e0205 */
[----:B------:R-:W-:-:S03]  /*f1c0*/  IMAD.X R17, R20, 0x1, R8, P4 ;  /* 0x0000000114117824 */ /* 0x000fc600020e0608 */
[----:B------:R-:W-:Y:S01]  /*f1d0*/  IADD3 R16, P2, R2, R0, RZ ;  /* 0x0000000002107210 */ /* 0x000fe20007f5e0ff */
[----:B----4-:R-:W-:Y:S04]  /*f1e0*/  STL [R1+0xe8], R12 ;  /* 0x0000e80c01007387 */ /* 0x010fe80000100800 */
[----:B------:R-:W-:Y:S01]  /*f1f0*/  IMAD.X R17, R15, 0x1, R17, P2 ;  /* 0x000000010f117824 */ /* 0x000fe200010e0611 */
[----:B------:R0:W-:Y:S04]  /*f200*/  STL [R1+0xf8], R10 ;  /* 0x0000f80a01007387 */ /* 0x0001e80000100800 */
[----:B0-----:R-:W4:Y:S01]  /*f210*/  LDG.E.U8 R10, desc[UR44][R16.64] ;  /* 0x0000002c100a7981 */ /* 0x001f22000c1e1100 */
[----:B------:R-:W-:-:S04]  /*f220*/  IMAD.X R19, R20, 0x1, R7, P3 ;  /* 0x0000000114137824 */ /* 0x000fc800018e0607 */
[----:B------:R-:W-:-:S05]  /*f230*/  IMAD.X R19, R15, 0x1, R19, P1 ;  /* 0x000000010f137824 */ /* 0x000fca00008e0613 */
[----:B------:R0:W2:Y:S04]  /*f240*/  LDG.E.U8 R3, desc[UR44][R18.64] ;  /* 0x0000002c12037981 */ /* 0x0000a8000c1e1100 */
[----:B---3--:R1:W-:Y:S04]  /*f250*/  STL [R1+0xf4], R9 ;  /* 0x0000f40901007387 */ /* 0x0083e80000100800 */
[----:B-1----:R-:W3:Y:S04]  /*f260*/  LDL R9, [R1+0x394] ;  /* 0x0003940001097983 */ /* 0x002ee80000100800 */
[----:B----4-:R1:W-:Y:S04]  /*f270*/  STL [R1+0xe2c], R10 ;  /* 0x000e2c0a01007387 */ /* 0x0103e80000100800 */
[----:B--2---:R2:W-:Y:S04]  /*f280*/  STL [R1+0xf0], R6 ;  /* 0x0000f00601007387 */ /* 0x0045e80000100800 */
[----:B-1----:R-:W4:Y:S04]  /*f290*/  LDL R10, [R1+0x398] ;  /* 0x00039800010a7983 */ /* 0x002f280000100800 */
[----:B--2---:R-:W2:Y:S01]  /*f2a0*/  LDL R6, [R1+0x39c] ;  /* 0x00039c0001067983 */ /* 0x004ea20000100800 */
[----:B------:R-:W-:-:S04]  /*f2b0*/  IMAD R0, R221, 0x9, RZ ;  /* 0x00000009dd007824 */ /* 0x000fc800078e02ff */
[----:B------:R-:W-:Y:S02]  /*f2c0*/  IMAD.IADD R0, R0, 0x1, R4 ;  /* 0x0000000100007824 */ /* 0x000fe400078e0204 */
[----:B------:R-:W-:-:S03]  /*f2d0*/  IMAD R21, R221, 0x9, RZ ;  /* 0x00000009dd157824 */ /* 0x000fc600078e02ff */
[----:B0-----:R-:W-:Y:S01]  /*f2e0*/  IADD3 R18, P2, R2, R0, RZ ;  /* 0x0000000002127210 */ /* 0x001fe20007f5e0ff */
[----:B------:R-:W-:Y:S01]  /*f2f0*/  IMAD R0, R221, 0x9, RZ ;  /* 0x00000009dd007824 */ /* 0x000fe200078e02ff */
[C---:B------:R-:W-:Y:S02]  /*f300*/  IADD3 RZ, P3, R21.reuse, R4, RZ ;  /* 0x0000000415ff7210 */ /* 0x040fe40007f7e0ff */
[----:B------:R-:W-:Y:S01]  /*f310*/  SHF.R.S32.HI R20, RZ, 0x1f, R21 ;  /* 0x0000001fff147819 */ /* 0x000fe20000011415 */
[----:B------:R-:W-:Y:S01]  /*f320*/  IMAD.IADD R0, R0, 0x1, R5 ;  /* 0x0000000100007824 */ /* 0x000fe200078e0205 */
[----:B------:R-:W-:-:S03]  /*f330*/  IADD3 RZ, P1, R21, R5, RZ ;  /* 0x0000000515ff7210 */ /* 0x000fc60007f3e0ff */
[----:B------:R-:W-:Y:S01]  /*f340*/  IMAD.X R19, R20, 0x1, R7, P3 ;  /* 0x0000000114137824 */ /* 0x000fe200018e0607 */
[----:B------:R-:W-:Y:S01]  /*f350*/  IADD3 R16, P3, R2, R0, RZ ;  /* 0x0000000002107210 */ /* 0x000fe20007f7e0ff */
[C---:B------:R-:W-:Y:S02]  /*f360*/  IMAD R0, R221.reuse, 0xa, RZ ;  /* 0x0000000add007824 */ /* 0x040fe400078e02ff */
[----:B------:R-:W-:Y:S02]  /*f370*/  IMAD R21, R221, 0xa, RZ ;  /* 0x0000000add157824 */ /* 0x000fe400078e02ff */
[----:B------:R-:W-:Y:S02]  /*f380*/  IMAD.IADD R0, R0, 0x1, R4 ;  /* 0x0000000100007824 */ /* 0x000fe400078e0204 */
[----:B------:R-:W-:Y:S01]  /*f390*/  IMAD.X R19, R15, 0x1, R19, P2 ;  /* 0x000000010f137824 */ /* 0x000fe200010e0613 */
[C---:B------:R-:W-:Y:S02]  /*f3a0*/  IADD3 RZ, P2, R21.reuse, R4, RZ ;  /* 0x0000000415ff7210 */ /* 0x040fe40007f5e0ff */
[----:B------:R-:W-:Y:S01]  /*f3b0*/  IADD3 RZ, P4, R21, R5, RZ ;  /* 0x0000000515ff7210 */ /* 0x000fe20007f9e0ff */
[----:B------:R-:W-:Y:S01]  /*f3c0*/  IMAD.X R17, R20, 0x1, R8, P1 ;  /* 0x0000000114117824 */ /* 0x000fe200008e0608 */
[----:B------:R-:W-:Y:S01]  /*f3d0*/  SHF.R.S32.HI R21, RZ, 0x1f, R21 ;  /* 0x0000001fff157819 */ /* 0x000fe20000011415 */
[----:B------:R0:W2:Y:S01]  /*f3e0*/  LDG.E.U8 R12, desc[UR44][R18.64] ;  /* 0x0000002c120c7981 */ /* 0x0000a2000c1e1100 */
[----:B------:R-:W-:Y:S01]  /*f3f0*/  IADD3 R20, P1, R2, R0, RZ ;  /* 0x0000000002147210 */ /* 0x000fe20007f3e0ff */
[----:B------:R-:W-:-:S02]  /*f400*/  IMAD R0, R221, 0xa, RZ ;  /* 0x0000000add007824 */ /* 0x000fc400078e02ff */
[----:B------:R-:W-:Y:S02]  /*f410*/  IMAD.X R152, R21, 0x1, R7, P2 ;  /* 0x0000000115987824 */ /* 0x000fe400010e0607 */
[----:B------:R-:W-:Y:S02]  /*f420*/  IMAD.IADD R0, R0, 0x1, R5 ;  /* 0x0000000100007824 */ /* 0x000fe400078e0205 */
[----:B------:R-:W-:Y:S02]  /*f430*/  IMAD.X R17, R15, 0x1, R17, P3 ;  /* 0x000000010f117824 */ /* 0x000fe400018e0611 */
[----:B0-----:R-:W-:Y:S02]  /*f440*/  IMAD.X R19, R21, 0x1, R8, P4 ;  /* 0x0000000115137824 */ /* 0x001fe400020e0608 */
[----:B------:R-:W-:Y:S01]  /*f450*/  IMAD.X R21, R15, 0x1, R152, P1 ;  /* 0x000000010f157824 */ /* 0x000fe200008e0698 */
[----:B------:R0:W-:Y:S01]  /*f460*/  STL [R1+0xec], R11 ;  /* 0x0000ec0b01007387 */ /* 0x0001e20000100800 */
[----:B------:R-:W-:Y:S01]  /*f470*/  IMAD.IADD R23, R22, 0x1, R5 ;  /* 0x0000000116177824 */ /* 0x000fe200078e0205 */
[----:B------:R-:W-:Y:S01]  /*f480*/  IADD3 R18, P2, R2, R0, RZ ;  /* 0x0000000002127210 */ /* 0x000fe20007f5e0ff */
[----:B------:R-:W-:Y:S01]  /*f490*/  IMAD R22, R221, 0x44, RZ ;  /* 0x00000044dd167824 */ /* 0x000fe200078e02ff */
[----:B------:R-:W-:Y:S04]  /*f4a0*/  STL [R1+0xd7c], R7 ;  /* 0x000d7c0701007387 */ /* 0x000fe80000100800 */
[----:B------:R-:W-:Y:S01]  /*f4b0*/  STL [R1+0xd80], R8 ;  /* 0x000d800801007387 */ /* 0x000fe20000100800 */
[----:B------:R-:W-:-:S03]  /*f4c0*/  IMAD.X R19, R15, 0x1, R19, P2 ;  /* 0x000000010f137824 */ /* 0x000fc600010e0613 */
[----:B------:R1:W2:Y:S04]  /*f4d0*/  LDG.E.U8 R14, desc[UR44][R20.64] ;  /* 0x0000002c140e7981 */ /* 0x0002a8000c1e1100 */
[----:B------:R1:W-:Y:S04]  /*f4e0*/  STL [R1+0xe4], R3 ;  /* 0x0000e40301007387 */ /* 0x0003e80000100800 */
[----:B0-----:R0:W2:Y:S01]  /*f4f0*/  LDG.E.U8 R11, desc[UR44][R16.64] ;  /* 0x0000002c100b7981 */ /* 0x0010a2000c1e1100 */
[----:B-1----:R-:W-:-:S03]  /*f500*/  IMAD.IADD R20, R22, 0x1, R4 ;  /* 0x0000000116147824 */ /* 0x002fc600078e0204 */
[----:B------:R-:W2:Y:S04]  /*f510*/  LDL R0, [R1+0x3a0] ;  /* 0x0003a00001007983 */ /* 0x000ea80000100800 */
[----:B------:R1:W2:Y:S01]  /*f520*/  LDG.E.U8 R13, desc[UR44][R18.64] ;  /* 0x0000002c120d7981 */ /* 0x0002a2000c1e1100 */
[----:B0-----:R-:W-:-:S03]  /*f530*/  IADD3 R16, P1, R2, R23, RZ ;  /* 0x0000001702107210 */ /* 0x001fc60007f3e0ff */
[----:B------:R-:W2:Y:S01]  /*f540*/  LDL R3, [R1+0x3a4] ;  /* 0x0003a40001037983 */ /* 0x000ea20000100800 */
[----:B-1----:R-:W-:Y:S02]  /*f550*/  IMAD.IADD R18, R22, 0x1, R5 ;  /* 0x0000000116127824 */ /* 0x002fe400078e0205 */
[----:B------:R-:W-:-:S03]  /*f560*/  IMAD R19, R221, 0x45, RZ ;  /* 0x00000045dd137824 */ /* 0x000fc600078e02ff */
[C---:B------:R-:W-:Y:S01]  /*f570*/  IADD3 R18, P2, R2.reuse, R18, RZ ;  /* 0x0000001202127210 */ /* 0x040fe20007f5e0ff */
[----:B---3--:R-:W-:Y:S01]  /*f580*/  IMAD.X R17, R15, 0x1, R9, P1 ;  /* 0x000000010f117824 */ /* 0x008fe200008e0609 */
[----:B------:R-:W-:-:S04]  /*f590*/  IADD3 R20, P1, R2, R20, RZ ;  /* 0x0000001402147210 */ /* 0x000fc80007f3e0ff */
[----:B------:R0:W3:Y:S02]  /*f5a0*/  LDG.E.U8 R252, desc[UR44][R16.64] ;  /* 0x0000002c10fc7981 */ /* 0x0000e4000c1e1100 */
[C---:B0-----:R-:W-:Y:S02]  /*f5b0*/  IMAD.IADD R16, R19.reuse, 0x1, R4 ;  /* 0x0000000113107824 */ /* 0x041fe400078e0204 */
[----:B------:R-:W-:Y:S02]  /*f5c0*/  IMAD.IADD R17, R19, 0x1, R5 ;  /* 0x0000000113117824 */ /* 0x000fe400078e0205 */
[C---:B----4-:R-:W-:Y:S02]  /*f5d0*/  IMAD.X R21, R15.reuse, 0x1, R10, P1 ;  /* 0x000000010f157824 */ /* 0x050fe400008e060a */
[----:B--2---:R-:W-:-:S03]  /*f5e0*/  IMAD.X R19, R15, 0x1, R6, P2 ;  /* 0x000000010f137824 */ /* 0x004fc600010e0606 */
[----:B------:R0:W2:Y:S04]  /*f5f0*/  LDG.E.U8 R251, desc[UR44][R20.64] ;  /* 0x0000002c14fb7981 */ /* 0x0000a8000c1e1100 */
[----:B------:R1:W4:Y:S01]  /*f600*/  LDG.E.U8 R249, desc[UR44][R18.64] ;  /* 0x0000002c12f97981 */ /* 0x000322000c1e1100 */
[C---:B------:R-:W-:Y:S02]  /*f610*/  IADD3 R16, P1, R2.reuse, R16, RZ ;  /* 0x0000001002107210 */ /* 0x040fe40007f3e0ff */
[----:B0-----:R-:W-:Y:S01]  /*f620*/  IADD3 R20, P2, R2, R17, RZ ;  /* 0x0000001102147210 */ /* 0x001fe20007f5e0ff */
[----:B------:R-:W-:-:S04]  /*f630*/  IMAD R22, R221, 0x46, RZ ;  /* 0x00000046dd167824 */ /* 0x000fc800078e02ff */
[----:B------:R-:W-:Y:S01]  /*f640*/  IMAD.IADD R21, R22, 0x1, R4 ;  /* 0x0000000116157824 */ /* 0x000fe200078e0204 */
[----:B------:R-:W-:Y:S04]  /*f650*/  STL [R1+0xe0c], R14 ;  /* 0x000e0c0e01007387 */ /* 0x000fe80000100800 */
[----:B------:R-:W4:Y:S04]  /*f660*/  LDL R9, [R1+0x3a8] ;  /* 0x0003a80001097983 */ /* 0x000f280000100800 */
[----:B------:R-:W4:Y:S01]  /*f670*/  LDL R8, [R1+0x3ac] ;  /* 0x0003ac0001087983 */ /* 0x000f220000100800 */
[----:B------:R-:W-:-:S05]  /*f680*/  IMAD.X R17, R15, 0x1, R0, P1 ;  /* 0x000000010f117824 */ /* 0x000fca00008e0600 */
[----:B------:R0:W4:Y:S04]  /*f690*/  LDG.E.U8 R247, desc[UR44][R16.64] ;  /* 0x0000002c10f77981 */ /* 0x000128000c1e1100 */
[----:B------:R0:W-:Y:S04]  /*f6a0*/  STL [R1+0xe10], R13 ;  /* 0x000e100d01007387 */ /* 0x0001e80000100800 */
[----:B------:R0:W-:Y:S01]  /*f6b0*/  STL [R1+0xdc], R12 ;  /* 0x0000dc0c01007387 */ /* 0x0001e20000100800 */
[----:B-1----:R-:W-:Y:S01]  /*f6c0*/  IADD3 R18, P1, R2, R21, RZ ;  /* 0x0000001502127210 */ /* 0x002fe20007f3e0ff */
[----:B------:R-:W-:-:S05]  /*f6d0*/  IMAD.X R21, R15, 0x1, R3, P2 ;  /* 0x000000010f157824 */ /* 0x000fca00010e0603 */
[----:B------:R1:W4:Y:S04]  /*f6e0*/  LDG.E.U8 R245, desc[UR44][R20.64] ;  /* 0x0000002c14f57981 */ /* 0x000328000c1e1100 */
[----:B---3--:R-:W-:Y:S04]  /*f6f0*/  STL [R1+0xe18], R252 ;  /* 0x000e18fc01007387 */ /* 0x008fe80000100800 */
[----:B------:R-:W3:Y:S04]  /*f700*/  LDL R7, [R1+0x3b0] ;  /* 0x0003b00001077983 */ /* 0x000ee80000100800 */
[----:B------:R-:W3:Y:S04]  /*f710*/  LDL R6, [R1+0x3b4] ;  /* 0x0003b40001067983 */ /* 0x000ee80000100800 */
[----:B--2---:R-:W-:Y:S04]  /*f720*/  STL [R1+0xe1c], R251 ;  /* 0x000e1cfb01007387 */ /* 0x004fe80000100800 */
[----:B------:R2:W-:Y:S04]  /*f730*/  STL [R1+0xd8], R11 ;  /* 0x0000d80b01007387 */ /* 0x0005e80000100800 */
[----:B------:R-:W2:Y:S04]  /*f740*/  LDL R0, [R1+0x3b8] ;  /* 0x0003b80001007983 */ /* 0x000ea80000100800 */
[----:B----4-:R-:W-:Y:S04]  /*f750*/  STL [R1+0xe20], R249 ;  /* 0x000e20f901007387 */ /* 0x010fe80000100800 */
[----:B------:R-:W4:Y:S01]  /*f760*/  LDL R3, [R1+0x3bc] ;  /* 0x0003bc0001037983 */ /* 0x000f220000100800 */
[----:B------:R-:W-:-:S02]  /*f770*/  IMAD.IADD R19, R22, 0x1, R5 ;  /* 0x0000000116137824 */ /* 0x000fc400078e0205 */
[----:B------:R-:W-:-:S03]  /*f780*/  IMAD R22, R221, 0x47, RZ ;  /* 0x00000047dd167824 */ /* 0x000fc600078e02ff */
[----:B0-----:R-:W-:Y:S01]  /*f790*/  IADD3 R16, P2, R2, R19, RZ ;  /* 0x0000001302107210 */ /* 0x001fe20007f5e0ff */
[C---:B-1----:R-:W-:Y:S02]  /*f7a0*/  IMAD.IADD R20, R22.reuse, 0x1, R4 ;  /* 0x0000000116147824 */ /* 0x042fe400078e0204 */
[----:B------:R-:W-:Y:S02]  /*f7b0*/  IMAD.IADD R22, R22, 0x1, R5 ;  /* 0x0000000116167824 */ /* 0x000fe400078e0205 */
[C---:B------:R-:W-:Y:S01]  /*f7c0*/  IMAD.X R19, R15.reuse, 0x1, R9, P1 ;  /* 0x000000010f137824 */ /* 0x040fe200008e0609 */
[----:B------:R-:W-:Y:S01]  /*f7d0*/  IADD3 R20, P1, R2, R20, RZ ;  /* 0x0000001402147210 */ /* 0x000fe20007f3e0ff */
[----:B------:R-:W-:-:S03]  /*f7e0*/  IMAD.X R17, R15, 0x1, R8, P2 ;  /* 0x000000010f117824 */ /* 0x000fc600010e0608 */
[----:B------:R0:W4:Y:S04]  /*f7f0*/  LDG.E.U8 R13, desc[UR44][R18.64] ;  /* 0x0000002c120d7981 */ /* 0x000128000c1e1100 */
[----:B------:R1:W4:Y:S04]  /*f800*/  LDG.E.U8 R12, desc[UR44][R16.64] ;  /* 0x0000002c100c7981 */ /* 0x000328000c1e1100 */
[----:B------:R-:W-:Y:S01]  /*f810*/  STL [R1+0xe24], R247 ;  /* 0x000e24f701007387 */ /* 0x000fe20000100800 */
[----:B0-----:R-:W-:-:S03]  /*f820*/  IMAD R19, R221, 0x48, RZ ;  /* 0x00000048dd137824 */ /* 0x001fc600078e02ff */
[----:B------:R-:W4:Y:S01]  /*f830*/  LDL R9, [R1+0x3c0] ;  /* 0x0003c00001097983 */ /* 0x000f220000100800 */
[----:B------:R-:W-:Y:S01]  /*f840*/  IMAD.IADD R18, R19, 0x1, R4 ;  /* 0x0000000113127824 */ /* 0x000fe200078e0204 */
[C---:B-1----:R-:W-:Y:S01]  /*f850*/  IADD3 R16, P2, R2.reuse, R22, RZ ;  /* 0x0000001602107210 */ /* 0x042fe20007f5e0ff */
[----:B------:R-:W-:Y:S02]  /*f860*/  IMAD R22, R221, 0x49, RZ ;  /* 0x00000049dd167824 */ /* 0x000fe400078e02ff */
[----:B------:R-:W-:Y:S01]  /*f870*/  IMAD.IADD R19, R19, 0x1, R5 ;  /* 0x0000000113137824 */ /* 0x000fe200078e0205 */
[----:B------:R-:W-:Y:S04]  /*f880*/  STL [R1+0xe30], R245 ;  /* 0x000e30f501007387 */ /* 0x000fe80000100800 */
[----:B------:R-:W4:Y:S01]  /*f890*/  LDL R8, [R1+0x3c4] ;  /* 0x0003c40001087983 */ /* 0x000f220000100800 */
[----:B---3--:R-:W-:Y:S01]  /*f8a0*/  IMAD.X R21, R15, 0x1, R7, P1 ;  /* 0x000000010f157824 */ /* 0x008fe200008e0607 */
[----:B------:R-:W-:-:S02]  /*f8b0*/  IADD3 R18, P1, R2, R18, RZ ;  /* 0x0000001202127210 */ /* 0x000fc40007f3e0ff */
[----:B------:R-:W3:Y:S01]  /*f8c0*/  LDL R7, [R1+0x3c8] ;  /* 0x0003c80001077983 */ /* 0x000ee20000100800 */
[----:B------:R-:W-:-:S03]  /*f8d0*/  IMAD.X R17, R15, 0x1, R6, P2 ;  /* 0x000000010f117824 */ /* 0x000fc600010e0606 */
[----:B--2---:R0:W2:Y:S04]  /*f8e0*/  LDG.E.U8 R11, desc[UR44][R20.64] ;  /* 0x0000002c140b7981 */ /* 0x0040a8000c1e1100 */
[----:B------:R1:W2:Y:S04]  /*f8f0*/  LDG.E.U8 R10, desc[UR44][R16.64] ;  /* 0x0000002c100a7981 */ /* 0x0002a8000c1e1100 */
[----:B------:R-:W2:Y:S01]  /*f900*/  LDL R6, [R1+0x3d4] ;  /* 0x0003d40001067983 */ /* 0x000ea20000100800 */
[----:B0-----:R-:W-:Y:S01]  /*f910*/  IMAD.IADD R21, R22, 0x1, R4 ;  /* 0x0000000116157824 */ /* 0x001fe200078e0204 */
[----:B------:R-:W-:Y:S01]  /*f920*/  IADD3 R20, P2, R2, R19, RZ ;  /* 0x0000001302147210 */ /* 0x000fe20007f5e0ff */
[----:B------:R-:W-:-:S03]  /*f930*/  IMAD.X R19, R15, 0x1, R0, P1 ;  /* 0x000000010f137824 */ /* 0x000fc600008e0600 */
[----:B-1----:R-:W-:Y:S01]  /*f940*/  IADD3 R16, P1, R2, R21, RZ ;  /* 0x0000001502107210 */ /* 0x002fe20007f3e0ff */
[----:B------:R-:W-:Y:S01]  /*f950*/  IMAD.IADD R17, R22, 0x1, R5 ;  /* 0x0000000116117824 */ /* 0x000fe200078e0205 */
[----:B------:R-:W2:Y:S04]  /*f960*/  LDL R0, [R1+0x3cc] ;  /* 0x0003cc0001007983 */ /* 0x000ea80000100800 */
[----:B------:R0:W3:Y:S01]  /*f970*/  LDG.E.U8 R243, desc[UR44][R18.64] ;  /* 0x0000002c12f37981 */ /* 0x0000e2000c1e1100 */
[----:B----4-:R-:W-:-:S03]  /*f980*/  IMAD.X R21, R15, 0x1, R3, P2 ;  /* 0x000000010f157824 */ /* 0x010fc600010e0603 */
[----:B------:R-:W4:Y:S04]  /*f990*/  LDL R3, [R1+0x3d0] ;  /* 0x0003d00001037983 */ /* 0x000f280000100800 */
[----:B------:R-:W2:Y:S01]  /*f9a0*/  LDG.E.U8 R241, desc[UR44][R20.64] ;  /* 0x0000002c14f17981 */ /* 0x000ea2000c1e1100 */
[----:B0-----:R-:W-:Y:S01]  /*f9b0*/  IADD3 R18, P2, R2, R17, RZ ;  /* 0x0000001102127210 */ /* 0x001fe20007f5e0ff */
[----:B------:R-:W-:-:S05]  /*f9c0*/  IMAD.X R17, R15, 0x1, R9, P1 ;  /* 0x000000010f117824 */ /* 0x000fca00008e0609 */
[----:B------:R0:W4:Y:S01]  /*f9d0*/  LDG.E.U8 R239, desc[UR44][R16.64] ;  /* 0x0000002c10ef7981 */ /* 0x000122000c1e1100 */
[----:B------:R-:W-:Y:S02]  /*f9e0*/  IMAD.X R19, R15, 0x1, R8, P2 ;  /* 0x000000010f137824 */ /* 0x000fe400010e0608 */
[C---:B------:R-:W-:Y:S02]  /*f9f0*/  IMAD R22, R221.reuse, 0x4a, RZ ;  /* 0x0000004add167824 */ /* 0x040fe400078e02ff */
[----:B------:R-:W-:Y:S01]  /*fa00*/  IMAD R224, R221, 0x4b, RZ ;  /* 0x0000004bdde07824 */ /* 0x000fe200078e02ff */
[----:B------:R1:W4:Y:S04]  /*fa10*/  LDG.E.U8 R237, desc[UR44][R18.64] ;  /* 0x0000002c12ed7981 */ /* 0x000328000c1e1100 */
[----:B---3--:R-:W-:Y:S04]  /*fa20*/  STL [R1+0xe34], R243 ;  /* 0x000e34f301007387 */ /* 0x008fe80000100800 */
[----:B------:R-:W3:Y:S04]  /*fa30*/  LDL R9, [R1+0x3d8] ;  /* 0x0003d80001097983 */ /* 0x000ee80000100800 */
[----:B------:R-:W-:Y:S04]  /*fa40*/  STL [R1+0xbc], R13 ;  /* 0x0000bc0d01007387 */ /* 0x000fe80000100800 */
[----:B--2---:R-:W-:Y:S04]  /*fa50*/  STL [R1+0xe38], R241 ;  /* 0x000e38f101007387 */ /* 0x004fe80000100800 */
[----:B------:R-:W2:Y:S01]  /*fa60*/  LDL R8, [R1+0x3dc] ;  /* 0x0003dc0001087983 */ /* 0x000ea20000100800 */
[----:B------:R-:W-:-:S02]  /*fa70*/  IMAD.IADD R20, R22, 0x1, R4 ;  /* 0x0000000116147824 */ /* 0x000fc400078e0204 */
[----:B------:R-:W-:-:S03]  /*fa80*/  IMAD.IADD R22, R22, 0x1, R5 ;  /* 0x0000000116167824 */ /* 0x000fc600078e0205 */
[----:B0-----:R-:W-:Y:S01]  /*fa90*/  IADD3 R16, P1, R2, R20, RZ ;  /* 0x0000001402107210 */ /* 0x001fe20007f3e0ff */
[----:B------:R-:W-:Y:S01]  /*faa0*/  IMAD.IADD R226, R224, 0x1, R4 ;  /* 0x00000001e0e27824 */ /* 0x000fe200078e0204 */
[----:B------:R-:W-:Y:S01]  /*fab0*/  STL [R1+0xb8], R12 ;  /* 0x0000b80c01007387 */ /* 0x000fe20000100800 */
[----:B-1----:R-:W-:Y:S02]  /*fac0*/  IMAD R18, R221, 0x4c, RZ ;  /* 0x0000004cdd127824 */ /* 0x002fe400078e02ff */
[C---:B------:R-:W-:Y:S01]  /*fad0*/  IMAD.X R17, R15.reuse, 0x1, R7, P1 ;  /* 0x000000010f117824 */ /* 0x040fe200008e0607 */
[----:B------:R-:W-:Y:S01]  /*fae0*/  IADD3 R232, P2, R2, R22, RZ ;  /* 0x0000001602e87210 */ /* 0x000fe20007f5e0ff */
[----:B------:R-:W-:Y:S01]  /*faf0*/  IMAD.IADD R224, R224, 0x1, R5 ;  /* 0x00000001e0e07824 */ /* 0x000fe200078e0205 */
[C---:B------:R-:W-:Y:S02]  /*fb00*/  IADD3 R226, P1, R2.reuse, R226, RZ ;  /* 0x000000e202e27210 */ /* 0x040fe40007f3e0ff */
[----:B------:R0:W2:Y:S01]  /*fb10*/  LDG.E.U8 R235, desc[UR44][R16.64] ;  /* 0x0000002c10eb7981 */ /* 0x0000a2000c1e1100 */
[C---:B------:R-:W-:Y:S01]  /*fb20*/  IMAD.X R233, R15.reuse, 0x1, R0, P2 ;  /* 0x000000010fe97824 */ /* 0x040fe200010e0600 */
[----:B------:R-:W-:Y:S01]  /*fb30*/  IADD3 R224, P2, R2, R224, RZ ;  /* 0x000000e002e07210 */ /* 0x000fe20007f5e0ff */
[----:B----4-:R-:W-:-:S02]  /*fb40*/  IMAD.X R227, R15, 0x1, R3, P1 ;  /* 0x000000010fe37824 */ /* 0x010fc400008e0603 */
[C---:B------:R-:W-:Y:S01]  /*fb50*/  IMAD.IADD R218, R18.reuse, 0x1, R5 ;  /* 0x0000000112da7824 */ /* 0x040fe200078e0205 */
[----:B------:R-:W4:Y:S01]  /*fb60*/  LDG.E.U8 R232, desc[UR44][R232.64] ;  /* 0x0000002ce8e87981 */ /* 0x000f22000c1e1100 */
[----:B0-----:R-:W-:-:S03]  /*fb70*/  IMAD.IADD R16, R18, 0x1, R4 ;  /* 0x0000000112107824 */ /* 0x001fc600078e0204 */
[----:B------:R-:W4:Y:S01]  /*fb80*/  LDG.E.U8 R226, desc[UR44][R226.64] ;  /* 0x0000002ce2e27981 */ /* 0x000f22000c1e1100 */
[----:B------:R-:W-:Y:S01]  /*fb90*/  IMAD.X R225, R15, 0x1, R6, P2 ;  /* 0x000000010fe17824 */ /* 0x000fe200010e0606 */
[C---:B------:R-:W-:Y:S02]  /*fba0*/  IADD3 R16, P1, R2.reuse, R16, RZ ;  /* 0x0000001002107210 */ /* 0x040fe40007f3e0ff */
[----:B------:R-:W-:Y:S01]  /*fbb0*/  IADD3 R218, P2, R2, R218, RZ ;  /* 0x000000da02da7210 */ /* 0x000fe20007f5e0ff */
[----:B------:R-:W-:Y:S04]  /*fbc0*/  STL [R1+0xe3c], R239 ;  /* 0x000e3cef01007387 */ /* 0x000fe80000100800 */
[----:B------:R-:W-:Y:S04]  /*fbd0*/  STL [R1+0xb0], R11 ;  /* 0x0000b00b01007387 */ /* 0x000fe80000100800 */
[----:B------:R-:W4:Y:S04]  /*fbe0*/  LDL R7, [R1+0x3e0] ;  /* 0x0003e00001077983 */ /* 0x000f280000100800 */
[----:B------:R0:W-:Y:S04]  /*fbf0*/  STL [R1+0xac], R10 ;  /* 0x0000ac0a01007387 */ /* 0x0001e80000100800 */
[----:B------:R-:W4:Y:S04]  /*fc00*/  LDL R0, [R1+0x3e4] ;  /* 0x0003e40001007983 */ /* 0x000f280000100800 */
[----:B------:R-:W4:Y:S04]  /*fc10*/  LDL R3, [R1+0x3e8] ;  /* 0x0003e80001037983 */ /* 0x000f280000100800 */
[----:B------:R-:W4:Y:S01]  /*fc20*/  LDL R6, [R1+0x3ec] ;  /* 0x0003ec0001067983 */ /* 0x000f220000100800 */
[----:B------:R-:W-:-:S02]  /*fc30*/  IMAD R18, R221, 0x4d, RZ ;  /* 0x0000004ddd127824 */ /* 0x000fc400078e02ff */
[C---:B------:R-:W-:Y:S01]  /*fc40*/  IMAD R20, R221.reuse, 0x4e, RZ ;  /* 0x0000004edd147824 */ /* 0x040fe200078e02ff */
[----:B0-----:R-:W4:Y:S01]  /*fc50*/  LDL R10, [R1+0x408] ;  /* 0x00040800010a7983 */ /* 0x001f220000100800 */
[C---:B------:R-:W-:Y:S02]  /*fc60*/  IMAD R22, R221.reuse, 0x50, RZ ;  /* 0x00000050dd167824 */ /* 0x040fe400078e02ff */
[----:B------:R-:W-:Y:S01]  /*fc70*/  IMAD R206, R221, 0x51, RZ ;  /* 0x00000051ddce7824 */ /* 0x000fe200078e02ff */
[----:B------:R-:W4:Y:S01]  /*fc80*/  LDG.E.U8 R224, desc[UR44][R224.64] ;  /* 0x0000002ce0e07981 */ /* 0x000f22000c1e1100 */
[----:B---3--:R-:W-:-:S03]  /*fc90*/  IMAD.X R17, R15, 0x1, R9, P1 ;  /* 0x000000010f117824 */ /* 0x008fc600008e0609 */
[----:B------:R-:W3:Y:S01]  /*fca0*/  LDL R9, [R1+0x3f0] ;  /* 0x0003f00001097983 */ /* 0x000ee20000100800 */
[----:B--2---:R-:W-:-:S03]  /*fcb0*/  IMAD.X R219, R15, 0x1, R8, P2 ;  /* 0x000000010fdb7824 */ /* 0x004fc600010e0608 */
[----:B------:R0:W2:Y:S04]  /*fcc0*/  LDG.E.U8 R220, desc[UR44][R16.64] ;  /* 0x0000002c10dc7981 */ /* 0x0000a8000c1e1100 */
[----:B------:R-:W2:Y:S01]  /*fcd0*/  LDL R8, [R1+0x3f4] ;  /* 0x0003f40001087983 */ /* 0x000ea20000100800 */
[C-C-:B------:R-:W-:Y:S02]  /*fce0*/  IMAD.IADD R216, R18.reuse, 0x1, R4.reuse ;  /* 0x0000000112d87824 */ /* 0x140fe400078e0204 */
[----:B------:R-:W-:Y:S01]  /*fcf0*/  IMAD.IADD R18, R18, 0x1, R5 ;  /* 0x0000000112127824 */ /* 0x000fe200078e0205 */
[----:B------:R-:W2:Y:S02]  /*fd00*/  LDG.E.U8 R218, desc[UR44][R218.64] ;  /* 0x0000002cdada7981 */ /* 0x000ea4000c1e1100 */
[----:B------:R-:W-:Y:S01]  /*fd10*/  IADD3 R216, P1, R2, R216, RZ ;  /* 0x000000d802d87210 */ /* 0x000fe20007f3e0ff */
[----:B0-----:R-:W-:Y:S01]  /*fd20*/  IMAD.IADD R16, R20, 0x1, R4 ;  /* 0x0000000114107824 */ /* 0x001fe200078e0204 */
[----:B------:R-:W-:Y:S01]  /*fd30*/  IADD3 R214, P2, R2, R18, RZ ;  /* 0x0000001202d67210 */ /* 0x000fe20007f5e0ff */
[----:B------:R-:W-:-:S02]  /*fd40*/  IMAD R18, R221, 0x4f, RZ ;  /* 0x0000004fdd127824 */ /* 0x000fc400078e02ff */
[--C-:B------:R-:W-:Y:S02]  /*fd50*/  IMAD.IADD R20, R20, 0x1, R5.reuse ;  /* 0x0000000114147824 */ /* 0x100fe400078e0205 */
[C-C-:B------:R-:W-:Y:S02]  /*fd60*/  IMAD.IADD R21, R18.reuse, 0x1, R4.reuse ;  /* 0x0000000112157824 */ /* 0x140fe400078e0204 */
[----:B------:R-:W-:Y:S02]  /*fd70*/  IMAD.IADD R19, R18, 0x1, R5 ;  /* 0x0000000112137824 */ /* 0x000fe400078e0205 */
[C---:B----4-:R-:W-:Y:S01]  /*fd80*/  IMAD.X R217, R15.reuse, 0x1, R7, P1 ;  /* 0x000000010fd97824 */ /* 0x050fe200008e0607 */
[----:B------:R-:W-:Y:S01]  /*fd90*/  IADD3 R16, P1, R2, R16, RZ ;  /* 0x0000001002107210 */ /* 0x000fe20007f3e0ff */
[----:B------:R-:W4:Y:S01]  /*fda0*/  LDL R7, [R1+0x3f8] ;  /* 0x0003f80001077983 */ /* 0x000f220000100800 */
[--C-:B------:R-:W-:Y:S02]  /*fdb0*/  IMAD.IADD R212, R22, 0x1, R4.reuse ;  /* 0x0000000116d47824 */ /* 0x100fe400078e0204 */
[----:B------:R-:W-:Y:S01]  /*fdc0*/  IMAD.IADD R208, R206, 0x1, R4 ;  /* 0x00000001ced07824 */ /* 0x000fe200078e0204 */
[----:B------:R-:W4:Y:S01]  /*fdd0*/  LDG.E.U8 R216, desc[UR44][R216.64] ;  /* 0x0000002cd8d87981 */ /* 0x000f22000c1e1100 */
[----:B------:R-:W-:Y:S01]  /*fde0*/  IMAD.X R215, R15, 0x1, R0, P2 ;  /* 0x000000010fd77824 */ /* 0x000fe200010e0600 */
[----:B------:R-:W-:-:S02]  /*fdf0*/  IADD3 R20, P2, R2, R20, RZ ;  /* 0x0000001402147210 */ /* 0x000fc40007f5e0ff */
[----:B------:R-:W4:Y:S01]  /*fe00*/  LDL R0, [R1+0x3fc] ;  /* 0x0003fc0001007983 */ /* 0x000f220000100800 */
[C---:B------:R-:W-:Y:S01]  /*fe10*/  IMAD.X R17, R15.reuse, 0x1, R3, P1 ;  /* 0x000000010f117824 */ /* 0x040fe200008e0603 */
[----:B------:R-:W-:Y:S02]  /*fe20*/  IADD3 R18, P1, R2, R21, RZ ;  /* 0x0000001502127210 */ /* 0x000fe40007f3e0ff */
[----:B------:R-:W4:Y:S01]  /*fe30*/  LDL R3, [R1+0x400] ;  /* 0x0004000001037983 */ /* 0x000f220000100800 */
[----:B------:R-:W-:-:S03]  /*fe40*/  IMAD.X R21, R15, 0x1, R6, P2 ;  /* 0x000000010f157824 */ /* 0x000fc600010e0606 */
[----:B------:R0:W4:Y:S04]  /*fe50*/  LDG.E.U8 R13, desc[UR44][R16.64] ;  /* 0x0000002c100d7981 */ /* 0x000128000c1e1100 */
[----:B------:R-:W4:Y:S04]  /*fe60*/  LDL R6, [R1+0x404] ;  /* 0x0004040001067983 */ /* 0x000f280000100800 */
[----:B------:R-:W4:Y:S01]  /*fe70*/  LDG.E.U8 R12, desc[UR44][R20.64] ;  /* 0x0000002c140c7981 */ /* 0x000f22000c1e1100 */
[----:B0-----:R-:W-:Y:S01]  /*fe80*/  IADD3 R16, P2, R2, R19, RZ ;  /* 0x0000001302107210 */ /* 0x001fe20007f5e0ff */
[----:B------:R-:W-:-:S02]  /*fe90*/  IMAD.IADD R22, R22, 0x1, R5 ;  /* 0x0000000116167824 */ /* 0x000fc400078e0205 */
[----:B------:R-:W4:Y:S01]  /*fea0*/  LDG.E.U8 R214, desc[UR44][R214.64] ;  /* 0x0000002cd6d67981 */ /* 0x000f22000c1e1100 */
[C---:B---3--:R-:W-:Y:S02]  /*feb0*/  IMAD.X R19, R15.reuse, 0x1, R9, P1 ;  /* 0x000000010f137824 */ /* 0x048fe400008e0609 */
[----:B--2---:R-:W-:Y:S01]  /*fec0*/  IMAD.X R17, R15, 0x1, R8, P2 ;  /* 0x000000010f117824 */ /* 0x004fe200010e0608 */
[----:B------:R-:W2:Y:S04]  /*fed0*/  LDL R9, [R1+0x40c] ;  /* 0x00040c0001097983 */ /* 0x000ea80000100800 */
[----:B------:R-:W3:Y:S01]  /*fee0*/  LDG.E.U8 R8, desc[UR44][R18.64] ;  /* 0x0000002c12087981 */ /* 0x000ee2000c1e1100 */
[C---:B------:R-:W-:Y:S02]  /*fef0*/  IADD3 R212, P1, R2.reuse, R212, RZ ;  /* 0x000000d402d47210 */ /* 0x040fe40007f3e0ff */
[----:B------:R-:W-:Y:S01]  /*ff00*/  IADD3 R210, P2, R2, R22, RZ ;  /* 0x0000001602d27210 */ /* 0x000fe20007f5e0ff */
[----:B------:R0:W2:Y:S01]  /*ff10*/  LDG.E.U8 R11, desc[UR44][R16.64] ;  /* 0x0000002c100b7981 */ /* 0x0000a2000c1e1100 */
[----:B------:R-:W-:-:S02]  /*ff20*/  IMAD.IADD R206, R206, 0x1, R5 ;  /* 0x00000001cece7824 */ /* 0x000fc400078e0205 */
[C---:B----4-:R-:W-:Y:S01]  /*ff30*/  IMAD.X R213, R15.reuse, 0x1, R7, P1 ;  /* 0x000000010fd57824 */ /* 0x050fe200008e0607 */
[C---:B------:R-:W-:Y:S01]  /*ff40*/  IADD3 R208, P1, R2.reuse, R208, RZ ;  /* 0x000000d002d07210 */ /* 0x040fe20007f3e0ff */
[C---:B------:R-:W-:Y:S01]  /*ff50*/  IMAD.X R211, R15.reuse, 0x1, R0, P2 ;  /* 0x000000010fd37824 */ /* 0x040fe200010e0600 */
[----:B------:R-:W-:Y:S01]  /*ff60*/  IADD3 R206, P2, R2, R206, RZ ;  /* 0x000000ce02ce7210 */ /* 0x000fe20007f5e0ff */
[----:B---3--:R1:W-:Y:S04]  /*ff70*/  STL [R1+0xdf0], R8 ;  /* 0x000df00801007387 */ /* 0x0083e80000100800 */
[----:B------:R-:W3:Y:S01]  /*ff80*/  LDL R7, [R1+0x410] ;  /* 0x0004100001077983 */ /* 0x000ee20000100800 */
[----:B------:R-:W-:-:S03]  /*ff90*/  IMAD.X R209, R15, 0x1, R3, P1 ;  /* 0x000000010fd17824 */ /* 0x000fc600008e0603 */
[----:B------:R-:W4:Y:S01]  /*ffa0*/  LDL R0, [R1+0x414] ;  /* 0x0004140001007983 */ /* 0x000f220000100800 */
[----:B------:R-:W-:-:S03]  /*ffb0*/  IMAD.X R207, R15, 0x1, R6, P2 ;  /* 0x000000010fcf7824 */ /* 0x000fc600010e0606 */
[----:B------:R-:W4:Y:S04]  /*ffc0*/  LDL R3, [R1+0x418] ;  /* 0x0004180001037983 */ /* 0x000f280000100800 */
[----:B------:R-:W-:Y:S04]  /*ffd0*/  STL [R1+0x78], R13 ;  /* 0x0000780d01007387 */ /* 0x000fe80000100800 */
[----:B------:R-:W4:Y:S01]  /*ffe0*/  LDL R6, [R1+0x41c] ;  /* 0x00041c0001067983 */ /* 0x000f220000100800 */
[C---:B0-----:R-:W-:Y:S02]  /*fff0*/  IMAD R16, R221.reuse, 0x52, RZ ;  /* 0x00000052dd107824 */ /* 0x041fe400078e02ff */
[----:B------:R-:W-:Y:S01]  /*10000*/  IMAD R194, R221, 0x54, RZ ;  /* 0x00000054ddc27824 */ /* 0x000fe200078e02ff */
[----:B------:R-:W4:Y:S01]  /*10010*/  LDG.E.U8 R210, desc[UR44][R210.64] ;  /* 0x0000002cd2d27981 */ /* 0x000f22000c1e1100 */
[----:B------:R-:W-:-:S02]  /*10020*/  IMAD.IADD R202, R16, 0x1, R5 ;  /* 0x0000000110ca7824 */ /* 0x000fc400078e0205 */
[--C-:B------:R-:W-:Y:S01]  /*10030*/  IMAD.IADD R204, R16, 0x1, R4.reuse ;  /* 0x0000000110cc7824 */ /* 0x100fe200078e0204 */
[----:B------:R-:W4:Y:S01]  /*10040*/  LDG.E.U8 R206, desc[UR44][R206.64] ;  /* 0x0000002ccece7981 */ /* 0x000f22000c1e1100 */
[----:B------:R-:W-:Y:S01]  /*10050*/  IMAD R16, R221, 0x53, RZ ;  /* 0x00000053dd107824 */ /* 0x000fe200078e02ff */
[C---:B------:R-:W-:Y:S02]  /*10060*/  IADD3 R202, P2, R2.reuse, R202, RZ ;  /* 0x000000ca02ca7210 */ /* 0x040fe40007f5e0ff */
[----:B------:R-:W-:Y:S01]  /*10070*/  STL [R1+0x6c], R12 ;  /* 0x00006c0c01007387 */ /* 0x000fe20000100800 */
[----:B------:R-:W-:Y:S01]  /*10080*/  IADD3 R204, P1, R2, R204, RZ ;  /* 0x000000cc02cc7210 */ /* 0x000fe20007f3e0ff */
[----:B------:R-:W-:Y:S02]  /*10090*/  IMAD.IADD R200, R16, 0x1, R4 ;  /* 0x0000000110c87824 */ /* 0x000fe400078e0204 */
[----:B-1----:R-:W4:Y:S01]  /*100a0*/  LDL R8, [R1+0x420] ;  /* 0x0004200001087983 */ /* 0x002f220000100800 */
[----:B--2---:R-:W-:-:S02]  /*100b0*/  IMAD.X R203, R15, 0x1, R9, P2 ;  /* 0x000000010fcb7824 */ /* 0x004fc400010e0609 */
[----:B------:R-:W-:Y:S01]  /*100c0*/  IMAD.X R205, R15, 0x1, R10, P1 ;  /* 0x000000010fcd7824 */ /* 0x000fe200008e060a */
[----:B------:R-:W2:Y:S01]  /*100d0*/  LDL R9, [R1+0x424] ;  /* 0x0004240001097983 */ /* 0x000ea20000100800 */
[--C-:B------:R-:W-:Y:S01]  /*100e0*/  IMAD.IADD R16, R16, 0x1, R5.reuse ;  /* 0x0000000110107824 */ /* 0x100fe200078e0205 */
[----:B------:R-:W-:Y:S01]  /*100f0*/  IADD3 R200, P1, R2, R200, RZ ;  /* 0x000000c802c87210 */ /* 0x000fe20007f3e0ff */
[----:B------:R-:W-:Y:S01]  /*10100*/  IMAD.IADD R196, R194, 0x1, R4 ;  /* 0x00000001c2c47824 */ /* 0x000fe200078e0204 */
[----:B------:R0:W-:Y:S02]  /*10110*/  STL [R1+0x70], R11 ;  /* 0x0000700b01007387 */ /* 0x0001e40000100800 */
[----:B------:R-:W-:Y:S01]  /*10120*/  IADD3 R198, P2, R2, R16, RZ ;  /* 0x0000001002c67210 */ /* 0x000fe20007f5e0ff */
[----:B------:R-:W-:Y:S01]  /*10130*/  IMAD.IADD R194, R194, 0x1, R5 ;  /* 0x00000001c2c27824 */ /* 0x000fe200078e0205 */
[----:B------:R-:W2:Y:S01]  /*10140*/  LDL R10, [R1+0x44c] ;  /* 0x00044c00010a7983 */ /* 0x000ea20000100800 */
[----:B------:R-:W-:-:S02]  /*10150*/  IMAD R18, R221, 0x56, RZ ;  /* 0x00000056dd127824 */ /* 0x000fc400078e02ff */
[C---:B------:R-:W-:Y:S01]  /*10160*/  IMAD R166, R221.reuse, 0x63, RZ ;  /* 0x00000063dda67824 */ /* 0x040fe200078e02ff */
[----:B------:R-:W2:Y:S04]  /*10170*/  LDG.E.U8 R204, desc[UR44][R204.64] ;  /* 0x0000002ccccc7981 */ /* 0x000ea8000c1e1100 */
[----:B0-----:R-:W2:Y:S01]  /*10180*/  LDL R11, [R1+0x43c] ;  /* 0x00043c00010b7983 */ /* 0x001ea20000100800 */
[C---:B------:R-:W-:Y:S02]  /*10190*/  IMAD R228, R221.reuse, 0x66, RZ ;  /* 0x00000066dde47824 */ /* 0x040fe400078e02ff */
[C---:B------:R-:W-:Y:S01]  /*101a0*/  IMAD R168, R221.reuse, 0x69, RZ ;  /* 0x00000069dda87824 */ /* 0x040fe200078e02ff */
[----:B------:R-:W2:Y:S01]  /*101b0*/  LDG.E.U8 R202, desc[UR44][R202.64] ;  /* 0x0000002ccaca7981 */ /* 0x000ea2000c1e1100 */
[----:B------:R-:W-:-:S02]  /*101c0*/  IMAD R189, R221, 0x72, RZ ;  /* 0x00000072ddbd7824 */ /* 0x000fc400078e02ff */
[C---:B------:R-:W-:Y:S01]  /*101d0*/  IMAD R190, R221.reuse, 0x6b, RZ ;  /* 0x0000006bddbe7824 */ /* 0x040fe200078e02ff */
[----:B------:R-:W2:Y:S01]  /*101e0*/  LDG.E.U8 R208, desc[UR44][R208.64] ;  /* 0x0000002cd0d07981 */ /* 0x000ea2000c1e1100 */
[C---:B------:R-:W-:Y:S02]  /*101f0*/  IMAD R191, R221.reuse, 0x73, RZ ;  /* 0x00000073ddbf7824 */ /* 0x040fe400078e02ff */
[----:B------:R-:W-:Y:S01]  /*10200*/  IMAD R217, R221, 0x6d, RZ ;  /* 0x0000006dddd97824 */ /* 0x000fe200078e02ff */
[----:B------:R-:W2:Y:S01]  /*10210*/  LDG.E.U8 R212, desc[UR44][R212.64] ;  /* 0x0000002cd4d47981 */ /* 0x000ea2000c1e1100 */
[----:B---3--:R-:W-:-:S03]  /*10220*/  IMAD.X R201, R15, 0x1, R7, P1 ;  /* 0x000000010fc97824 */ /* 0x008fc600008e0607 */
[----:B------:R-:W3:Y:S01]  /*10230*/  LDL R7, [R1+0x428] ;  /* 0x0004280001077983 */ /* 0x000ee20000100800 */
[C---:B------:R-:W-:Y:S01]  /*10240*/  IADD3 R196, P1, R2.reuse, R196, RZ ;  /* 0x000000c402c47210 */ /* 0x040fe20007f3e0ff */
[C---:B----4-:R-:W-:Y:S01]  /*10250*/  IMAD.X R199, R15.reuse, 0x1, R0, P2 ;  /* 0x000000010fc77824 */ /* 0x050fe200010e0600 */
[----:B------:R-:W-:Y:S01]  /*10260*/  IADD3 R194, P2, R2, R194, RZ ;  /* 0x000000c202c27210 */ /* 0x000fe20007f5e0ff */
[----:B------:R-:W4:Y:S02]  /*10270*/  LDL R0, [R1+0x42c] ;  /* 0x00042c0001007983 */ /* 0x000f240000100800 */
[----:B------:R-:W-:Y:S02]  /*10280*/  IMAD.X R197, R15, 0x1, R3, P1 ;  /* 0x000000010fc57824 */ /* 0x000fe400008e0603 */
[----:B------:R-:W4:Y:S01]  /*10290*/  LDL R3, [R1+0x430] ;  /* 0x0004300001037983 */ /* 0x000f220000100800 */
[----:B------:R-:W-:Y:S02]  /*102a0*/  IMAD R16, R221, 0x55, RZ ;  /* 0x00000055dd107824 */ /* 0x000fe400078e02ff */
[----:B------:R-:W-:Y:S01]  /*102b0*/  IMAD.IADD R20, R18, 0x1, R4 ;  /* 0x0000000112147824 */ /* 0x000fe200078e0204 */
[----:B------:R-:W4:Y:S01]  /*102c0*/  LDG.E.U8 R198, desc[UR44][R198.64] ;  /* 0x0000002cc6c67981 */ /* 0x000f22000c1e1100 */
[----:B------:R-:W-:-:S03]  /*102d0*/  IMAD.X R195, R15, 0x1, R6, P2 ;  /* 0x000000010fc37824 */ /* 0x000fc600010e0606 */
[----:B------:R-:W4:Y:S01]  /*102e0*/  LDL R6, [R1+0x434] ;  /* 0x0004340001067983 */ /* 0x000f220000100800 */
[C---:B------:R-:W-:Y:S02]  /*102f0*/  IMAD.IADD R22, R16.reuse, 0x1, R4 ;  /* 0x0000000110167824 */ /* 0x040fe400078e0204 */
[--C-:B------:R-:W-:Y:S01]  /*10300*/  IMAD.IADD R16, R16, 0x1, R5.reuse ;  /* 0x0000000110107824 */ /* 0x100fe200078e0205 */
[----:B------:R-:W4:Y:S02]  /*10310*/  LDG.E.U8 R194, desc[UR44][R194.64] ;  /* 0x0000002cc2c27981 */ /* 0x000f24000c1e1100 */
[C---:B------:R-:W-:Y:S02]  /*10320*/  IADD3 R22, P1, R2.reuse, R22, RZ ;  /* 0x0000001602167210 */ /* 0x040fe40007f3e0ff */
[----:B------:R-:W-:Y:S01]  /*10330*/  IADD3 R16, P2, R2, R16, RZ ;  /* 0x0000001002107210 */ /* 0x000fe20007f5e0ff */
[----:B------:R-:W-:Y:S01]  /*10340*/  IMAD.IADD R19, R18, 0x1, R5 ;  /* 0x0000000112137824 */ /* 0x000fe200078e0205 */
[----:B------:R-:W4:Y:S01]  /*10350*/  LDG.E.U8 R196, desc[UR44][R196.64] ;  /* 0x0000002cc4c47981 */ /* 0x000f22000c1e1100 */
[----:B------:R-:W-:Y:S01]  /*10360*/  IMAD.X R23, R15, 0x1, R8, P1 ;  /* 0x000000010f177824 */ /* 0x000fe200008e0608 */
[----:B------:R-:W-:-:S02]  /*10370*/  IADD3 R18, P1, R2, R20, RZ ;  /* 0x0000001402127210 */ /* 0x000fc40007f3e0ff */
[----:B------:R-:W4:Y:S01]  /*10380*/  LDL R8, [R1+0x438] ;  /* 0x0004380001087983 */ /* 0x000f220000100800 */
[----:B--2---:R-:W-:-:S03]  /*10390*/  IMAD.X R17, R15, 0x1, R9, P2 ;  /* 0x000000010f117824 */ /* 0x004fc600010e0609 */
[----:B------:R0:W2:Y:S04]  /*103a0*/  LDG.E.U8 R22, desc[UR44][R22.64] ;  /* 0x0000002c16167981 */ /* 0x0000a8000c1e1100 */
[----:B------:R1:W2:Y:S01]  /*103b0*/  LDG.E.U8 R21, desc[UR44][R16.64] ;  /* 0x0000002c10157981 */ /* 0x0002a2000c1e1100 */
[--C-:B------:R-:W-:Y:S02]  /*103c0*/  IMAD.IADD R230, R228, 0x1, R4.reuse ;  /* 0x00000001e4e67824 */ /* 0x100fe400078e0204 */
[----:B------:R-:W-:Y:S01]  /*103d0*/  IMAD.IADD R174, R168, 0x1, R4 ;  /* 0x00000001a8ae7824 */ /* 0x000fe200078e0204 */
[----:B------:R-:W2:Y:S01]  /*103e0*/  LDG.E.U8 R200, desc[UR44][R200.64] ;  /* 0x0000002cc8c87981 */ /* 0x000ea2000c1e1100 */
[----:B0-----:R-:W-:-:S04]  /*103f0*/  IMAD R23, R221, 0x57, RZ ;  /* 0x00000057dd177824 */ /* 0x001fc800078e02ff */
[----:B------:R-:W-:Y:S01]  /*10400*/  IMAD.IADD R152, R23, 0x1, R4 ;  /* 0x0000000117987824 */ /* 0x000fe200078e0204 */
[C---:B-1----:R-:W-:Y:S01]  /*10410*/  IADD3 R16, P2, R2.reuse, R19, RZ ;  /* 0x0000001302107210 */ /* 0x042fe20007f5e0ff */
[----:B------:R-:W-:Y:S02]  /*10420*/  IMAD R20, R221, 0x58, RZ ;  /* 0x00000058dd147824 */ /* 0x000fe400078e02ff */
[----:B------:R-:W-:Y:S02]  /*10430*/  IMAD.IADD R23, R23, 0x1, R5 ;  /* 0x0000000117177824 */ /* 0x000fe400078e0205 */
[C---:B---3--:R-:W-:Y:S01]  /*10440*/  IMAD.X R19, R15.reuse, 0x1, R7, P1 ;  /* 0x000000010f137824 */ /* 0x048fe200008e0607 */
[----:B------:R-:W-:Y:S01]  /*10450*/  IADD3 R152, P1, R2, R152, RZ ;  /* 0x0000009802987210 */ /* 0x000fe20007f3e0ff */
[----:B------:R-:W3:Y:S01]  /*10460*/  LDL R7, [R1+0x440] ;  /* 0x0004400001077983 */ /* 0x000ee20000100800 */
[----:B----4-:R-:W-:-:S03]  /*10470*/  IMAD.X R17, R15, 0x1, R0, P2 ;  /* 0x000000010f117824 */ /* 0x010fc600010e0600 */
[----:B------:R0:W4:Y:S01]  /*10480*/  LDG.E.U8 R13, desc[UR44][R18.64] ;  /* 0x0000002c120d7981 */ /* 0x000122000c1e1100 */
[----:B------:R-:W-:-:S03]  /*10490*/  IMAD.X R153, R15, 0x1, R3, P1 ;  /* 0x000000010f997824 */ /* 0x000fc600008e0603 */
[----:B------:R1:W2:Y:S04]  /*104a0*/  LDG.E.U8 R12, desc[UR44][R16.64] ;  /* 0x0000002c100c7981 */ /* 0x0002a8000c1e1100 */
[----:B------:R-:W4:Y:S01]  /*104b0*/  LDL R0, [R1+0x444] ;  /* 0x0004440001007983 */ /* 0x000f220000100800 */
[----:B0-----:R-:W-:Y:S01]  /*104c0*/  IMAD.IADD R19, R20, 0x1, R4 ;  /* 0x0000000114137824 */ /* 0x001fe200078e0204 */
[C---:B------:R-:W-:Y:S02]  /*104d0*/  IADD3 R18, P2, R2.reuse, R23, RZ ;  /* 0x0000001702127210 */ /* 0x040fe40007f5e0ff */
[----:B------:R-:W2:Y:S02]  /*104e0*/  LDL R3, [R1+0x448] ;  /* 0x0004480001037983 */ /* 0x000ea40000100800 */
[----:B-1----:R-:W-:Y:S01]  /*104f0*/  IADD3 R16, P1, R2, R19, RZ ;  /* 0x0000001302107210 */ /* 0x002fe20007f3e0ff */
[----:B------:R-:W-:-:S02]  /*10500*/  IMAD.X R19, R15, 0x1, R6, P2 ;  /* 0x000000010f137824 */ /* 0x000fc400010e0606 */
[----:B------:R0:W3:Y:S01]  /*10510*/  LDG.E.U8 R6, desc[UR44][R152.64] ;  /* 0x0000002c98067981 */ /* 0x0000e2000c1e1100 */
[----:B------:R-:W-:Y:S02]  /*10520*/  IMAD.IADD R156, R20, 0x1, R5 ;  /* 0x00000001149c7824 */ /* 0x000fe400078e0205 */
[----:B------:R-:W-:Y:S01]  /*10530*/  IMAD R20, R221, 0x59, RZ ;  /* 0x00000059dd147824 */ /* 0x000fe200078e02ff */
[----:B------:R-:W2:Y:S01]  /*10540*/  LDG.E.U8 R9, desc[UR44][R18.64] ;  /* 0x0000002c12097981 */ /* 0x000ea2000c1e1100 */
[----:B------:R-:W-:Y:S01]  /*10550*/  IMAD.X R17, R15, 0x1, R8, P1 ;  /* 0x000000010f117824 */ /* 0x000fe200008e0608 */
[----:B------:R-:W-:Y:S01]  /*10560*/  IADD3 R156, P2, R2, R156, RZ ;  /* 0x0000009c029c7210 */ /* 0x000fe20007f5e0ff */
[----:B------:R-:W-:-:S03]  /*10570*/  IMAD.IADD R182, R20, 0x1, R4 ;  /* 0x0000000114b67824 */ /* 0x000fc600078e0204 */
[----:B------:R1:W2:Y:S01]  /*10580*/  LDG.E.U8 R155, desc[UR44][R16.64] ;  /* 0x0000002c109b7981 */ /* 0x0002a2000c1e1100 */
[----:B------:R-:W-:Y:S01]  /*10590*/  IMAD.X R157, R15, 0x1, R11, P2 ;  /* 0x000000010f9d7824 */ /* 0x000fe200010e060b */
[----:B------:R-:W-:Y:S01]  /*105a0*/  IADD3 R182, P1, R2, R182, RZ ;  /* 0x000000b602b67210 */ /* 0x000fe20007f3e0ff */
[----:B0-----:R-:W-:Y:S01]  /*105b0*/  IMAD R152, R221, 0x5a, RZ ;  /* 0x0000005add987824 */ /* 0x001fe200078e02ff */
[----:B---3--:R0:W-:Y:S01]  /*105c0*/  STL [R1+0xdf4], R6 ;  /* 0x000df40601007387 */ /* 0x0081e20000100800 */
[----:B-1----:R-:W-:-:S03]  /*105d0*/  IMAD.IADD R16, R20, 0x1, R5 ;  /* 0x0000000114107824 */ /* 0x002fc600078e0205 */
[----:B------:R-:W3:Y:S02]  /*105e0*/  LDL R8, [R1+0x450] ;  /* 0x0004500001087983 */ /* 0x000ee40000100800 */
[----:B------:R-:W-:Y:S01]  /*105f0*/  IADD3 R16, P2, R2, R16, RZ ;  /* 0x0000001002107210 */ /* 0x000fe20007f5e0ff */
[C---:B------:R-:W-:Y:S01]  /*10600*/  IMAD.X R183, R15.reuse, 0x1, R7, P1 ;  /* 0x000000010fb77824 */ /* 0x040fe200008e0607 */
[----:B------:R-:W3:Y:S04]  /*10610*/  LDG.E.U8 R156, desc[UR44][R156.64] ;  /* 0x0000002c9c9c7981 */ /* 0x000ee8000c1e1100 */
[----:B0-----:R-:W3:Y:S01]  /*10620*/  LDL R6, [R1+0x454] ;  /* 0x0004540001067983 */ /* 0x001ee20000100800 */
[----:B----4-:R-:W-:-:S03]  /*10630*/  IMAD.X R17, R15, 0x1, R0, P2 ;  /* 0x000000010f117824 */ /* 0x010fc600010e0600 */
[----:B------:R-:W4:Y:S04]  /*10640*/  LDL R7, [R1+0x458] ;  /* 0x0004580001077983 */ /* 0x000f280000100800 */
[----:B------:R0:W-:Y:S04]  /*10650*/  STL [R1+0x38], R13 ;  /* 0x0000380d01007387 */ /* 0x0001e80000100800 */
[----:B------:R-:W4:Y:S01]  /*10660*/  LDL R0, [R1+0x45c] ;  /* 0x00045c0001007983 */ /* 0x000f220000100800 */
[C---:B------:R-:W-:Y:S02]  /*10670*/  IMAD.IADD R172, R152.reuse, 0x1, R4 ;  /* 0x0000000198ac7824 */ /* 0x040fe400078e0204 */
[----:B------:R-:W-:Y:S01]  /*10680*/  IMAD.IADD R152, R152, 0x1, R5 ;  /* 0x0000000198987824 */ /* 0x000fe200078e0205 */
[----:B------:R1:W4:Y:S02]  /*10690*/  LDG.E.U8 R181, desc[UR44][R16.64] ;  /* 0x0000002c10b57981 */ /* 0x000324000c1e1100 */
[C---:B------:R-:W-:Y:S01]  /*106a0*/  IADD3 R172, P1, R2.reuse, R172, RZ ;  /* 0x000000ac02ac7210 */ /* 0x040fe20007f3e0ff */
[----:B------:R-:W-:Y:S01]  /*106b0*/  IMAD R18, R221, 0x5b, RZ ;  /* 0x0000005bdd127824 */ /* 0x000fe200078e02ff */
[----:B--2---:R2:W-:Y:S01]  /*106c0*/  STL [R1+0x34], R12 ;  /* 0x0000340c01007387 */ /* 0x0045e20000100800 */
[----:B------:R-:W-:-:S02]  /*106d0*/  IADD3 R152, P2, R2, R152, RZ ;  /* 0x0000009802987210 */ /* 0x000fc40007f5e0ff */
[----:B------:R-:W-:Y:S01]  /*106e0*/  IMAD.X R173, R15, 0x1, R3, P1 ;  /* 0x000000010fad7824 */ /* 0x000fe200008e0603 */
[----:B0-----:R-:W4:Y:S01]  /*106f0*/  LDL R13, [R1+0x47c] ;  /* 0x00047c00010d7983 */ /* 0x001f220000100800 */
[----:B------:R-:W-:-:S03]  /*10700*/  IMAD.IADD R19, R18, 0x1, R4 ;  /* 0x0000000112137824 */ /* 0x000fc600078e0204 */
[----:B------:R-:W4:Y:S01]  /*10710*/  LDL R3, [R1+0x460] ;  /* 0x0004600001037983 */ /* 0x000f220000100800 */
[----:B-1----:R-:W-:Y:S01]  /*10720*/  IMAD.IADD R16, R18, 0x1, R5 ;  /* 0x0000000112107824 */ /* 0x002fe200078e0205 */
[----:B------:R-:W-:Y:S01]  /*10730*/  IADD3 R18, P1, R2, R19, RZ ;  /* 0x0000001302127210 */ /* 0x000fe20007f3e0ff */
[----:B------:R-:W-:Y:S01]  /*10740*/  IMAD.X R153, R15, 0x1, R10, P2 ;  /* 0x000000010f997824 */ /* 0x000fe200010e060a */
[----:B--2---:R-:W2:Y:S01]  /*10750*/  LDL R12, [R1+0x480] ;  /* 0x00048000010c7983 */ /* 0x004ea20000100800 */
[----:B------:R-:W-:-:S03]  /*10760*/  IMAD R20, R221, 0x5c, RZ ;  /* 0x0000005cdd147824 */ /* 0x000fc600078e02ff */
[----:B------:R-:W2:Y:S01]  /*10770*/  LDL R10, [R1+0x464] ;  /* 0x00046400010a7983 */ /* 0x000ea20000100800 */
[----:B------:R-:W-:-:S03]  /*10780*/  IADD3 R16, P2, R2, R16, RZ ;  /* 0x0000001002107210 */ /* 0x000fc60007f5e0ff */
[----:B------:R0:W2:Y:S01]  /*10790*/  LDG.E.U8 R171, desc[UR44][R152.64] ;  /* 0x0000002c98ab7981 */ /* 0x0000a2000c1e1100 */
[----:B------:R-:W-:-:S03]  /*107a0*/  IMAD R23, R221, 0x5d, RZ ;  /* 0x0000005ddd177824 */ /* 0x000fc600078e02ff */
[----:B------:R-:W2:Y:S04]  /*107b0*/  LDL R11, [R1+0x484] ;  /* 0x00048400010b7983 */ /* 0x000ea80000100800 */
[----:B------:R-:W2:Y:S01]  /*107c0*/  LDL R14, [R1+0x490] ;  /* 0x00049000010e7983 */ /* 0x000ea20000100800 */
[C-C-:B0-----:R-:W-:Y:S02]  /*107d0*/  IMAD.IADD R152, R20.reuse, 0x1, R4.reuse ;  /* 0x0000000114987824 */ /* 0x141fe400078e0204 */
[--C-:B------:R-:W-:Y:S01]  /*107e0*/  IMAD.IADD R20, R20, 0x1, R5.reuse ;  /* 0x0000000114147824 */ /* 0x100fe200078e0205 */
[----:B------:R-:W2:Y:S01]  /*107f0*/  LDG.E.U8 R172, desc[UR44][R172.64] ;  /* 0x0000002cacac7981 */ /* 0x000ea2000c1e1100 */
[--C-:B------:R-:W-:Y:S02]  /*10800*/  IMAD.IADD R228, R228, 0x1, R5.reuse ;  /* 0x00000001e4e47824 */ /* 0x100fe400078e0205 */
[----:B------:R-:W-:Y:S01]  /*10810*/  IMAD.IADD R168, R168, 0x1, R5 ;  /* 0x00000001a8a87824 */ /* 0x000fe200078e0205 */
[----:B------:R-:W2:Y:S01]  /*10820*/  LDG.E.U8 R182, desc[UR44][R182.64] ;  /* 0x0000002cb6b67981 */ /* 0x000ea2000c1e1100 */
[----:B------:R-:W-:-:S02]  /*10830*/  IMAD.IADD R188, R189, 0x1, R4 ;  /* 0x00000001bdbc7824 */ /* 0x000fc400078e0204 */
[----:B------:R-:W-:Y:S01]  /*10840*/  IMAD R199, R221, 0x7b, RZ ;  /* 0x0000007bddc77824 */ /* 0x000fe200078e02ff */
[----:B------:R-:W2:Y:S01]  /*10850*/  LDL R236, [R1+0x568] ;  /* 0x0005680001ec7983 */ /* 0x000ea20000100800 */
[----:B---3--:R-:W-:-:S03]  /*10860*/  IMAD.X R19, R15, 0x1, R8, P1 ;  /* 0x000000010f137824 */ /* 0x008fc600008e0608 */
[----:B------:R-:W3:Y:S04]  /*10870*/  LDL R8, [R1+0x468] ;  /* 0x0004680001087983 */ /* 0x000ee80000100800 */
[----:B------:R0:W3:Y:S01]  /*10880*/  LDG.E.U8 R163, desc[UR44][R18.64] ;  /* 0x0000002c12a37981 */ /* 0x0000e2000c1e1100 */
[----:B------:R-:W-:-:S03]  /*10890*/  IMAD.X R17, R15, 0x1, R6, P2 ;  /* 0x000000010f117824 */ /* 0x000fc600010e0606 */
[----:B------:R-:W3:Y:S04]  /*108a0*/  LDL R6, [R1+0x46c] ;  /* 0x00046c0001067983 */ /* 0x000ee80000100800 */
[----:B------:R1:W3:Y:S01]  /*108b0*/  LDG.E.U8 R162, desc[UR44][R16.64] ;  /* 0x0000002c10a27981 */ /* 0x0002e2000c1e1100 */
[C---:B0-----:R-:W-:Y:S02]  /*108c0*/  IADD3 R18, P1, R2.reuse, R152, RZ ;  /* 0x0000009802127210 */ /* 0x041fe40007f3e0ff */
[----:B------:R-:W-:-:S05]  /*108d0*/  IADD3 R152, P2, R2, R20, RZ ;  /* 0x0000001402987210 */ /* 0x000fca0007f5e0ff */
[----:B----4-:R-:W-:Y:S02]  /*108e0*/  IMAD.X R153, R15, 0x1, R0, P2 ;  /* 0x000000010f997824 */ /* 0x010fe400010e0600 */
[----:B------:R-:W4:Y:S01]  /*108f0*/  LDL R0, [R1+0x474] ;  /* 0x0004740001007983 */ /* 0x000f220000100800 */
[----:B-1----:R-:W-:Y:S02]  /*10900*/  IMAD.IADD R16, R23, 0x1, R4 ;  /* 0x0000000117107824 */ /* 0x002fe400078e0204 */
[----:B------:R-:W-:Y:S01]  /*10910*/  IMAD.X R19, R15, 0x1, R7, P1 ;  /* 0x000000010f137824 */ /* 0x000fe200008e0607 */
[----:B------:R-:W4:Y:S01]  /*10920*/  LDG.E.U8 R153, desc[UR44][R152.64] ;  /* 0x0000002c98997981 */ /* 0x000f22000c1e1100 */
[----:B------:R-:W-:Y:S01]  /*10930*/  IMAD.IADD R17, R23, 0x1, R5 ;  /* 0x0000000117117824 */ /* 0x000fe200078e0205 */
[C---:B------:R-:W-:Y:S02]  /*10940*/  IADD3 R16, P1, R2.reuse, R16, RZ ;  /* 0x0000001002107210 */ /* 0x040fe40007f3e0ff */
[----:B------:R-:W4:Y:S04]  /*10950*/  LDL R7, [R1+0x470] ;  /* 0x0004700001077983 */ /* 0x000f280000100800 */
[----:B------:R0:W4:Y:S01]  /*10960*/  LDG.E.U8 R154, desc[UR44][R18.64] ;  /* 0x0000002c129a7981 */ /* 0x000122000c1e1100 */
[----:B------:R-:W-:Y:S01]  /*10970*/  IMAD R20, R221, 0x5e, RZ ;  /* 0x0000005edd147824 */ /* 0x000fe200078e02ff */
[----:B0-----:R-:W-:Y:S01]  /*10980*/  IADD3 R18, P2, R2, R17, RZ ;  /* 0x0000001102127210 */ /* 0x001fe20007f5e0ff */
[----:B------:R-:W-:-:S02]  /*10990*/  IMAD.X R17, R15, 0x1, R3, P1 ;  /* 0x000000010f117824 */ /* 0x000fc400008e0603 */
[----:B------:R-:W4:Y:S02]  /*109a0*/  LDL R3, [R1+0x478] ;  /* 0x0004780001037983 */ /* 0x000f240000100800 */
[----:B--2---:R-:W-:Y:S02]  /*109b0*/  IMAD.X R19, R15, 0x1, R10, P2 ;  /* 0x000000010f137824 */ /* 0x004fe400010e060a */
[C---:B------:R-:W-:Y:S01]  /*109c0*/  IMAD.IADD R23, R20.reuse, 0x1, R5 ;  /* 0x0000000114177824 */ /* 0x040fe200078e0205 */
[----:B------:R-:W2:Y:S01]  /*109d0*/  LDL R10, [R1+0x488] ;  /* 0x00048800010a7983 */ /* 0x000ea20000100800 */
[----:B------:R-:W-:Y:S02]  /*109e0*/  IMAD R152, R221, 0x5f, RZ ;  /* 0x0000005fdd987824 */ /* 0x000fe400078e02ff */
[--C-:B------:R-:W-:Y:S01]  /*109f0*/  IMAD.IADD R158, R20, 0x1, R4.reuse ;  /* 0x00000001149e7824 */ /* 0x100fe200078e0204 */
[----:B------:R0:W2:Y:S04]  /*10a00*/  LDG.E.U8 R19, desc[UR44][R18.64] ;  /* 0x0000002c12137981 */ /* 0x0000a8000c1e1100 */
[----:B------:R1:W2:Y:S01]  /*10a10*/  LDG.E.U8 R20, desc[UR44][R16.64] ;  /* 0x0000002c10147981 */ /* 0x0002a2000c1e1100 */
[----:B0-----:R-:W-:-:S02]  /*10a20*/  IMAD.IADD R18, R152, 0x1, R4 ;  /* 0x0000000198127824 */ /* 0x001fc400078e0204 */
[----:B------:R-:W-:Y:S01]  /*10a30*/  IMAD.IADD R152, R152, 0x1, R5 ;  /* 0x0000000198987824 */ /* 0x000fe200078e0205 */
[----:B-1----:R-:W-:-:S05]  /*10a40*/  IADD3 R16, P2, R2, R23, RZ ;  /* 0x0000001702107210 */ /* 0x002fca0007f5e0ff */
[----:B---3--:R-:W-:Y:S01]  /*10a50*/  IMAD.X R17, R15, 0x1, R6, P2 ;  /* 0x000000010f117824 */ /* 0x008fe200010e0606 */
[----:B------:R-:W-:-:S05]  /*10a60*/  IADD3 R160, P2, R2, R152, RZ ;  /* 0x0000009802a07210 */ /* 0x000fca0007f5e0ff */
[----:B----4-:R-:W-:Y:S02]  /*10a70*/  IMAD.X R161, R15, 0x1, R0, P2 ;  /* 0x000000010fa17824 */ /* 0x010fe400010e0600 */
[----:B------:R-:W3:Y:S01]  /*10a80*/  LDL R0, [R1+0x48c] ;  /* 0x00048c0001007983 */ /* 0x000ee20000100800 */
[----:B------:R-:W-:Y:S01]  /*10a90*/  IADD3 R158, P1, R2, R158, RZ ;  /* 0x0000009e029e7210 */ /* 0x000fe20007f3e0ff */
[----:B------:R-:W-:-:S04]  /*10aa0*/  IMAD R23, R221, 0x60, RZ ;  /* 0x00000060dd177824 */ /* 0x000fc800078e02ff */
[----:B------:R-:W-:Y:S02]  /*10ab0*/  IMAD.X R159, R15, 0x1, R8, P1 ;  /* 0x000000010f9f7824 */ /* 0x000fe400008e0608 */
[----:B------:R0:W4:Y:S04]  /*10ac0*/  LDG.E.U8 R8, desc[UR44][R16.64] ;  /* 0x0000002c10087981 */ /* 0x000128000c1e1100 */
[----:B------:R1:W4:Y:S01]  /*10ad0*/  LDG.E.U8 R6, desc[UR44][R158.64] ;  /* 0x0000002c9e067981 */ /* 0x000322000c1e1100 */
[----:B0-----:R-:W-:Y:S01]  /*10ae0*/  IMAD.IADD R16, R23, 0x1, R4 ;  /* 0x0000000117107824 */ /* 0x001fe200078e0204 */
[----:B-1----:R-:W-:Y:S01]  /*10af0*/  IADD3 R158, P1, R2, R18, RZ ;  /* 0x00000012029e7210 */ /* 0x002fe20007f3e0ff */
[----:B------:R-:W-:Y:S02]  /*10b00*/  IMAD R18, R221, 0x61, RZ ;  /* 0x00000061dd127824 */ /* 0x000fe400078e02ff */
[----:B------:R-:W-:-:S02]  /*10b10*/  IMAD.IADD R17, R23, 0x1, R5 ;  /* 0x0000000117117824 */ /* 0x000fc400078e0205 */
[----:B------:R-:W-:Y:S01]  /*10b20*/  IMAD.X R159, R15, 0x1, R7, P1 ;  /* 0x000000010f9f7824 */ /* 0x000fe200008e0607 */
[----:B------:R-:W-:Y:S01]  /*10b30*/  IADD3 R16, P1, R2, R16, RZ ;  /* 0x0000001002107210 */ /* 0x000fe20007f3e0ff */
[----:B------:R-:W-:-:S03]  /*10b40*/  IMAD.IADD R152, R18, 0x1, R4 ;  /* 0x0000000112987824 */ /* 0x000fc600078e0204 */
[----:B------:R0:W4:Y:S01]  /*10b50*/  LDG.E.U8 R7, desc[UR44][R158.64] ;  /* 0x0000002c9e077981 */ /* 0x000122000c1e1100 */
[----:B------:R-:W-:Y:S01]  /*10b60*/  IMAD.IADD R23, R18, 0x1, R5 ;  /* 0x0000000112177824 */ /* 0x000fe200078e0205 */
[----:B0-----:R-:W-:Y:S01]  /*10b70*/  IADD3 R158, P2, R2, R17, RZ ;  /* 0x00000011029e7210 */ /* 0x001fe20007f5e0ff */
[C---:B------:R-:W-:Y:S02]  /*10b80*/  IMAD.X R17, R15.reuse, 0x1, R3, P1 ;  /* 0x000000010f117824 */ /* 0x040fe400008e0603 */
[----:B------:R0:W4:Y:S02]  /*10b90*/  LDG.E.U8 R3, desc[UR44][R160.64] ;  /* 0x0000002ca0037981 */ /* 0x000124000c1e1100 */
[----:B------:R-:W-:Y:S02]  /*10ba0*/  IMAD.X R159, R15, 0x1, R13, P2 ;  /* 0x000000010f9f7824 */ /* 0x000fe400010e060d */
[----:B------:R-:W4:Y:S01]  /*10bb0*/  LDL R13, [R1+0x494] ;  /* 0x00049400010d7983 */ /* 0x000f220000100800 */
[----:B------:R-:W-:-:S03]  /*10bc0*/  IMAD R18, R221, 0x62, RZ ;  /* 0x00000062dd127824 */ /* 0x000fc600078e02ff */
[----:B------:R1:W4:Y:S01]  /*10bd0*/  LDG.E.U8 R157, desc[UR44][R16.64] ;  /* 0x0000002c109d7981 */ /* 0x000322000c1e1100 */
[----:B0-----:R-:W-:Y:S01]  /*10be0*/  IADD3 R160, P1, R2, R152, RZ ;  /* 0x0000009802a07210 */ /* 0x001fe20007f3e0ff */
[----:B------:R-:W-:Y:S02]  /*10bf0*/  IMAD.IADD R164, R18, 0x1, R4 ;  /* 0x0000000112a47824 */ /* 0x000fe400078e0204 */
[----:B------:R-:W4:Y:S02]  /*10c00*/  LDG.E.U8 R158, desc[UR44][R158.64] ;  /* 0x0000002c9e9e7981 */ /* 0x000f24000c1e1100 */
[C---:B------:R-:W-:Y:S02]  /*10c10*/  IMAD.X R161, R15.reuse, 0x1, R12, P1 ;  /* 0x000000010fa17824 */ /* 0x040fe400008e060c */
[----:B------:R-:W4:Y:S01]  /*10c20*/  LDL R12, [R1+0x498] ;  /* 0x00049800010c7983 */ /* 0x000f220000100800 */
[----:B-1----:R-:W-:Y:S01]  /*10c30*/  IADD3 R16, P2, R2, R23, RZ ;  /* 0x0000001702107210 */ /* 0x002fe20007f5e0ff */
[----:B------:R-:W-:Y:S01]  /*10c40*/  IMAD.IADD R18, R18, 0x1, R5 ;  /* 0x0000000112127824 */ /* 0x000fe200078e0205 */
[----:B------:R-:W-:Y:S01]  /*10c50*/  IADD3 R164, P1, R2, R164, RZ ;  /* 0x000000a402a47210 */ /* 0x000fe20007f3e0ff */
[----:B------:R0:W4:Y:S02]  /*10c60*/  LDG.E.U8 R180, desc[UR44][R160.64] ;  /* 0x0000002ca0b47981 */ /* 0x000124000c1e1100 */
[----:B------:R-:W-:-:S02]  /*10c70*/  IMAD.X R17, R15, 0x1, R11, P2 ;  /* 0x000000010f117824 */ /* 0x000fc400010e060b */
[----:B------:R-:W4:Y:S01]  /*10c80*/  LDL R11, [R1+0x49c] ;  /* 0x00049c00010b7983 */ /* 0x000f220000100800 */
[----:B--2---:R-:W-:-:S03]  /*10c90*/  IMAD.X R165, R15, 0x1, R10, P1 ;  /* 0x000000010fa57824 */ /* 0x004fc600008e060a */
[----:B------:R-:W2:Y:S01]  /*10ca0*/  LDL R10, [R1+0x4a0] ;  /* 0x0004a000010a7983 */ /* 0x000ea20000100800 */
[----:B0-----:R-:W-:-:S03]  /*10cb0*/  IADD3 R160, P2, R2, R18, RZ ;  /* 0x0000001202a07210 */ /* 0x001fc60007f5e0ff */
[----:B------:R0:W2:Y:S04]  /*10cc0*/  LDG.E.U8 R179, desc[UR44][R16.64] ;  /* 0x0000002c10b37981 */ /* 0x0000a8000c1e1100 */
[----:B------:R1:W2:Y:S01]  /*10cd0*/  LDG.E.U8 R170, desc[UR44][R164.64] ;  /* 0x0000002ca4aa7981 */ /* 0x0002a2000c1e1100 */
[----:B---3--:R-:W-:-:S03]  /*10ce0*/  IMAD.X R161, R15, 0x1, R0, P2 ;  /* 0x000000010fa17824 */ /* 0x008fc600010e0600 */
[----:B------:R-:W3:Y:S01]  /*10cf0*/  LDL R0, [R1+0x4a4] ;  /* 0x0004a40001007983 */ /* 0x000ee20000100800 */
[C-C-:B0-----:R-:W-:Y:S02]  /*10d00*/  IMAD.IADD R16, R166.reuse, 0x1, R4.reuse ;  /* 0x00000001a6107824 */ /* 0x141fe400078e0204 */
[----:B------:R-:W-:Y:S01]  /*10d10*/  IMAD R18, R221, 0x64, RZ ;  /* 0x00000064dd127824 */ /* 0x000fe200078e02ff */
[----:B------:R-:W3:Y:S01]  /*10d20*/  LDG.E.U8 R169, desc[UR44][R160.64] ;  /* 0x0000002ca0a97981 */ /* 0x000ee2000c1e1100 */
[----:B------:R-:W-:Y:S01]  /*10d30*/  IMAD.IADD R166, R166, 0x1, R5 ;  /* 0x00000001a6a67824 */ /* 0x000fe200078e0205 */
[----:B------:R-:W-:Y:S01]  /*10d40*/  IADD3 R16, P1, R2, R16, RZ ;  /* 0x0000001002107210 */ /* 0x000fe20007f3e0ff */
[----:B-1----:R-:W-:-:S03]  /*10d50*/  IMAD.IADD R164, R18, 0x1, R4 ;  /* 0x0000000112a47824 */ /* 0x002fc600078e0204 */
[C---:B------:R-:W-:Y:S01]  /*10d60*/  IADD3 R166, P2, R2.reuse, R166, RZ ;  /* 0x000000a602a67210 */ /* 0x040fe20007f5e0ff */
[----:B------:R-:W-:Y:S01]  /*10d70*/  IMAD.X R17, R15, 0x1, R14, P1 ;  /* 0x000000010f117824 */ /* 0x000fe200008e060e */
[----:B------:R-:W-:Y:S01]  /*10d80*/  IADD3 R164, P1, R2, R164, RZ ;  /* 0x000000a402a47210 */ /* 0x000fe20007f3e0ff */
[----:B------:R-:W3:Y:S01]  /*10d90*/  LDL R14, [R1+0x4a8] ;  /* 0x0004a800010e7983 */ /* 0x000ee20000100800 */
[----:B------:R-:W-:Y:S02]  /*10da0*/  IMAD.IADD R23, R18, 0x1, R5 ;  /* 0x0000000112177824 */ /* 0x000fe400078e0205 */
[----:B------:R-:W-:Y:S01]  /*10db0*/  IMAD R18, R221, 0x65, RZ ;  /* 0x00000065dd127824 */ /* 0x000fe200078e02ff */
[----:B------:R0:W3:Y:S01]  /*10dc0*/  LDG.E.U8 R161, desc[UR44][R16.64] ;  /* 0x0000002c10a17981 */ /* 0x0000e2000c1e1100 */
[----:B----4-:R-:W-:Y:S01]  /*10dd0*/  IMAD.X R167, R15, 0x1, R13, P2 ;  /* 0x000000010fa77824 */ /* 0x010fe200010e060d */
[----:B0-----:R-:W-:Y:S02]  /*10de0*/  IADD3 R16, P2, R2, R23, RZ ;  /* 0x0000001702107210 */ /* 0x001fe40007f5e0ff */
[----:B------:R-:W4:Y:S01]  /*10df0*/  LDL R13, [R1+0x4ac] ;  /* 0x0004ac00010d7983 */ /* 0x000f220000100800 */
[----:B------:R-:W-:-:S02]  /*10e00*/  IMAD.IADD R23, R18, 0x1, R4 ;  /* 0x0000000112177824 */ /* 0x000fc400078e0204 */
[----:B------:R-:W-:Y:S01]  /*10e10*/  IMAD.IADD R18, R18, 0x1, R5 ;  /* 0x0000000112127824 */ /* 0x000fe200078e0205 */
[----:B------:R-:W4:Y:S01]  /*10e20*/  LDG.E.U8 R160, desc[UR44][R166.64] ;  /* 0x0000002ca6a07981 */ /* 0x000f22000c1e1100 */
[----:B------:R-:W-:-:S03]  /*10e30*/  IMAD.X R165, R15, 0x1, R12, P1 ;  /* 0x000000010fa57824 */ /* 0x000fc600008e060c */
[----:B------:R-:W4:Y:S04]  /*10e40*/  LDL R12, [R1+0x4b8] ;  /* 0x0004b800010c7983 */ /* 0x000f280000100800 */
[----:B------:R0:W4:Y:S01]  /*10e50*/  LDG.E.U8 R152, desc[UR44][R164.64] ;  /* 0x0000002ca4987981 */ /* 0x000122000c1e1100 */
[----:B------:R-:W-:-:S03]  /*10e60*/  IMAD.X R17, R15, 0x1, R11, P2 ;  /* 0x000000010f117824 */ /* 0x000fc600010e060b */
[----:B------:R-:W4:Y:S01]  /*10e70*/  LDL R11, [R1+0x4bc] ;  /* 0x0004bc00010b7983 */ /* 0x000f220000100800 */
[----:B0-----:R-:W-:-:S03]  /*10e80*/  IADD3 R164, P1, R2, R23, RZ ;  /* 0x0000001702a47210 */ /* 0x001fc60007f3e0ff */
[----:B------:R0:W4:Y:S02]  /*10e90*/  LDG.E.U8 R23, desc[UR44][R16.64] ;  /* 0x0000002c10177981 */ /* 0x000124000c1e1100 */
[----:B--2---:R-:W-:Y:S02]  /*10ea0*/  IMAD.X R165, R15, 0x1, R10, P1 ;  /* 0x000000010fa57824 */ /* 0x004fe400008e060a */
[----:B------:R-:W2:Y:S01]  /*10eb0*/  LDL R10, [R1+0x4c0] ;  /* 0x0004c000010a7983 */ /* 0x000ea20000100800 */
[C---:B0-----:R-:W-:Y:S01]  /*10ec0*/  IADD3 R16, P2, R2.reuse, R18, RZ ;  /* 0x0000001202107210 */ /* 0x041fe20007f5e0ff */
[----:B------:R-:W-:Y:S01]  /*10ed0*/  IMAD R159, R221, 0x68, RZ ;  /* 0x00000068dd9f7824 */ /* 0x000fe200078e02ff */
[----:B------:R-:W-:Y:S01]  /*10ee0*/  IADD3 R230, P1, R2, R230, RZ ;  /* 0x000000e602e67210 */ /* 0x000fe20007f3e0ff */
[----:B------:R0:W2:Y:S02]  /*10ef0*/  LDG.E.U8 R18, desc[UR44][R164.64] ;  /* 0x0000002ca4127981 */ /* 0x0000a4000c1e1100 */
[----:B---3--:R-:W-:-:S02]  /*10f00*/  IMAD.X R17, R15, 0x1, R0, P2 ;  /* 0x000000010f117824 */ /* 0x008fc400010e0600 */
[----:B------:R-:W3:Y:S01]  /*10f10*/  LDL R0, [R1+0x4f8] ;  /* 0x0004f80001007983 */ /* 0x000ee20000100800 */
[C---:B0-----:R-:W-:Y:S01]  /*10f20*/  IMAD.IADD R164, R159.reuse, 0x1, R4 ;  /* 0x000000019fa47824 */ /* 0x041fe200078e0204 */
[C---:B------:R-:W-:Y:S01]  /*10f30*/  IADD3 R228, P2, R2.reuse, R228, RZ ;  /* 0x000000e402e47210 */ /* 0x040fe20007f5e0ff */
[----:B------:R-:W-:Y:S01]  /*10f40*/  IMAD.IADD R159, R159, 0x1, R5 ;  /* 0x000000019f9f7824 */ /* 0x000fe200078e0205 */
[----:B------:R0:W3:Y:S01]  /*10f50*/  LDG.E.U8 R17, desc[UR44][R16.64] ;  /* 0x0000002c10117981 */ /* 0x0000e2000c1e1100 */
[----:B------:R-:W-:Y:S01]  /*10f60*/  IMAD.X R231, R15, 0x1, R14, P1 ;  /* 0x000000010fe77824 */ /* 0x000fe200008e060e */
[----:B------:R-:W-:Y:S02]  /*10f70*/  IADD3 R164, P1, R2, R164, RZ ;  /* 0x000000a402a47210 */ /* 0x000fe40007f3e0ff */
[----:B------:R-:W3:Y:S01]  /*10f80*/  LDL R14, [R1+0x4fc] ;  /* 0x0004fc00010e7983 */ /* 0x000ee20000100800 */
[C---:B0-----:R-:W-:Y:S02]  /*10f90*/  IMAD R16, R221.reuse, 0x70, RZ ;  /* 0x00000070dd107824 */ /* 0x041fe400078e02ff */
[----:B------:R-:W-:Y:S01]  /*10fa0*/  IMAD R173, R221, 0x78, RZ ;  /* 0x00000078ddad7824 */ /* 0x000fe200078e02ff */
[----:B------:R-:W3:Y:S01]  /*10fb0*/  LDG.E.U8 R230, desc[UR44][R230.64] ;  /* 0x0000002ce6e67981 */ /* 0x000ee2000c1e1100 */
[----:B----4-:R-:W-:-:S03]  /*10fc0*/  IMAD.X R229, R15, 0x1, R13, P2 ;  /* 0x000000010fe57824 */ /* 0x010fc600010e060d */
[----:B------:R-:W4:Y:S01]  /*10fd0*/  LDL R13, [R1+0x538] ;  /* 0x00053800010d7983 */ /* 0x000f220000100800 */
[C---:B------:R-:W-:Y:S01]  /*10fe0*/  IADD3 R174, P2, R2.reuse, R174, RZ ;  /* 0x000000ae02ae7210 */ /* 0x040fe20007f5e0ff */
[C---:B------:R-:W-:Y:S01]  /*10ff0*/  IMAD.X R165, R15.reuse, 0x1, R12, P1 ;  /* 0x000000010fa57824 */ /* 0x040fe200008e060c */
[----:B------:R-:W-:Y:S01]  /*11000*/  IADD3 R166, P1, R2, R159, RZ ;  /* 0x0000009f02a67210 */ /* 0x000fe20007f3e0ff */
[----:B------:R-:W4:Y:S04]  /*11010*/  LDL R12, [R1+0x53c] ;  /* 0x00053c00010c7983 */ /* 0x000f280000100800 */
[----:B------:R0:W4:Y:S01]  /*11020*/  LDG.E.U8 R159, desc[UR44][R164.64] ;  /* 0x0000002ca49f7981 */ /* 0x000122000c1e1100 */
[----:B------:R-:W-:-:S03]  /*11030*/  IMAD.X R167, R15, 0x1, R11, P1 ;  /* 0x000000010fa77824 */ /* 0x000fc600008e060b */
[----:B------:R-:W4:Y:S01]  /*11040*/  LDL R11, [R1+0x4c4] ;  /* 0x0004c400010b7983 */ /* 0x000f220000100800 */
[--C-:B------:R-:W-:Y:S02]  /*11050*/  IMAD.IADD R184, R173, 0x1, R4.reuse ;  /* 0x00000001adb87824 */ /* 0x100fe400078e0204 */
[--C-:B------:R-:W-:Y:S01]  /*11060*/  IMAD.IADD R189, R189, 0x1, R5.reuse ;  /* 0x00000001bdbd7824 */ /* 0x100fe200078e0205 */
[----:B------:R-:W4:Y:S01]  /*11070*/  LDG.E.U8 R228, desc[UR44][R228.64] ;  /* 0x0000002ce4e47981 */ /* 0x000f22000c1e1100 */
[C---:B0-----:R-:W-:Y:S02]  /*11080*/  IMAD.IADD R164, R16.reuse, 0x1, R4 ;  /* 0x0000000110a47824 */ /* 0x041fe400078e0204 */
[----:B------:R-:W-:Y:S02]  /*11090*/  IMAD.IADD R165, R16, 0x1, R5 ;  /* 0x0000000110a57824 */ /* 0x000fe400078e0205 */
[----:B------:R0:W4:Y:S01]  /*110a0*/  LDG.E.U8 R16, desc[UR44][R166.64] ;  /* 0x0000002ca6107981 */ /* 0x000122000c1e1100 */
[----:B------:R-:W-:Y:S01]  /*110b0*/  IADD3 R164, P1, R2, R164, RZ ;  /* 0x000000a402a47210 */ /* 0x000fe20007f3e0ff */
[----:B--2---:R-:W-:-:S02]  /*110c0*/  IMAD.X R175, R15, 0x1, R10, P2 ;  /* 0x000000010faf7824 */ /* 0x004fc400010e060a */
[----:B------:R-:W2:Y:S01]  /*110d0*/  LDL R10, [R1+0x500] ;  /* 0x00050000010a7983 */ /* 0x000ea20000100800 */
[----:B------:R-:W-:-:S03]  /*110e0*/  IMAD.IADD R173, R173, 0x1, R5 ;  /* 0x00000001adad7824 */ /* 0x000fc600078e0205 */
[----:B------:R1:W2:Y:S01]  /*110f0*/  LDG.E.U8 R178, desc[UR44][R174.64] ;  /* 0x0000002caeb27981 */ /* 0x0002a2000c1e1100 */
[C---:B0-----:R-:W-:Y:S01]  /*11100*/  IADD3 R166, P2, R2.reuse, R165, RZ ;  /* 0x000000a502a67210 */ /* 0x041fe20007f5e0ff */
[----:B---3--:R-:W-:Y:S02]  /*11110*/  IMAD.X R165, R15, 0x1, R0, P1 ;  /* 0x000000010fa57824 */ /* 0x008fe400008e0600 */
[----:B------:R-:W3:Y:S01]  /*11120*/  LDL R0, [R1+0x504] ;  /* 0x0005040001007983 */ /* 0x000ee20000100800 */
[----:B------:R-:W-:-:S03]  /*11130*/  IADD3 R184, P1, R2, R184, RZ ;  /* 0x000000b802b87210 */ /* 0x000fc60007f3e0ff */
[----:B------:R-:W3:Y:S01]  /*11140*/  LDG.E.U8 R164, desc[UR44][R164.64] ;  /* 0x0000002ca4a47981 */ /* 0x000ee2000c1e1100 */
[----:B------:R-:W-:-:S03]  /*11150*/  IMAD.X R167, R15, 0x1, R14, P2 ;  /* 0x000000010fa77824 */ /* 0x000fc600010e060e */
[----:B------:R-:W3:Y:S01]  /*11160*/  LDL R14, [R1+0x540] ;  /* 0x00054000010e7983 */ /* 0x000ee20000100800 */
[----:B-1----:R-:W-:-:S03]  /*11170*/  IADD3 R174, P2, R2, R173, RZ ;  /* 0x000000ad02ae7210 */ /* 0x002fc60007f5e0ff */
[----:B------:R0:W3:Y:S02]  /*11180*/  LDG.E.U8 R165, desc[UR44][R166.64] ;  /* 0x0000002ca6a57981 */ /* 0x0000e4000c1e1100 */
[----:B0-----:R-:W-:-:S04]  /*11190*/  IMAD R167, R221, 0x71, RZ ;  /* 0x00000071dda77824 */ /* 0x001fc800078e02ff */
[C---:B------:R-:W-:Y:S02]  /*111a0*/  IMAD.IADD R166, R167.reuse, 0x1, R4 ;  /* 0x00000001a7a67824 */ /* 0x040fe400078e0204 */
[----:B------:R-:W-:Y:S02]  /*111b0*/  IMAD.IADD R167, R167, 0x1, R5 ;  /* 0x00000001a7a77824 */ /* 0x000fe400078e0205 */
[----:B----4-:R-:W-:Y:S02]  /*111c0*/  IMAD.X R185, R15, 0x1, R13, P1 ;  /* 0x000000010fb97824 */ /* 0x010fe400008e060d */
[----:B------:R-:W4:Y:S01]  /*111d0*/  LDL R13, [R1+0x544] ;  /* 0x00054400010d7983 */ /* 0x000f220000100800 */
[----:B------:R-:W-:-:S03]  /*111e0*/  IADD3 R176, P1, R2, R168, RZ ;  /* 0x000000a802b07210 */ /* 0x000fc60007f3e0ff */
[----:B------:R-:W4:Y:S01]  /*111f0*/  LDG.E.U8 R184, desc[UR44][R184.64] ;  /* 0x0000002cb8b87981 */ /* 0x000f22000c1e1100 */
[----:B------:R-:W-:-:S03]  /*11200*/  IMAD.X R175, R15, 0x1, R12, P2 ;  /* 0x000000010faf7824 */ /* 0x000fc600010e060c */
[----:B------:R-:W4:Y:S01]  /*11210*/  LDL R12, [R1+0x4c8] ;  /* 0x0004c800010c7983 */ /* 0x000f220000100800 */
[----:B------:R-:W-:-:S03]  /*11220*/  IADD3 R166, P2, R2, R166, RZ ;  /* 0x000000a602a67210 */ /* 0x000fc60007f5e0ff */
[----:B------:R0:W4:Y:S01]  /*11230*/  LDG.E.U8 R183, desc[UR44][R174.64] ;  /* 0x0000002caeb77981 */ /* 0x000122000c1e1100 */
[----:B------:R-:W-:-:S03]  /*11240*/  IMAD.X R177, R15, 0x1, R11, P1 ;  /* 0x000000010fb17824 */ /* 0x000fc600008e060b */
[----:B------:R-:W4:Y:S01]  /*11250*/  LDL R11, [R1+0x4cc] ;  /* 0x0004cc00010b7983 */ /* 0x000f220000100800 */
[----:B------:R-:W-:-:S03]  /*11260*/  IMAD R168, R221, 0x79, RZ ;  /* 0x00000079dda87824 */ /* 0x000fc600078e02ff */
[----:B------:R-:W4:Y:S01]  /*11270*/  LDG.E.U8 R177, desc[UR44][R176.64] ;  /* 0x0000002cb0b17981 */ /* 0x000f22000c1e1100 */
[----:B0-----:R-:W-:Y:S01]  /*11280*/  IADD3 R174, P1, R2, R167, RZ ;  /* 0x000000a702ae7210 */ /* 0x001fe20007f3e0ff */
[C---:B--2---:R-:W-:Y:S02]  /*11290*/  IMAD.X R167, R15.reuse, 0x1, R10, P2 ;  /* 0x000000010fa77824 */ /* 0x044fe400010e060a */
[----:B------:R-:W2:Y:S01]  /*112a0*/  LDL R10, [R1+0x508] ;  /* 0x00050800010a7983 */ /* 0x000ea20000100800 */
[C---:B------:R-:W-:Y:S02]  /*112b0*/  IMAD.IADD R186, R168.reuse, 0x1, R4 ;  /* 0x00000001a8ba7824 */ /* 0x040fe400078e0204 */
[----:B------:R-:W-:Y:S01]  /*112c0*/  IMAD.IADD R173, R168, 0x1, R5 ;  /* 0x00000001a8ad7824 */ /* 0x000fe200078e0205 */
[----:B------:R0:W2:Y:S01]  /*112d0*/  LDG.E.U8 R176, desc[UR44][R166.64] ;  /* 0x0000002ca6b07981 */ /* 0x0000a2000c1e1100 */
[----:B---3--:R-:W-:-:S03]  /*112e0*/  IMAD.X R175, R15, 0x1, R0, P1 ;  /* 0x000000010faf7824 */ /* 0x008fc600008e0600 */
[----:B------:R-:W3:Y:S01]  /*112f0*/  LDL R0, [R1+0x50c] ;  /* 0x00050c0001007983 */ /* 0x000ee20000100800 */
[C---:B------:R-:W-:Y:S01]  /*11300*/  IADD3 R186, P2, R2.reuse, R186, RZ ;  /* 0x000000ba02ba7210 */ /* 0x040fe20007f5e0ff */
[----:B------:R-:W-:Y:S01]  /*11310*/  IMAD R168, R221, 0x6a, RZ ;  /* 0x0000006adda87824 */ /* 0x000fe200078e02ff */
[----:B0-----:R-:W-:Y:S01]  /*11320*/  IADD3 R166, P1, R2, R173, RZ ;  /* 0x000000ad02a67210 */ /* 0x001fe20007f3e0ff */
[----:B------:R-:W3:Y:S02]  /*11330*/  LDG.E.U8 R175, desc[UR44][R174.64] ;  /* 0x0000002caeaf7981 */ /* 0x000ee4000c1e1100 */
[C---:B------:R-:W-:Y:S02]  /*11340*/  IMAD.IADD R173, R168.reuse, 0x1, R4 ;  /* 0x00000001a8ad7824 */ /* 0x040fe400078e0204 */
[----:B------:R-:W-:Y:S02]  /*11350*/  IMAD.X R187, R15, 0x1, R14, P2 ;  /* 0x000000010fbb7824 */ /* 0x000fe400010e060e */
[----:B------:R-:W3:Y:S01]  /*11360*/  LDL R14, [R1+0x548] ;  /* 0x00054800010e7983 */ /* 0x000ee20000100800 */
[----:B------:R-:W-:-:S03]  /*11370*/  IMAD.IADD R168, R168, 0x1, R5 ;  /* 0x00000001a8a87824 */ /* 0x000fc600078e0205 */
[----:B------:R0:W3:Y:S01]  /*11380*/  LDG.E.U8 R174, desc[UR44][R186.64] ;  /* 0x0000002cbaae7981 */ /* 0x0000e2000c1e1100 */
[C---:B----4-:R-:W-:Y:S01]  /*11390*/  IMAD.X R167, R15.reuse, 0x1, R13, P1 ;  /* 0x000000010fa77824 */ /* 0x050fe200008e060d */
[----:B0-----:R-:W-:Y:S02]  /*113a0*/  IADD3 R186, P1, R2, R173, RZ ;  /* 0x000000ad02ba7210 */ /* 0x001fe40007f3e0ff */
[----:B------:R-:W4:Y:S04]  /*113b0*/  LDL R13, [R1+0x54c] ;  /* 0x00054c00010d7983 */ /* 0x000f280000100800 */
[----:B------:R0:W4:Y:S01]  /*113c0*/  LDG.E.U8 R173, desc[UR44][R166.64] ;  /* 0x0000002ca6ad7981 */ /* 0x000122000c1e1100 */
[----:B------:R-:W-:-:S03]  /*113d0*/  IMAD.X R187, R15, 0x1, R12, P1 ;  /* 0x000000010fbb7824 */ /* 0x000fc600008e060c */
[----:B------:R-:W4:Y:S01]  /*113e0*/  LDL R12, [R1+0x4d0] ;  /* 0x0004d000010c7983 */ /* 0x000f220000100800 */
[C---:B0-----:R-:W-:Y:S02]  /*113f0*/  IADD3 R166, P2, R2.reuse, R168, RZ ;  /* 0x000000a802a67210 */ /* 0x041fe40007f5e0ff */
[----:B------:R-:W-:Y:S01]  /*11400*/  IADD3 R188, P1, R2, R188, RZ ;  /* 0x000000bc02bc7210 */ /* 0x000fe20007f3e0ff */
[----:B------:R0:W4:Y:S02]  /*11410*/  LDG.E.U8 R168, desc[UR44][R186.64] ;  /* 0x0000002cbaa87981 */ /* 0x000124000c1e1100 */
[----:B------:R-:W-:Y:S02]  /*11420*/  IMAD.X R167, R15, 0x1, R11, P2 ;  /* 0x000000010fa77824 */ /* 0x000fe400010e060b */
[----:B------:R-:W4:Y:S01]  /*11430*/  LDL R11, [R1+0x4d4] ;  /* 0x0004d400010b7983 */ /* 0x000f220000100800 */
[----:B------:R-:W-:-:S03]  /*11440*/  IMAD R185, R221, 0x7a, RZ ;  /* 0x0000007addb97824 */ /* 0x000fc600078e02ff */
[----:B------:R-:W4:Y:S01]  /*11450*/  LDG.E.U8 R167, desc[UR44][R166.64] ;  /* 0x0000002ca6a77981 */ /* 0x000f22000c1e1100 */
[C---:B0-----:R-:W-:Y:S01]  /*11460*/  IADD3 R186, P2, R2.reuse, R189, RZ ;  /* 0x000000bd02ba7210 */ /* 0x041fe20007f5e0ff */
[----:B--2---:R-:W-:Y:S02]  /*11470*/  IMAD.X R189, R15, 0x1, R10, P1 ;  /* 0x000000010fbd7824 */ /* 0x004fe400008e060a */
[----:B------:R-:W2:Y:S01]  /*11480*/  LDL R10, [R1+0x510] ;  /* 0x00051000010a7983 */ /* 0x000ea20000100800 */
[----:B------:R-:W-:Y:S02]  /*11490*/  IMAD.IADD R192, R185, 0x1, R4 ;  /* 0x00000001b9c07824 */ /* 0x000fe400078e0204 */
[----:B---3--:R-:W-:Y:S01]  /*114a0*/  IMAD.X R187, R15, 0x1, R0, P2 ;  /* 0x000000010fbb7824 */ /* 0x008fe200010e0600 */
[----:B------:R0:W3:Y:S04]  /*114b0*/  LDG.E.U8 R166, desc[UR44][R188.64] ;  /* 0x0000002cbca67981 */ /* 0x0000e8000c1e1100 */
[----:B------:R-:W3:Y:S01]  /*114c0*/  LDL R0, [R1+0x514] ;  /* 0x0005140001007983 */ /* 0x000ee20000100800 */
[----:B------:R-:W-:Y:S01]  /*114d0*/  IMAD.IADD R185, R185, 0x1, R5 ;  /* 0x00000001b9b97824 */ /* 0x000fe200078e0205 */
[----:B------:R-:W-:-:S04]  /*114e0*/  IADD3 R192, P1, R2, R192, RZ ;  /* 0x000000c002c07210 */ /* 0x000fc80007f3e0ff */
[----:B0-----:R-:W-:Y:S01]  /*114f0*/  IADD3 R188, P2, R2, R185, RZ ;  /* 0x000000b902bc7210 */ /* 0x001fe20007f5e0ff */
[----:B------:R-:W-:Y:S01]  /*11500*/  IMAD.X R193, R15, 0x1, R14, P1 ;  /* 0x000000010fc17824 */ /* 0x000fe200008e060e */
[----:B------:R0:W3:Y:S04]  /*11510*/  LDG.E.U8 R185, desc[UR44][R186.64] ;  /* 0x0000002cbab97981 */ /* 0x0000e8000c1e1100 */
[----:B------:R-:W3:Y:S04]  /*11520*/  LDL R14, [R1+0x550] ;  /* 0x00055000010e7983 */ /* 0x000ee80000100800 */
[----:B------:R-:W3:Y:S01]  /*11530*/  LDG.E.U8 R192, desc[UR44][R192.64] ;  /* 0x0000002cc0c07981 */ /* 0x000ee2000c1e1100 */
[----:B0-----:R-:W-:-:S02]  /*11540*/  IMAD.IADD R186, R190, 0x1, R4 ;  /* 0x00000001beba7824 */ /* 0x001fc400078e0204 */
[----:B------:R-:W-:-:S03]  /*11550*/  IMAD.IADD R190, R190, 0x1, R5 ;  /* 0x00000001bebe7824 */ /* 0x000fc600078e0205 */
[C---:B------:R-:W-:Y:S01]  /*11560*/  IADD3 R186, P1, R2.reuse, R186, RZ ;  /* 0x000000ba02ba7210 */ /* 0x040fe20007f3e0ff */
[----:B----4-:R-:W-:Y:S02]  /*11570*/  IMAD.X R189, R15, 0x1, R13, P2 ;  /* 0x000000010fbd7824 */ /* 0x010fe400010e060d */
[----:B------:R-:W4:Y:S01]  /*11580*/  LDL R13, [R1+0x554] ;  /* 0x00055400010d7983 */ /* 0x000f220000100800 */
[----:B------:R-:W-:-:S03]  /*11590*/  IADD3 R190, P2, R2, R190, RZ ;  /* 0x000000be02be7210 */ /* 0x000fc60007f5e0ff */
[----:B------:R0:W4:Y:S01]  /*115a0*/  LDG.E.U8 R193, desc[UR44][R188.64] ;  /* 0x0000002cbcc17981 */ /* 0x000122000c1e1100 */
[----:B------:R-:W-:-:S03]  /*115b0*/  IMAD.X R187, R15, 0x1, R12, P1 ;  /* 0x000000010fbb7824 */ /* 0x000fc600008e060c */
[----:B------:R-:W4:Y:S01]  /*115c0*/  LDL R12, [R1+0x4d8] ;  /* 0x0004d800010c7983 */ /* 0x000f220000100800 */
[C-C-:B0-----:R-:W-:Y:S02]  /*115d0*/  IMAD.IADD R188, R191.reuse, 0x1, R4.reuse ;  /* 0x00000001bfbc7824 */ /* 0x141fe400078e0204 */
[----:B------:R-:W-:Y:S01]  /*115e0*/  IMAD.IADD R189, R191, 0x1, R5 ;  /* 0x00000001bfbd7824 */ /* 0x000fe200078e0205 */
[----:B------:R0:W4:Y:S02]  /*115f0*/  LDG.E.U8 R195, desc[UR44][R186.64] ;  /* 0x0000002cbac37981 */ /* 0x000124000c1e1100 */
[C---:B------:R-:W-:Y:S01]  /*11600*/  IADD3 R188, P1, R2.reuse, R188, RZ ;  /* 0x000000bc02bc7210 */ /* 0x040fe20007f3e0ff */
[----:B------:R-:W-:Y:S02]  /*11610*/  IMAD.X R191, R15, 0x1, R11, P2 ;  /* 0x000000010fbf7824 */ /* 0x000fe400010e060b */
[----:B------:R-:W4:Y:S04]  /*11620*/  LDL R11, [R1+0x4dc] ;  /* 0x0004dc00010b7983 */ /* 0x000f280000100800 */
[----:B------:R1:W4:Y:S01]  /*11630*/  LDG.E.U8 R197, desc[UR44][R190.64] ;  /* 0x0000002cbec57981 */ /* 0x000322000c1e1100 */
[----:B0-----:R-:W-:Y:S01]  /*11640*/  IMAD.IADD R187, R199, 0x1, R4 ;  /* 0x00000001c7bb7824 */ /* 0x001fe200078e0204 */
[----:B------:R-:W-:Y:S01]  /*11650*/  IADD3 R186, P2, R2, R189, RZ ;  /* 0x000000bd02ba7210 */ /* 0x000fe20007f5e0ff */
[----:B--2---:R-:W-:-:S02]  /*11660*/  IMAD.X R189, R15, 0x1, R10, P1 ;  /* 0x000000010fbd7824 */ /* 0x004fc400008e060a */
[----:B------:R-:W2:Y:S01]  /*11670*/  LDL R10, [R1+0x518] ;  /* 0x00051800010a7983 */ /* 0x000ea20000100800 */
[C---:B-1----:R-:W-:Y:S01]  /*11680*/  IADD3 R190, P1, R2.reuse, R187, RZ ;  /* 0x000000bb02be7210 */ /* 0x042fe20007f3e0ff */
[----:B---3--:R-:W-:Y:S02]  /*11690*/  IMAD.X R187, R15, 0x1, R0, P2 ;  /* 0x000000010fbb7824 */ /* 0x008fe400010e0600 */
[----:B------:R-:W3:Y:S01]  /*116a0*/  LDL R0, [R1+0x51c] ;  /* 0x00051c0001007983 */ /* 0x000ee20000100800 */
[----:B------:R-:W-:Y:S02]  /*116b0*/  IMAD.IADD R191, R199, 0x1, R5 ;  /* 0x00000001c7bf7824 */ /* 0x000fe400078e0205 */
[----:B------:R-:W-:Y:S01]  /*116c0*/  IMAD R205, R221, 0x6c, RZ ;  /* 0x0000006cddcd7824 */ /* 0x000fe200078e02ff */
[----:B------:R0:W3:Y:S04]  /*116d0*/  LDG.E.U8 R199, desc[UR44][R188.64] ;  /* 0x0000002cbcc77981 */ /* 0x0000e8000c1e1100 */
[----:B------:R1:W3:Y:S01]  /*116e0*/  LDG.E.U8 R201, desc[UR44][R186.64] ;  /* 0x0000002cbac97981 */ /* 0x0002e2000c1e1100 */
[----:B0-----:R-:W-:Y:S01]  /*116f0*/  IADD3 R188, P2, R2, R191, RZ ;  /* 0x000000bf02bc7210 */ /* 0x001fe20007f5e0ff */
[----:B------:R-:W-:-:S02]  /*11700*/  IMAD.X R191, R15, 0x1, R14, P1 ;  /* 0x000000010fbf7824 */ /* 0x000fc400008e060e */
[----:B------:R-:W3:Y:S01]  /*11710*/  LDL R14, [R1+0x558] ;  /* 0x00055800010e7983 */ /* 0x000ee20000100800 */
[----:B-1----:R-:W-:-:S03]  /*11720*/  IMAD.IADD R186, R205, 0x1, R4 ;  /* 0x00000001cdba7824 */ /* 0x002fc600078e0204 */
[----:B------:R0:W3:Y:S02]  /*11730*/  LDG.E.U8 R203, desc[UR44][R190.64] ;  /* 0x0000002cbecb7981 */ /* 0x0000e4000c1e1100 */
[C---:B------:R-:W-:Y:S01]  /*11740*/  IADD3 R186, P1, R2.reuse, R186, RZ ;  /* 0x000000ba02ba7210 */ /* 0x040fe20007f3e0ff */
[----:B------:R-:W-:Y:S02]  /*11750*/  IMAD R211, R221, 0x7c, RZ ;  /* 0x0000007cddd37824 */ /* 0x000fe400078e02ff */
[----:B0-----:R-:W-:Y:S02]  /*11760*/  IMAD.IADD R190, R205, 0x1, R5 ;  /* 0x00000001cdbe7824 */ /* 0x001fe400078e0205 */
[----:B------:R-:W-:Y:S02]  /*11770*/  IMAD R191, R221, 0x74, RZ ;  /* 0x00000074ddbf7824 */ /* 0x000fe400078e02ff */
        /* <DEDUP_REMOVED lines=17> */
[----:B-1----:R-:W-:Y:S01]  /*11890*/  IADD3 R190, P1, R2, R187, RZ ;  /* 0x000000bb02be7210 */ /* 0x002fe20007f3e0ff */
[----:B---3--:R-:W-:Y:S02]  /*118a0*/  IMAD.X R187, R15, 0x1, R0, P2 ;  /* 0x000000010fbb7824 */ /* 0x008fe400010e0600 */
[----:B------:R-:W3:Y:S01]  /*118b0*/  LDL R0, [R1+0x524] ;  /* 0x0005240001007983 */ /* 0x000ee20000100800 */
[----:B------:R-:W-:-:S03]  /*118c0*/  IMAD.IADD R191, R211, 0x1, R5 ;  /* 0x00000001d3bf7824 */ /* 0x000fc600078e0205 */
[----:B------:R0:W3:Y:S04]  /*118d0*/  LDG.E.U8 R211, desc[UR44][R188.64] ;  /* 0x0000002cbcd37981 */ /* 0x0000e8000c1e1100 */
[----:B------:R1:W3:Y:S01]  /*118e0*/  LDG.E.U8 R213, desc[UR44][R186.64] ;  /* 0x0000002cbad57981 */ /* 0x0002e2000c1e1100 */
[----:B0-----:R-:W-:Y:S01]  /*118f0*/  IADD3 R188, P2, R2, R191, RZ ;  /* 0x000000bf02bc7210 */ /* 0x001fe20007f5e0ff */
[----:B------:R-:W-:Y:S02]  /*11900*/  IMAD.X R191, R15, 0x1, R14, P1 ;  /* 0x000000010fbf7824 */ /* 0x000fe400008e060e */
        /* <DEDUP_REMOVED lines=49> */
[----:B------:R-:W-:Y:S01]  /*11c20*/  IADD3 R188, P1, R2, R188, RZ ;  /* 0x000000bc02bc7210 */ /* 0x000fe20007f3e0ff */
[C---:B------:R-:W-:Y:S02]  /*11c30*/  IMAD.X R191, R15.reuse, 0x1, R11, P2 ;  /* 0x000000010fbf7824 */ /* 0x040fe400010e060b */
        /* <DEDUP_REMOVED lines=9> */
[----:B------:R-:W-:Y:S02]  /*11cd0*/  IMAD.IADD R191, R234, 0x1, R5 ;  /* 0x00000001eabf7824 */ /* 0x000fe400078e0205 */
[----:B------:R-:W-:Y:S01]  /*11ce0*/  IMAD R240, R221, 0x67, RZ ;  /* 0x00000067ddf07824 */ /* 0x000fe200078e02ff */
[----:B------:R0:W3:Y:S02]  /*11cf0*/  LDG.E.U8 R234, desc[UR44][R188.64] ;  /* 0x0000002cbcea7981 */ /* 0x0000e4000c1e1100 */
[----:B0-----:R-:W-:Y:S01]  /*11d00*/  IADD3 R188, P2, R2, R191, RZ ;  /* 0x000000bf02bc7210 */ /* 0x001fe20007f5e0ff */
[----:B------:R-:W-:-:S02]  /*11d10*/  IMAD.X R191, R15, 0x1, R236, P1 ;  /* 0x000000010fbf7824 */ /* 0x000fc400008e06ec */
[----:B------:R0:W3:Y:S02]  /*11d20*/  LDG.E.U8 R236, desc[UR44][R186.64] ;  /* 0x0000002cbaec7981 */ /* 0x0000e4000c1e1100 */
[----:B------:R-:W-:Y:S02]  /*11d30*/  IMAD.X R189, R15, 0x1, R14, P2 ;  /* 0x000000010fbd7824 */ /* 0x000fe400010e060e */
[----:B------:R1:W3:Y:S01]  /*11d40*/  LDG.E.U8 R238, desc[UR44][R190.64] ;  /* 0x0000002cbeee7981 */ /* 0x0002e2000c1e1100 */
[C---:B0-----:R-:W-:Y:S02]  /*11d50*/  IMAD.IADD R186, R240.reuse, 0x1, R4 ;  /* 0x00000001f0ba7824 */ /* 0x041fe400078e0204 */
[----:B-1----:R-:W-:-:S03]  /*11d60*/  IMAD.IADD R190, R240, 0x1, R5 ;  /* 0x00000001f0be7824 */ /* 0x002fc600078e0205 */
[C---:B------:R-:W-:Y:S01]  /*11d70*/  IADD3 R186, P1, R2.reuse, R186, RZ ;  /* 0x000000ba02ba7210 */ /* 0x040fe20007f3e0ff */
[C---:B------:R-:W-:Y:S01]  /*11d80*/  IMAD R191, R221.reuse, 0x6f, RZ ;  /* 0x0000006fddbf7824 */ /* 0x040fe200078e02ff */
[----:B------:R0:W3:Y:S01]  /*11d90*/  LDG.E.U8 R240, desc[UR44][R188.64] ;  /* 0x0000002cbcf07981 */ /* 0x0000e2000c1e1100 */
[C---:B------:R-:W-:Y:S01]  /*11da0*/  IADD3 R190, P2, R2.reuse, R190, RZ ;  /* 0x000000be02be7210 */ /* 0x040fe20007f5e0ff */
[----:B------:R-:W-:Y:S02]  /*11db0*/  IMAD R248, R221, 0x77, RZ ;  /* 0x00000077ddf87824 */ /* 0x000fe400078e02ff */
[----:B0-----:R-:W-:Y:S02]  /*11dc0*/  IMAD.IADD R188, R191, 0x1, R4 ;  /* 0x00000001bfbc7824 */ /* 0x001fe400078e0204 */
[----:B----4-:R-:W-:Y:S02]  /*11dd0*/  IMAD.X R187, R15, 0x1, R13, P1 ;  /* 0x000000010fbb7824 */ /* 0x010fe400008e060d */
[----:B------:R-:W-:Y:S01]  /*11de0*/  IMAD.IADD R189, R191, 0x1, R5 ;  /* 0x00000001bfbd7824 */ /* 0x000fe200078e0205 */
[----:B------:R-:W-:-:S02]  /*11df0*/  IADD3 R188, P1, R2, R188, RZ ;  /* 0x000000bc02bc7210 */ /* 0x000fc40007f3e0ff */
[----:B------:R0:W4:Y:S01]  /*11e00*/  LDG.E.U8 R242, desc[UR44][R186.64] ;  /* 0x0000002cbaf27981 */ /* 0x000122000c1e1100 */
[C---:B------:R-:W-:Y:S02]  /*11e10*/  IMAD.X R191, R15.reuse, 0x1, R12, P2 ;  /* 0x000000010fbf7824 */ /* 0x040fe400010e060c */
[----:B0-----:R-:W-:Y:S01]  /*11e20*/  IMAD.IADD R187, R248, 0x1, R4 ;  /* 0x00000001f8bb7824 */ /* 0x001fe200078e0204 */
[----:B------:R-:W-:Y:S02]  /*11e30*/  IADD3 R186, P2, R2, R189, RZ ;  /* 0x000000bd02ba7210 */ /* 0x000fe40007f5e0ff */
[----:B------:R0:W4:Y:S01]  /*11e40*/  LDG.E.U8 R244, desc[UR44][R190.64] ;  /* 0x0000002cbef47981 */ /* 0x000122000c1e1100 */
[----:B------:R-:W-:-:S03]  /*11e50*/  IMAD.X R189, R15, 0x1, R11, P1 ;  /* 0x000000010fbd7824 */ /* 0x000fc600008e060b */
[----:B------:R1:W-:Y:S04]  /*11e60*/  STL [R1+0xd84], R221 ;  /* 0x000d84dd01007387 */ /* 0x0003e80000100800 */
[----:B------:R-:W4:Y:S01]  /*11e70*/  LDL R239, [R1+0x534] ;  /* 0x0005340001ef7983 */ /* 0x000f220000100800 */
[----:B0-----:R-:W-:-:S03]  /*11e80*/  IADD3 R190, P1, R2, R187, RZ ;  /* 0x000000bb02be7210 */ /* 0x001fc60007f3e0ff */
[----:B------:R-:W4:Y:S01]  /*11e90*/  LDL R241, [R1+0x570] ;  /* 0x0005700001f17983 */ /* 0x000f220000100800 */
[----:B--2---:R-:W-:-:S03]  /*11ea0*/  IMAD.X R187, R15, 0x1, R10, P2 ;  /* 0x000000010fbb7824 */ /* 0x004fc600010e060a */
[----:B------:R0:W2:Y:S01]  /*11eb0*/  LDG.E.U8 R246, desc[UR44][R188.64] ;  /* 0x0000002cbcf67981 */ /* 0x0000a2000c1e1100 */
[----:B---3--:R-:W-:-:S03]  /*11ec0*/  IMAD.X R191, R15, 0x1, R0, P1 ;  /* 0x000000010fbf7824 */ /* 0x008fc600008e0600 */
[----:B------:R-:W3:Y:S04]  /*11ed0*/  LDL R0, [R1+0x574] ;  /* 0x0005740001007983 */ /* 0x000ee80000100800 */
[----:B------:R-:W2:Y:S04]  /*11ee0*/  LDL.LU R243, [R1+0x210] ;  /* 0x0002100001f37983 */ /* 0x000ea80000300800 */
[----:B------:R-:W2:Y:S04]  /*11ef0*/  LDL.LU R245, [R1+0x20c] ;  /* 0x00020c0001f57983 */ /* 0x000ea80000300800 */
[----:B------:R-:W2:Y:S01]  /*11f00*/  LDL.LU R10, [R1+0xe4] ;  /* 0x0000e400010a7983 */ /* 0x000ea20000300800 */
[----:B------:R-:W-:-:S02]  /*11f10*/  IMAD R250, R221, 0x7f, RZ ;  /* 0x0000007fddfa7824 */ /* 0x000fc400078e02ff */
[----:B0-----:R-:W-:Y:S01]  /*11f20*/  IMAD.IADD R189, R248, 0x1, R5 ;  /* 0x00000001f8bd7824 */ /* 0x001fe200078e0205 */
[----:B-1----:R-:W2:Y:S04]  /*11f30*/  LDL.LU R221, [R1+0x158] ;  /* 0x0001580001dd7983 */ /* 0x002ea80000300800 */
[----:B------:R0:W2:Y:S01]  /*11f40*/  LDG.E.U8 R248, desc[UR44][R186.64] ;  /* 0x0000002cbaf87981 */ /* 0x0000a2000c1e1100 */
[----:B------:R-:W-:-:S03]  /*11f50*/  IMAD.IADD R188, R250, 0x1, R4 ;  /* 0x00000001fabc7824 */ /* 0x000fc600078e0204 */
[----:B------:R-:W2:Y:S01]  /*11f60*/  LDL.LU R247, [R1+0x154] ;  /* 0x0001540001f77983 */ /* 0x000ea20000300800 */
[----:B0-----:R-:W-:Y:S01]  /*11f70*/  IMAD.IADD R187, R250, 0x1, R5 ;  /* 0x00000001fabb7824 */ /* 0x001fe200078e0205 */
[C---:B------:R-:W-:Y:S02]  /*11f80*/  IADD3 R186, P1, R2.reuse, R189, RZ ;  /* 0x000000bd02ba7210 */ /* 0x040fe40007f3e0ff */
[----:B------:R0:W2:Y:S01]  /*11f90*/  LDG.E.U8 R250, desc[UR44][R190.64] ;  /* 0x0000002cbefa7981 */ /* 0x0000a2000c1e1100 */
[----:B------:R-:W-:-:S03]  /*11fa0*/  IADD3 R188, P2, R2, R188, RZ ;  /* 0x000000bc02bc7210 */ /* 0x000fc60007f5e0ff */
[----:B------:R-:W2:Y:S04]  /*11fb0*/  LDL.LU R249, [R1+0xfc] ;  /* 0x0000fc0001f97983 */ /* 0x000ea80000300800 */
[----:B------:R-:W2:Y:S01]  /*11fc0*/  LDL.LU R251, [R1+0xcc] ;  /* 0x0000cc0001fb7983 */ /* 0x000ea20000300800 */
[----:B0-----:R-:W-:-:S03]  /*11fd0*/  IADD3 R190, P3, R2, R187, RZ ;  /* 0x000000bb02be7210 */ /* 0x001fc60007f7e0ff */
[----:B------:R-:W2:Y:S04]  /*11fe0*/  LDL.LU R252, [R1+0x90] ;  /* 0x0000900001fc7983 */ /* 0x000ea80000300800 */
[----:B------:R-:W2:Y:S04]  /*11ff0*/  LDL.LU R13, [R1+0x8c] ;  /* 0x00008c00010d7983 */ /* 0x000ea80000300800 */
[----:B------:R-:W2:Y:S04]  /*12000*/  LDL.LU R14, [R1+0x50] ;  /* 0x00005000010e7983 */ /* 0x000ea80000300800 */
[----:B------:R-:W2:Y:S04]  /*12010*/  LDL.LU R12, [R1+0x4c] ;  /* 0x00004c00010c7983 */ /* 0x000ea80000300800 */
[----:B------:R-:W2:Y:S01]  /*12020*/  LDL.LU R11, [R1+0x18] ;  /* 0x00001800010b7983 */ /* 0x000ea20000300800 */
[----:B----4-:R-:W-:-:S02]  /*12030*/  IMAD.X R187, R15, 0x1, R239, P1 ;  /* 0x000000010fbb7824 */ /* 0x010fc400008e06ef */
[----:B------:R-:W-:-:S03]  /*12040*/  IMAD.X R189, R15, 0x1, R241, P2 ;  /* 0x000000010fbd7824 */ /* 0x000fc600010e06f1 */
[----:B------:R-:W4:Y:S04]  /*12050*/  LDG.E.U8 R186, desc[UR44][R186.64] ;  /* 0x0000002cbaba7981 */ /* 0x000f28000c1e1100 */
[----:B------:R-:W4:Y:S04]  /*12060*/  LDG.E.U8 R188, desc[UR44][R188.64] ;  /* 0x0000002cbcbc7981 */ /* 0x000f28000c1e1100 */
[----:B------:R0:W-:Y:S04]  /*12070*/  STL [R1+0xd88], R4 ;  /* 0x000d880401007387 */ /* 0x0001e80000100800 */
[----:B0-----:R-:W4:Y:S04]  /*12080*/  LDL.LU R4, [R1+0x194] ;  /* 0x0001940001047983 */ /* 0x001f280000300800 */
[----:B------:R0:W-:Y:S04]  /*12090*/  STL [R1+0xd8c], R5 ;  /* 0x000d8c0501007387 */ /* 0x0001e80000100800 */
[----:B0-----:R-:W4:Y:S04]  /*120a0*/  LDL.LU R5, [R1+0x198] ;  /* 0x0001980001057983 */ /* 0x001f280000300800 */
[----:B------:R0:W-:Y:S04]  /*120b0*/  STL [R1+0xd90], R2 ;  /* 0x000d900201007387 */ /* 0x0001e80000100800 */
[----:B0-----:R-:W4:Y:S04]  /*120c0*/  LDL.LU R2, [R1+0x1d4] ;  /* 0x0001d40001027983 */ /* 0x001f280000300800 */
[----:B------:R-:W4:Y:S04]  /*120d0*/  LDL.LU R239, [R1+0xe3c] ;  /* 0x000e3c0001ef7983 */ /* 0x000f280000300800 */
[----:B------:R-:W4:Y:S01]  /*120e0*/  LDL.LU R241, [R1+0xe38] ;  /* 0x000e380001f17983 */ /* 0x000f220000300800 */
[----:B---3--:R-:W-:-:S02]  /*120f0*/  IMAD.X R191, R15, 0x1, R0, P3 ;  /* 0x000000010fbf7824 */ /* 0x008fc400018e0600 */
[----:B------:R-:W0:Y:S03]  /*12100*/  S2R R0, SR_TID.X ;  /* 0x0000000000007919 */ /* 0x000e260000002100 */
[----:B------:R-:W3:Y:S04]  /*12110*/  LDG.E.U8 R190, desc[UR44][R190.64] ;  /* 0x0000002cbebe7981 */ /* 0x000ee8000c1e1100 */
[----:B------:R-:W3:Y:S01]  /*12120*/  LDL.LU R15, [R1+0x1d8] ;  /* 0x0001d800010f7983 */ /* 0x000ee20000300800 */
[----:B0-----:R-:W-:Y:S01]  /*12130*/  LOP3.LUT R0, R0, 0x7f, RZ, 0xc0, !PT ;  /* 0x0000007f00007812 */ /* 0x001fe200078ec0ff */
[----:B------:R-:W-:Y:S06]  /*12140*/  BAR.SYNC.DEFER_BLOCKING 0x0 ;  /* 0x0000000000007b1d */ /* 0x000fec0000010000 */
[----:B--2---:R0:W-:Y:S04]  /*12150*/  STS.U8 [R0+UR19], R243 ;  /* 0x000000f300007988 */ /* 0x0041e80008000013 */
[----:B------:R1:W-:Y:S04]  /*12160*/  STS.U8 [R0+UR19+0x4000], R245 ;  /* 0x004000f500007988 */ /* 0x0003e80008000013 */
[----:B------:R2:W-:Y:S04]  /*12170*/  STS.U8 [R0+UR19+0x400], R10 ;  /* 0x0004000a00007988 */ /* 0x0005e80008000013 */
[----:B0-----:R-:W3:Y:S04]  /*12180*/  LDL.LU R243, [R1+0xe34] ;  /* 0x000e340001f37983 */ /* 0x001ee80000300800 */
[----:B-1----:R-:W3:Y:S04]  /*12190*/  LDL.LU R245, [R1+0xe30] ;  /* 0x000e300001f57983 */ /* 0x002ee80000300800 */
[----:B--2---:R-:W2:Y:S04]  /*121a0*/  LDL.LU R10, [R1+0xe2c] ;  /* 0x000e2c00010a7983 */ /* 0x004ea80000300800 */
        /* <DEDUP_REMOVED lines=11> */
[----:B---3--:R-:W-:Y:S04]  /*12260*/  STS.U8 [R0+UR19+0x800], R15 ;  /* 0x0008000f00007988 */ /* 0x008fe80008000013 */
[----:B--2---:R0:W-:Y:S04]  /*12270*/  STS.U8 [R0+UR19+0x4400], R10 ;  /* 0x0044000a00007988 */ /* 0x0041e80008000013 */
[----:B0-----:R-:W2:Y:S04]  /*12280*/  LDL.LU R10, [R1+0xe28] ;  /* 0x000e2800010a7983 */ /* 0x001ea80000300800 */
[----:B------:R-:W3:Y:S04]  /*12290*/  LDL.LU R247, [R1+0x204] ;  /* 0x0002040001f77983 */ /* 0x000ee80000300800 */
[----:B------:R-:W4:Y:S04]  /*122a0*/  LDL.LU R249, [R1+0x200] ;  /* 0x0002000001f97983 */ /* 0x000f280000300800 */
        /* <DEDUP_REMOVED lines=10> */
[----:B------:R0:W-:Y:S04]  /*12350*/  STS.U8 [R0+UR19+0x5c00], R12 ;  /* 0x005c000c00007988 */ /* 0x0001e80008000013 */
[----:B------:R1:W-:Y:S04]  /*12360*/  STS.U8 [R0+UR19+0x2400], R243 ;  /* 0x002400f300007988 */ /* 0x0003e80008000013 */
[----:B------:R1:W-:Y:S04]  /*12370*/  STS.U8 [R0+UR19+0x6400], R241 ;  /* 0x006400f100007988 */ /* 0x0003e80008000013 */
[----:B0-----:R-:W4:Y:S04]  /*12380*/  LDL.LU R12, [R1+0x14] ;  /* 0x00001400010c7983 */ /* 0x001f280000300800 */
[----:B-1----:R-:W4:Y:S04]  /*12390*/  LDL.LU R243, [R1+0x150] ;  /* 0x0001500001f37983 */ /* 0x002f280000300800 */
[----:B------:R-:W4:Y:S04]  /*123a0*/  LDL.LU R241, [R1+0x18c] ;  /* 0x00018c0001f17983 */ /* 0x000f280000300800 */
[----:B------:R0:W-:Y:S04]  /*123b0*/  STS.U8 [R0+UR19+0x7400], R16 ;  /* 0x0074001000007988 */ /* 0x0001e80008000013 */
[----:B------:R-:W-:Y:S04]  /*123c0*/  STS.U8 [R0+UR19+0x2800], R212 ;  /* 0x002800d400007988 */ /* 0x000fe80008000013 */
[----:B------:R-:W-:Y:S04]  /*123d0*/  STS.U8 [R0+UR19+0x6800], R210 ;  /* 0x006800d200007988 */ /* 0x000fe80008000013 */
[----:B------:R-:W-:Y:S04]  /*123e0*/  STS.U8 [R0+UR19+0x2c00], R155 ;  /* 0x002c009b00007988 */ /* 0x000fe80008000013 */
[----:B------:R-:W-:Y:S04]  /*123f0*/  STS.U8 [R0+UR19+0x6c00], R156 ;  /* 0x006c009c00007988 */ /* 0x000fe80008000013 */
[----:B------:R-:W-:Y:S04]  /*12400*/  STS.U8 [R0+UR19+0x3000], R157 ;  /* 0x0030009d00007988 */ /* 0x000fe80008000013 */
[----:B------:R-:W-:Y:S04]  /*12410*/  STS.U8 [R0+UR19+0x7000], R158 ;  /* 0x0070009e00007988 */ /* 0x000fe80008000013 */
[----:B------:R-:W-:Y:S04]  /*12420*/  STS.U8 [R0+UR19+0x3400], R159 ;  /* 0x0034009f00007988 */ /* 0x000fe80008000013 */
[----:B0-----:R-:W4:Y:S04]  /*12430*/  LDL.LU R16, [R1+0x190] ;  /* 0x0001900001107983 */ /* 0x001f280000300800 */
[----:B------:R-:W-:Y:S04]  /*12440*/  STS.U8 [R0+UR19+0x3800], R164 ;  /* 0x003800a400007988 */ /* 0x000fe80008000013 */
[----:B------:R-:W-:Y:S04]  /*12450*/  STS.U8 [R0+UR19+0x7800], R165 ;  /* 0x007800a500007988 */ /* 0x000fe80008000013 */
[----:B------:R-:W-:Y:S04]  /*12460*/  STS.U8 [R0+UR19+0x3c00], R184 ;  /* 0x003c00b800007988 */ /* 0x000fe80008000013 */
[----:B------:R-:W-:Y:S04]  /*12470*/  STS.U8 [R0+UR19+0x7c00], R183 ;  /* 0x007c00b700007988 */ /* 0x000fe80008000013 */
[----:B--2---:R0:W-:Y:S02]  /*12480*/  STS.U8 [R0+UR19+0x6000], R10 ;  /* 0x0060000a00007988 */ /* 0x0041e40008000013 */
[----:B0-----:R-:W-:-:S02]  /*12490*/  LOP3.LUT R10, R0, 0x10, RZ, 0x3c, !PT ;  /* 0x00000010000a7812 */ /* 0x001fc400078e3cff */
[----:B------:R-:W2:Y:S04]  /*124a0*/  LDL.LU R0, [R1+0x1cc] ;  /* 0x0001cc0001007983 */ /* 0x000ea80000300800 */
[----:B---3--:R0:W-:Y:S04]  /*124b0*/  STS.U8 [R10+UR19+0x80], R247 ;  /* 0x000080f70a007988 */ /* 0x0081e80008000013 */
[----:B----4-:R1:W-:Y:S04]  /*124c0*/  STS.U8 [R10+UR19+0x4080], R249 ;  /* 0x004080f90a007988 */ /* 0x0103e80008000013 */
[----:B------:R3:W-:Y:S04]  /*124d0*/  STS.U8 [R10+UR19+0x480], R251 ;  /* 0x000480fb0a007988 */ /* 0x0007e80008000013 */
[----:B0-----:R-:W4:Y:S04]  /*124e0*/  LDL.LU R247, [R1+0xe24] ;  /* 0x000e240001f77983 */ /* 0x001f280000300800 */
[----:B-1----:R-:W4:Y:S04]  /*124f0*/  LDL.LU R249, [R1+0xe20] ;  /* 0x000e200001f97983 */ /* 0x002f280000300800 */
[----:B---3--:R-:W3:Y:S04]  /*12500*/  LDL.LU R251, [R1+0xe1c] ;  /* 0x000e1c0001fb7983 */ /* 0x008ee80000300800 */
[----:B------:R0:W-:Y:S04]  /*12510*/  STS.U8 [R10+UR19+0x4480], R252 ;  /* 0x004480fc0a007988 */ /* 0x0001e80008000013 */
[----:B------:R1:W-:Y:S04]  /*12520*/  STS.U8 [R10+UR19+0x880], R11 ;  /* 0x0008800b0a007988 */ /* 0x0003e80008000013 */
[----:B0-----:R-:W4:Y:S04]  /*12530*/  LDL.LU R252, [R1+0xe18] ;  /* 0x000e180001fc7983 */ /* 0x001f280000300800 */
[----:B-1----:R-:W3:Y:S04]  /*12540*/  LDL.LU R11, [R1+0xe14] ;  /* 0x000e1400010b7983 */ /* 0x002ee80000300800 */
[----:B------:R0:W-:Y:S04]  /*12550*/  STS.U8 [R10+UR19+0x1c80], R13 ;  /* 0x001c800d0a007988 */ /* 0x0001e80008000013 */
[----:B------:R1:W-:Y:S04]  /*12560*/  STS.U8 [R10+UR19+0x5c80], R14 ;  /* 0x005c800e0a007988 */ /* 0x0003e80008000013 */
[----:B0-----:R-:W4:Y:S04]  /*12570*/  LDL.LU R13, [R1+0x118] ;  /* 0x00011800010d7983 */ /* 0x001f280000300800 */
[----:B-1----:R-:W4:Y:S04]  /*12580*/  LDL.LU R14, [R1+0x114] ;  /* 0x00011400010e7983 */ /* 0x002f280000300800 */
[----:B------:R0:W-:Y:S04]  /*12590*/  STS.U8 [R10+UR19+0x2080], R12 ;  /* 0x0020800c0a007988 */ /* 0x0001e80008000013 */
[----:B------:R-:W-:Y:S04]  /*125a0*/  STS.U8 [R10+UR19+0x4c80], R241 ;  /* 0x004c80f10a007988 */ /* 0x000fe80008000013 */
[----:B0-----:R-:W4:Y:S04]  /*125b0*/  LDL.LU R12, [R1+0x1c4] ;  /* 0x0001c400010c7983 */ /* 0x001f280000300800 */
        /* <DEDUP_REMOVED lines=21> */
[----:B--2---:R0:W-:Y:S04]  /*12710*/  STS.U8 [R10+UR19+0x4880], R0 ;  /* 0x004880000a007988 */ /* 0x0041e80008000013 */
[----:B0-----:R-:W2:Y:S04]  /*12720*/  LDL.LU R0, [R1+0x144] ;  /* 0x0001440001007983 */ /* 0x001ea80000300800 */
[----:B------:R-:W2:Y:S04]  /*12730*/  LDL.LU R16, [R1+0x140] ;  /* 0x0001400001107983 */ /* 0x000ea80000300800 */
[----:B------:R-:W2:Y:S04]  /*12740*/  LDL.LU R241, [R1+0xc0] ;  /* 0x0000c00001f17983 */ /* 0x000ea80000300800 */
[----:B------:R-:W2:Y:S04]  /*12750*/  LDL.LU R243, [R1+0xb4] ;  /* 0x0000b40001f37983 */ /* 0x000ea80000300800 */
[----:B------:R-:W2:Y:S04]  /*12760*/  LDL.LU R15, [R1+0x80] ;  /* 0x00008000010f7983 */ /* 0x000ea80000300800 */
[----:B------:R-:W2:Y:S04]  /*12770*/  LDL.LU R2, [R1+0x7c] ;  /* 0x00007c0001027983 */ /* 0x000ea80000300800 */
[----:B------:R-:W2:Y:S04]  /*12780*/  LDL.LU R5, [R1+0x40] ;  /* 0x0000400001057983 */ /* 0x000ea80000300800 */
[----:B------:R-:W2:Y:S04]  /*12790*/  LDL.LU R4, [R1+0x3c] ;  /* 0x00003c0001047983 */ /* 0x000ea80000300800 */
[----:B---3--:R0:W-:Y:S04]  /*127a0*/  STS.U8 [R10+UR19+0x6080], R11 ;  /* 0x0060800b0a007988 */ /* 0x0081e80008000013 */
[----:B------:R-:W3:Y:S04]  /*127b0*/  LDL.LU R221, [R1+0x10] ;  /* 0x0000100001dd7983 */ /* 0x000ee80000300800 */
[----:B------:R-:W3:Y:S01]  /*127c0*/  LDL.LU R239, [R1+0x180] ;  /* 0x0001800001ef7983 */ /* 0x000ee20000300800 */
[----:B0-----:R-:W0:Y:S03]  /*127d0*/  S2R R11, SR_TID.X ;  /* 0x00000000000b7919 */ /* 0x001e260000002100 */
[----:B------:R-:W3:Y:S04]  /*127e0*/  LDL.LU R237, [R1+0x184] ;  /* 0x0001840001ed7983 */ /* 0x000ee80000300800 */
[----:B------:R-:W3:Y:S01]  /*127f0*/  LDL.LU R10, [R1+0x1c0] ;  /* 0x0001c000010a7983 */ /* 0x000ee20000300800 */
[----:B0-----:R-:W-:-:S04]  /*12800*/  LOP3.LUT R11, R11, 0x7f, RZ, 0xc0, !PT ;  /* 0x0000007f0b0b7812 */ /* 0x001fc800078ec0ff */
[----:B------:R-:W-:-:S05]  /*12810*/  LOP3.LUT R11, R11, 0x20, RZ, 0x3c, !PT ;  /* 0x000000200b0b7812 */ /* 0x000fca00078e3cff */
[----:B----4-:R0:W-:Y:S04]  /*12820*/  STS.U8 [R11+UR19+0x100], R13 ;  /* 0x0001000d0b007988 */ /* 0x0101e80008000013 */
[----:B------:R1:W-:Y:S04]  /*12830*/  STS.U8 [R11+UR19+0x4100], R14 ;  /* 0x0041000e0b007988 */ /* 0x0003e80008000013 */
[----:B0-----:R-:W4:Y:S04]  /*12840*/  LDL.LU R13, [R1+0xe10] ;  /* 0x000e1000010d7983 */ /* 0x001f280000300800 */
[----:B-1----:R-:W2:Y:S04]  /*12850*/  LDL.LU R14, [R1+0xe0c] ;  /* 0x000e0c00010e7983 */ /* 0x002ea80000300800 */
[----:B------:R-:W-:Y:S04]  /*12860*/  STS.U8 [R11+UR19+0x900], R12 ;  /* 0x0009000c0b007988 */ /* 0x000fe80008000013 */
[----:B----4-:R-:W-:Y:S04]  /*12870*/  STS.U8 [R11+UR19+0x4500], R13 ;  /* 0x0045000d0b007988 */ /* 0x010fe80008000013 */
[----:B--2---:R0:W-:Y:S04]  /*12880*/  STS.U8 [R11+UR19+0x500], R14 ;  /* 0x0005000e0b007988 */ /* 0x0041e80008000013 */
[----:B0-----:R-:W2:Y:S04]  /*12890*/  LDL.LU R14, [R1+0xe08] ;  /* 0x000e0800010e7983 */ /* 0x001ea80000300800 */
[----:B------:R-:W4:Y:S04]  /*128a0*/  LDL.LU R13, [R1+0xe04] ;  /* 0x000e0400010d7983 */ /* 0x000f280000300800 */
[----:B------:R-:W2:Y:S04]  /*128b0*/  LDL.LU R12, [R1+0xe00] ;  /* 0x000e0000010c7983 */ /* 0x000ea80000300800 */
[----:B------:R0:W-:Y:S04]  /*128c0*/  STS.U8 [R11+UR19+0x1100], R0 ;  /* 0x001100000b007988 */ /* 0x0001e80008000013 */
[----:B---3--:R1:W-:Y:S04]  /*128d0*/  STS.U8 [R11+UR19+0x4900], R10 ;  /* 0x0049000a0b007988 */ /* 0x0083e80008000013 */
[----:B------:R3:W-:Y:S04]  /*128e0*/  STS.U8 [R11+UR19+0xd00], R237 ;  /* 0x000d00ed0b007988 */ /* 0x0007e80008000013 */
[----:B0-----:R-:W4:Y:S04]  /*128f0*/  LDL.LU R0, [R1+0x10c] ;  /* 0x00010c0001007983 */ /* 0x001f280000300800 */
[----:B-1----:R-:W4:Y:S04]  /*12900*/  LDL.LU R10, [R1+0x1ac] ;  /* 0x0001ac00010a7983 */ /* 0x002f280000300800 */
[----:B------:R0:W-:Y:S04]  /*12910*/  STS.U8 [R11+UR19+0x4d00], R239 ;  /* 0x004d00ef0b007988 */ /* 0x0001e80008000013 */
[----:B---3--:R-:W3:Y:S04]  /*12920*/  LDL.LU R237, [R1+0x17c] ;  /* 0x00017c0001ed7983 */ /* 0x008ee80000300800 */
[----:B------:R1:W-:Y:S04]  /*12930*/  STS.U8 [R11+UR19+0x5100], R16 ;  /* 0x005100100b007988 */ /* 0x0003e80008000013 */
[----:B0-----:R-:W3:Y:S04]  /*12940*/  LDL.LU R239, [R1+0x16c] ;  /* 0x00016c0001ef7983 */ /* 0x001ee80000300800 */
[----:B------:R0:W-:Y:S04]  /*12950*/  STS.U8 [R11+UR19+0x1500], R241 ;  /* 0x001500f10b007988 */ /* 0x0001e80008000013 */
[----:B-1----:R-:W3:Y:S04]  /*12960*/  LDL.LU R16, [R1+0x13c] ;  /* 0x00013c0001107983 */ /* 0x002ee80000300800 */
        /* <DEDUP_REMOVED lines=16> */
[----:B------:R-:W-:Y:S04]  /*12a70*/  STS.U8 [R11+UR19+0x2900], R204 ;  /* 0x002900cc0b007988 */ /* 0x000fe80008000013 */
[----:B0-----:R-:W3:Y:S04]  /*12a80*/  LDL.LU R232, [R1+0x1ec] ;  /* 0x0001ec0001e87983 */ /* 0x001ee80000300800 */
        /* <DEDUP_REMOVED lines=12> */
[----:B0-----:R-:W2:Y:S01]  /*12b50*/  LDL.LU R11, [R1+0x1fc] ;  /* 0x0001fc00010b7983 */ /* 0x001ea20000300800 */
[----:B------:R-:W0:Y:S02]  /*12b60*/  S2R R12, SR_TID.X ;  /* 0x00000000000c7919 */ /* 0x000e240000002100 */
[----:B0-----:R-:W-:-:S04]  /*12b70*/  LOP3.LUT R12, R12, 0x7f, RZ, 0xc0, !PT ;  /* 0x0000007f0c0c7812 */ /* 0x001fc800078ec0ff */
[----:B------:R-:W-:-:S05]  /*12b80*/  LOP3.LUT R12, R12, 0x30, RZ, 0x3c, !PT ;  /* 0x000000300c0c7812 */ /* 0x000fca00078e3cff */
[----:B----4-:R0:W-:Y:S04]  /*12b90*/  STS.U8 [R12+UR19+0x180], R13 ;  /* 0x0001800d0c007988 */ /* 0x0101e80008000013 */
[----:B0-----:R-:W4:Y:S04]  /*12ba0*/  LDL.LU R13, [R1+0xdfc] ;  /* 0x000dfc00010d7983 */ /* 0x001f280000300800 */
[----:B------:R-:W-:Y:S04]  /*12bb0*/  STS.U8 [R12+UR19+0x4980], R10 ;  /* 0x0049800a0c007988 */ /* 0x000fe80008000013 */
[----:B---3--:R-:W-:Y:S04]  /*12bc0*/  STS.U8 [R12+UR19+0xd80], R237 ;  /* 0x000d80ed0c007988 */ /* 0x008fe80008000013 */
        /* <DEDUP_REMOVED lines=13> */
[----:B------:R-:W3:Y:S04]  /*12ca0*/  LDL.LU R232, [R1+0x1e8] ;  /* 0x0001e80001e87983 */ /* 0x000ee80000300800 */
        /* <DEDUP_REMOVED lines=12> */
[----:B------:R0:W-:Y:S02]  /*12d70*/  STS.U8 [R12+UR19+0x4180], R0 ;  /* 0x004180000c007988 */ /* 0x0001e40008000013 */
[----:B0-----:R-:W0:Y:S02]  /*12d80*/  S2R R0, SR_TID.X ;  /* 0x0000000000007919 */ /* 0x001e240000002100 */
[----:B----4-:R1:W-:Y:S04]  /*12d90*/  STS.U8 [R12+UR19+0x2180], R13 ;  /* 0x0021800d0c007988 */ /* 0x0103e80008000013 */
[----:B------:R-:W-:Y:S04]  /*12da0*/  STS.U8 [R12+UR19+0x6180], R252 ;  /* 0x006180fc0c007988 */ /* 0x000fe80008000013 */
[----:B------:R-:W-:Y:S04]  /*12db0*/  STS.U8 [R12+UR19+0x2580], R226 ;  /* 0x002580e20c007988 */ /* 0x000fe80008000013 */
[----:B------:R-:W-:Y:S04]  /*12dc0*/  STS.U8 [R12+UR19+0x6580], R224 ;  /* 0x006580e00c007988 */ /* 0x000fe80008000013 */
[----:B------:R-:W-:Y:S04]  /*12dd0*/  STS.U8 [R12+UR19+0x2980], R200 ;  /* 0x002980c80c007988 */ /* 0x000fe80008000013 */
[----:B------:R-:W-:Y:S01]  /*12de0*/  STS.U8 [R12+UR19+0x6980], R198 ;  /* 0x006980c60c007988 */ /* 0x000fe20008000013 */
[----:B0-----:R-:W-:-:S04]  /*12df0*/  LOP3.LUT R0, R0, 0x7f, RZ, 0xc0, !PT ;  /* 0x0000007f00007812 */ /* 0x001fc800078ec0ff */
[C---:B-1----:R-:W-:Y:S01]  /*12e00*/  LOP3.LUT R13, R0.reuse, 0x40, RZ, 0x3c, !PT ;  /* 0x00000040000d7812 */ /* 0x042fe200078e3cff */
        /* <DEDUP_REMOVED lines=11> */
[----:B0-----:R-:W4:Y:S04]  /*12ec0*/  LDL.LU R14, [R1+0xdf8] ;  /* 0x000df800010e7983 */ /* 0x001f280000300800 */
[----:B------:R-:W4:Y:S04]  /*12ed0*/  LDL.LU R226, [R1+0x100] ;  /* 0x0001000001e27983 */ /* 0x000f280000300800 */
[----:B------:R-:W4:Y:S04]  /*12ee0*/  LDL.LU R252, [R1+0xe8] ;  /* 0x0000e80001fc7983 */ /* 0x000f280000300800 */
[----:B--2---:R0:W-:Y:S04]  /*12ef0*/  STS.U8 [R13+UR19+0x200], R11 ;  /* 0x0002000b0d007988 */ /* 0x0041e80008000013 */
[----:B---3--:R1:W-:Y:S04]  /*12f00*/  STS.U8 [R13+UR19+0x600], R232 ;  /* 0x000600e80d007988 */ /* 0x0083e80008000013 */
[----:B------:R2:W-:Y:S04]  /*12f10*/  STS.U8 [R13+UR19+0x4600], R235 ;  /* 0x004600eb0d007988 */ /* 0x0005e80008000013 */
[----:B0-----:R-:W3:Y:S04]  /*12f20*/  LDL.LU R11, [R1+0x1e0] ;  /* 0x0001e000010b7983 */ /* 0x001ee80000300800 */
[----:B-1----:R-:W3:Y:S04]  /*12f30*/  LDL.LU R232, [R1+0x1dc] ;  /* 0x0001dc0001e87983 */ /* 0x002ee80000300800 */
[----:B------:R0:W-:Y:S04]  /*12f40*/  STS.U8 [R13+UR19+0xa00], R10 ;  /* 0x000a000a0d007988 */ /* 0x0001e80008000013 */
[----:B--2---:R-:W2:Y:S04]  /*12f50*/  LDL.LU R235, [R1+0x1a0] ;  /* 0x0001a00001eb7983 */ /* 0x004ea80000300800 */
[----:B------:R1:W-:Y:S04]  /*12f60*/  STS.U8 [R13+UR19+0x4a00], R237 ;  /* 0x004a00ed0d007988 */ /* 0x0003e80008000013 */
[----:B0-----:R-:W2:Y:S04]  /*12f70*/  LDL.LU R10, [R1+0x19c] ;  /* 0x00019c00010a7983 */ /* 0x001ea80000300800 */
[----:B------:R0:W-:Y:S04]  /*12f80*/  STS.U8 [R13+UR19+0xe00], R239 ;  /* 0x000e00ef0d007988 */ /* 0x0001e80008000013 */
[----:B-1----:R-:W2:Y:S04]  /*12f90*/  LDL.LU R237, [R1+0x160] ;  /* 0x0001600001ed7983 */ /* 0x002ea80000300800 */
        /* <DEDUP_REMOVED lines=16> */
[----:B0-----:R-:W2:Y:S04]  /*130a0*/  LDL.LU R221, [R1+0x1c] ;  /* 0x00001c0001dd7983 */ /* 0x001ea80000300800 */
        /* <DEDUP_REMOVED lines=10> */
[----:B----4-:R0:W-:Y:S04]  /*13150*/  STS.U8 [R13+UR19+0x5e00], R14 ;  /* 0x005e000e0d007988 */ /* 0x0101e80008000013 */
[----:B------:R-:W-:Y:S04]  /*13160*/  STS.U8 [R13+UR19+0x3600], R207 ;  /* 0x003600cf0d007988 */ /* 0x000fe80008000013 */
[----:B------:R-:W-:Y:S01]  /*13170*/  STS.U8 [R13+UR19+0x7600], R209 ;  /* 0x007600d10d007988 */ /* 0x000fe20008000013 */
[----:B0-----:R-:W-:-:S03]  /*13180*/  LOP3.LUT R14, R0, 0x50, RZ, 0x3c, !PT ;  /* 0x00000050000e7812 */ /* 0x001fc600078e3cff */
[----:B------:R-:W-:Y:S04]  /*13190*/  STS.U8 [R13+UR19+0x3a00], R211 ;  /* 0x003a00d30d007988 */ /* 0x000fe80008000013 */
[----:B------:R-:W-:Y:S04]  /*131a0*/  STS.U8 [R13+UR19+0x7a00], R213 ;  /* 0x007a00d50d007988 */ /* 0x000fe80008000013 */
[----:B------:R-:W-:Y:S04]  /*131b0*/  STS.U8 [R13+UR19+0x3e00], R215 ;  /* 0x003e00d70d007988 */ /* 0x000fe80008000013 */
[----:B------:R-:W-:Y:S04]  /*131c0*/  STS.U8 [R13+UR19+0x7e00], R217 ;  /* 0x007e00d90d007988 */ /* 0x000fe80008000013 */
[----:B------:R-:W4:Y:S04]  /*131d0*/  LDL.LU R218, [R1+0xf8] ;  /* 0x0000f80001da7983 */ /* 0x000f280000300800 */
[----:B------:R-:W-:Y:S04]  /*131e0*/  STS.U8 [R14+UR19+0x280], R226 ;  /* 0x000280e20e007988 */ /* 0x000fe80008000013 */
[----:B------:R-:W-:Y:S04]  /*131f0*/  STS.U8 [R14+UR19+0x4280], R252 ;  /* 0x004280fc0e007988 */ /* 0x000fe80008000013 */
[----:B---3--:R-:W-:Y:S04]  /*13200*/  STS.U8 [R14+UR19+0x680], R11 ;  /* 0x0006800b0e007988 */ /* 0x008fe80008000013 */
[----:B------:R-:W-:Y:S04]  /*13210*/  STS.U8 [R14+UR19+0x4680], R232 ;  /* 0x004680e80e007988 */ /* 0x000fe80008000013 */
[----:B--2---:R-:W-:Y:S04]  /*13220*/  STS.U8 [R14+UR19+0xa80], R235 ;  /* 0x000a80eb0e007988 */ /* 0x004fe80008000013 */
        /* <DEDUP_REMOVED lines=25> */
[----:B------:R0:W-:Y:S04]  /*133c0*/  STS.U8 [R14+UR19+0x5a80], R5 ;  /* 0x005a80050e007988 */ /* 0x0001e80008000013 */
[----:B------:R-:W3:Y:S04]  /*133d0*/  LDL.LU R2, [R1+0x78] ;  /* 0x0000780001027983 */ /* 0x000ee80000300800 */
[----:B------:R1:W-:Y:S04]  /*133e0*/  STS.U8 [R14+UR19+0x1e80], R4 ;  /* 0x001e80040e007988 */ /* 0x0003e80008000013 */
[----:B0-----:R-:W3:Y:S04]  /*133f0*/  LDL.LU R5, [R1+0x6c] ;  /* 0x00006c0001057983 */ /* 0x001ee80000300800 */
[----:B-1----:R-:W3:Y:S04]  /*13400*/  LDL.LU R4, [R1+0x38] ;  /* 0x0000380001047983 */ /* 0x002ee80000300800 */
[----:B------:R0:W-:Y:S04]  /*13410*/  STS.U8 [R14+UR19+0x1280], R16 ;  /* 0x001280100e007988 */ /* 0x0001e80008000013 */
        /* <DEDUP_REMOVED lines=18> */
[----:B--2---:R0:W-:Y:S04]  /*13540*/  STS.U8 [R16+UR19+0x4300], R221 ;  /* 0x004300dd10007988 */ /* 0x0041e80008000013 */
[----:B---3--:R1:W-:Y:S04]  /*13550*/  STS.U8 [R16+UR19+0x700], R220 ;  /* 0x000700dc10007988 */ /* 0x0083e80008000013 */
[----:B------:R2:W-:Y:S04]  /*13560*/  STS.U8 [R16+UR19+0x4700], R249 ;  /* 0x004700f910007988 */ /* 0x0005e80008000013 */
[----:B0-----:R-:W3:Y:S04]  /*13570*/  LDL.LU R221, [R1+0x34] ;  /* 0x0000340001dd7983 */ /* 0x001ee80000300800 */
[----:B-1----:R-:W4:Y:S04]  /*13580*/  LDL.LU R220, [R1+0xf0] ;  /* 0x0000f00001dc7983 */ /* 0x002f280000300800 */
[----:B------:R0:W-:Y:S04]  /*13590*/  STS.U8 [R16+UR19+0xb00], R251 ;  /* 0x000b00fb10007988 */ /* 0x0001e80008000013 */
[----:B--2---:R-:W2:Y:S04]  /*135a0*/  LDL.LU R249, [R1+0xec] ;  /* 0x0000ec0001f97983 */ /* 0x004ea80000300800 */
[----:B------:R1:W-:Y:S04]  /*135b0*/  STS.U8 [R16+UR19+0x4b00], R12 ;  /* 0x004b000c10007988 */ /* 0x0003e80008000013 */
[----:B0-----:R-:W2:Y:S04]  /*135c0*/  LDL.LU R251, [R1+0x240] ;  /* 0x0002400001fb7983 */ /* 0x001ea80000300800 */
[----:B------:R0:W-:Y:S04]  /*135d0*/  STS.U8 [R16+UR19+0xf00], R224 ;  /* 0x000f00e010007988 */ /* 0x0001e80008000013 */
[----:B-1----:R-:W4:Y:S04]  /*135e0*/  LDL.LU R12, [R1+0x23c] ;  /* 0x00023c00010c7983 */ /* 0x002f280000300800 */
        /* <DEDUP_REMOVED lines=13> */
[----:B0-----:R-:W4:Y:S04]  /*136c0*/  LDL.LU R10, [R1+0x1b8] ;  /* 0x0001b800010a7983 */ /* 0x001f280000300800 */
        /* <DEDUP_REMOVED lines=16> */
[----:B-1----:R-:W2:Y:S04]  /*137d0*/  LDL.LU R8, [R1+0xdf0] ;  /* 0x000df00001087983 */ /* 0x002ea80000300800 */
        /* <DEDUP_REMOVED lines=10> */
[----:B---3--:R0:W-:Y:S04]  /*13880*/  STS.U8 [R16+UR19+0x6b00], R221 ;  /* 0x006b00dd10007988 */ /* 0x0081e80008000013 */
[----:B0-----:R-:W3:Y:S04]  /*13890*/  LDL.LU R221, [R1+0x70] ;  /* 0x0000700001dd7983 */ /* 0x001ee80000300800 */
[----:B------:R-:W3:Y:S04]  /*138a0*/  LDL R0, [R1+0x57c] ;  /* 0x00057c0001007983 */ /* 0x000ee80000100800 */
[----:B----4-:R0:W-:Y:S04]  /*138b0*/  STS.U8 [R15+UR19+0x1780], R10 ;  /* 0x0017800a0f007988 */ /* 0x0101e80008000013 */
[----:B0-----:R-:W4:Y:S04]  /*138c0*/  LDL R10, [R1+0x584] ;  /* 0x00058400010a7983 */ /* 0x001f280000100800 */
[----:B--2---:R-:W-:Y:S04]  /*138d0*/  STS.U8 [R15+UR19+0x2b80], R6 ;  /* 0x002b80060f007988 */ /* 0x004fe80008000013 */
[----:B------:R0:W-:Y:S04]  /*138e0*/  STS.U8 [R15+UR19+0x2780], R8 ;  /* 0x002780080f007988 */ /* 0x0001e80008000013 */
[----:B0-----:R-:W2:Y:S04]  /*138f0*/  LDL R8, [R1+0x578] ;  /* 0x0005780001087983 */ /* 0x001ea80000100800 */
[----:B------:R-:W4:Y:S04]  /*13900*/  LDL.LU R6, [R1+0xdec] ;  /* 0x000dec0001067983 */ /* 0x000f280000300800 */
[----:B------:R0:W-:Y:S04]  /*13910*/  STS.U8 [R15+UR19+0x6b80], R9 ;  /* 0x006b80090f007988 */ /* 0x0001e80008000013 */
[----:B0-----:R-:W2:Y:S04]  /*13920*/  LDL.LU R9, [R1+0xde8] ;  /* 0x000de80001097983 */ /* 0x001ea80000300800 */
[----:B------:R0:W-:Y:S04]  /*13930*/  STS.U8 [R15+UR19+0x2f80], R7 ;  /* 0x002f80070f007988 */ /* 0x0001e80008000013 */
[----:B------:R-:W2:Y:S04]  /*13940*/  LDL R16, [R1+0x580] ;  /* 0x0005800001107983 */ /* 0x000ea80000100800 */
[----:B------:R1:W-:Y:S04]  /*13950*/  STS.U8 [R15+UR19+0x2380], R5 ;  /* 0x002380050f007988 */ /* 0x0003e80008000013 */
[----:B0-----:R-:W2:Y:S04]  /*13960*/  LDL R7, [R1+0x58c] ;  /* 0x00058c0001077983 */ /* 0x001ea80000100800 */
[----:B------:R0:W-:Y:S04]  /*13970*/  STS.U8 [R15+UR19+0x6380], R4 ;  /* 0x006380040f007988 */ /* 0x0001e80008000013 */
[----:B-1----:R-:W2:Y:S04]  /*13980*/  LDL R5, [R1+0x588] ;  /* 0x0005880001057983 */ /* 0x002ea80000100800 */
[----:B------:R-:W2:Y:S04]  /*13990*/  LDL R14, [R1+0x594] ;  /* 0x00059400010e7983 */ /* 0x000ea80000100800 */
[----:B0-----:R-:W2:Y:S04]  /*139a0*/  LDL R4, [R1+0x59c] ;  /* 0x00059c0001047983 */ /* 0x001ea80000100800 */
[----:B------:R0:W-:Y:S04]  /*139b0*/  STS.U8 [R15+UR19+0x6f80], R3 ;  /* 0x006f80030f007988 */ /* 0x0001e80008000013 */
[----:B------:R1:W-:Y:S04]  /*139c0*/  STS.U8 [R15+UR19+0x5f80], R2 ;  /* 0x005f80020f007988 */ /* 0x0003e80008000013 */
[----:B0-----:R-:W2:Y:S04]  /*139d0*/  LDL R3, [R1+0x590] ;  /* 0x0005900001037983 */ /* 0x001ea80000100800 */
[----:B------:R0:W-:Y:S01]  /*139e0*/  STS.U8 [R15+UR19+0x4780], R12 ;  /* 0x0047800c0f007988 */ /* 0x0001e20008000013 */
[----:B---3--:R-:W-:-:S03]  /*139f0*/  IADD3 R22, P2, R0, UR5, RZ ;  /* 0x0000000500167c10 */ /* 0x008fc6000ff5e0ff */
[----:B----4-:R-:W-:Y:S04]  /*13a00*/  STL [R1+0xd94], R6 ;  /* 0x000d940601007387 */ /* 0x010fe80000100800 */
[----:B-1----:R-:W3:Y:S04]  /*13a10*/  LDL R2, [R1+0x5a4] ;  /* 0x0005a40001027983 */ /* 0x002ee80000100800 */
[----:B0-----:R-:W4:Y:S04]  /*13a20*/  LDL R12, [R1+0x598] ;  /* 0x00059800010c7983 */ /* 0x001f280000100800 */
[----:B------:R-:W4:Y:S04]  /*13a30*/  LDL R0, [R1+0x5ac] ;  /* 0x0005ac0001007983 */ /* 0x000f280000100800 */
        /* <DEDUP_REMOVED lines=21> */
[----:B------:R-:W-:Y:S01]  /*13b90*/  STS.U8 [R15+UR19+0x7f80], R190 ;  /* 0x007f80be0f007988 */ /* 0x000fe20008000013 */
[----:B------:R1:W-:Y:S06]  /*13ba0*/  MEMBAR.ALL.CTA ;  /* 0x0000000000007992 */ /* 0x0003ec0000008000 */
[----:B-1----:R-:W1:Y:S01]  /*13bb0*/  FENCE.VIEW.ASYNC.S ;  /* 0x00000000000073c6 */ /* 0x002e620000000000 */
[----:B------:R-:W-:Y:S01]  /*13bc0*/  USHF.R.S32.HI UR7, URZ, 0x1f, UR5 ;  /* 0x0000001f3f077899 */ /* 0x000fe20008011405 */
[----:B-1----:R-:W-:Y:S01]  /*13bd0*/  BAR.SYNC.DEFER_BLOCKING 0x0 ;  /* 0x0000000000007b1d */ /* 0x002fe20000010000 */
[----:B------:R-:W-:-:S04]  /*13be0*/  IADD3 R18, P1, R6, UR5, RZ ;  /* 0x0000000506127c10 */ /* 0x000fc8000ff3e0ff */
[----:B--2---:R-:W-:Y:S01]  /*13bf0*/  IADD3.X R19, R9, UR7, RZ, P1, !PT ;  /* 0x0000000709137c10 */ /* 0x004fe20008ffe4ff */
[----:B------:R-:W2:Y:S04]  /*13c00*/  LDL R13, [R1+0x5a0] ;  /* 0x0005a000010d7983 */ /* 0x000ea80000100800 */
[----:B------:R1:W-:Y:S01]  /*13c10*/  STL [R1+0xd98], R9 ;  /* 0x000d980901007387 */ /* 0x0003e20000100800 */
[----:B------:R-:W-:-:S03]  /*13c20*/  IADD3.X R23, R8, UR7, RZ, P2, !PT ;  /* 0x0000000708177c10 */ /* 0x000fc600097fe4ff */
[----:B0-----:R-:W2:Y:S01]  /*13c30*/  LDL R11, [R1+0x5b4] ;  /* 0x0005b400010b7983 */ /* 0x001ea20000100800 */
[----:B------:R-:W-:-:S03]  /*13c40*/  IADD3 R152, P1, R10, UR5, RZ ;  /* 0x000000050a987c10 */ /* 0x000fc6000ff3e0ff */
[----:B------:R-:W2:Y:S04]  /*13c50*/  LDL R8, [R1+0x5a8] ;  /* 0x0005a80001087983 */ /* 0x000ea80000100800 */
[----:B------:R0:W2:Y:S01]  /*13c60*/  LDG.E.U8 R17, desc[UR44][R18.64] ;  /* 0x0000002c12117981 */ /* 0x0000a2000c1e1100 */
[----:B------:R-:W-:-:S03]  /*13c70*/  IADD3 R20, P2, R7, UR5, RZ ;  /* 0x0000000507147c10 */ /* 0x000fc6000ff5e0ff */
[----:B------:R-:W2:Y:S01]  /*13c80*/  LDL R10, [R1+0x5bc] ;  /* 0x0005bc00010a7983 */ /* 0x000ea20000100800 */
[----:B------:R-:W-:-:S03]  /*13c90*/  IADD3.X R153, R16, UR7, RZ, P1, !PT ;  /* 0x0000000710997c10 */ /* 0x000fc60008ffe4ff */
[----:B------:R-:W2:Y:S04]  /*13ca0*/  LDL R7, [R1+0x5b0] ;  /* 0x0005b00001077983 */ /* 0x000ea80000100800 */
[----:B------:R0:W2:Y:S04]  /*13cb0*/  LDG.E.U8 R16, desc[UR44][R22.64] ;  /* 0x0000002c16107981 */ /* 0x0000a8000c1e1100 */
[----:B-1----:R-:W2:Y:S04]  /*13cc0*/  LDL R9, [R1+0x5c4] ;  /* 0x0005c40001097983 */ /* 0x002ea80000100800 */
[----:B------:R-:W2:Y:S04]  /*13cd0*/  LDL R6, [R1+0x5b8] ;  /* 0x0005b80001067983 */ /* 0x000ea80000100800 */
[----:B------:R-:W2:Y:S01]  /*13ce0*/  LDG.E.U8 R15, desc[UR44][R152.64] ;  /* 0x0000002c980f7981 */ /* 0x000ea2000c1e1100 */
[----:B------:R-:W-:-:S03]  /*13cf0*/  IADD3.X R21, R5, UR7, RZ, P2, !PT ;  /* 0x0000000705157c10 */ /* 0x000fc600097fe4ff */
[----:B------:R-:W2:Y:S01]  /*13d00*/  LDL R5, [R1+0x5cc] ;  /* 0x0005cc0001057983 */ /* 0x000ea20000100800 */
[----:B0-----:R-:W-:Y:S02]  /*13d10*/  IADD3 R18, P1, R14, UR5, RZ ;  /* 0x000000050e127c10 */ /* 0x001fe4000ff3e0ff */
[----:B------:R-:W-:Y:S01]  /*13d20*/  IADD3 R22, P2, R4, UR5, RZ ;  /* 0x0000000504167c10 */ /* 0x000fe2000ff5e0ff */
[----:B------:R3:W2:Y:S04]  /*13d30*/  LDG.E.U8 R14, desc[UR44][R20.64] ;  /* 0x0000002c140e7981 */ /* 0x0006a8000c1e1100 */
[----:B------:R-:W2:Y:S01]  /*13d40*/  LDL R4, [R1+0x5c0] ;  /* 0x0005c00001047983 */ /* 0x000ea20000100800 */
[----:B------:R-:W-:-:S03]  /*13d50*/  IADD3.X R19, R3, UR7, RZ, P1, !PT ;  /* 0x0000000703137c10 */ /* 0x000fc60008ffe4ff */
[----:B------:R-:W2:Y:S04]  /*13d60*/  LDL R3, [R1+0x5d4] ;  /* 0x0005d40001037983 */ /* 0x000ea80000100800 */
[----:B------:R0:W2:Y:S01]  /*13d70*/  LDG.E.U8 R218, desc[UR44][R18.64] ;  /* 0x0000002c12da7981 */ /* 0x0000a2000c1e1100 */
[----:B---3--:R-:W-:-:S03]  /*13d80*/  IADD3 R20, P1, R2, UR5, RZ ;  /* 0x0000000502147c10 */ /* 0x008fc6000ff3e0ff */
[----:B------:R-:W3:Y:S01]  /*13d90*/  LDL R2, [R1+0x5c8] ;  /* 0x0005c80001027983 */ /* 0x000ee20000100800 */
[----:B----4-:R-:W-:-:S03]  /*13da0*/  IADD3.X R23, R12, UR7, RZ, P2, !PT ;  /* 0x000000070c177c10 */ /* 0x010fc600097fe4ff */
[----:B------:R-:W4:Y:S01]  /*13db0*/  LDL R12, [R1+0x5dc] ;  /* 0x0005dc00010c7983 */ /* 0x000f220000100800 */
[----:B0-----:R-:W-:-:S03]  /*13dc0*/  IADD3 R18, P2, R0, UR5, RZ ;  /* 0x0000000500127c10 */ /* 0x001fc6000ff5e0ff */
[----:B------:R-:W4:Y:S04]  /*13dd0*/  LDL R0, [R1+0x5d0] ;  /* 0x0005d00001007983 */ /* 0x000f280000100800 */
[----:B------:R0:W4:Y:S01]  /*13de0*/  LDG.E.U8 R217, desc[UR44][R22.64] ;  /* 0x0000002c16d97981 */ /* 0x000122000c1e1100 */
[----:B--2---:R-:W-:-:S03]  /*13df0*/  IADD3.X R21, R13, UR7, RZ, P1, !PT ;  /* 0x000000070d157c10 */ /* 0x004fc60008ffe4ff */
[----:B------:R-:W2:Y:S04]  /*13e00*/  LDL R13, [R1+0x5e4] ;  /* 0x0005e400010d7983 */ /* 0x000ea80000100800 */
[----:B------:R1:W2:Y:S01]  /*13e10*/  LDG.E.U8 R216, desc[UR44][R20.64] ;  /* 0x0000002c14d87981 */ /* 0x0002a2000c1e1100 */
[----:B0-----:R-:W-:-:S03]  /*13e20*/  IADD3 R22, P1, R11, UR5, RZ ;  /* 0x000000050b167c10 */ /* 0x001fc6000ff3e0ff */
[----:B------:R-:W2:Y:S01]  /*13e30*/  LDL R11, [R1+0x5d8] ;  /* 0x0005d800010b7983 */ /* 0x000ea20000100800 */
[----:B------:R-:W-:-:S03]  /*13e40*/  IADD3.X R19, R8, UR7, RZ, P2, !PT ;  /* 0x0000000708137c10 */ /* 0x000fc600097fe4ff */
[----:B------:R0:W-:Y:S04]  /*13e50*/  STL [R1+0xc], R17 ;  /* 0x00000c1101007387 */ /* 0x0001e80000100800 */
[----:B------:R-:W2:Y:S01]  /*13e60*/  LDL R8, [R1+0x5ec] ;  /* 0x0005ec0001087983 */ /* 0x000ea20000100800 */
[----:B-1----:R-:W-:-:S03]  /*13e70*/  IADD3 R20, P2, R10, UR5, RZ ;  /* 0x000000050a147c10 */ /* 0x002fc6000ff5e0ff */
[----:B------:R-:W2:Y:S01]  /*13e80*/  LDL R10, [R1+0x5e0] ;  /* 0x0005e000010a7983 */ /* 0x000ea20000100800 */
[----:B------:R-:W-:-:S03]  /*13e90*/  IADD3.X R23, R7, UR7, RZ, P1, !PT ;  /* 0x0000000707177c10 */ /* 0x000fc60008ffe4ff */
[----:B0-----:R0:W2:Y:S04]  /*13ea0*/  LDG.E.U8 R17, desc[UR44][R18.64] ;  /* 0x0000002c12117981 */ /* 0x0010a8000c1e1100 */
[----:B------:R1:W-:Y:S04]  /*13eb0*/  STL [R1+0x380], R16 ;  /* 0x0003801001007387 */ /* 0x0003e80000100800 */
[----:B------:R-:W2:Y:S01]  /*13ec0*/  LDL R7, [R1+0x5f4] ;  /* 0x0005f40001077983 */ /* 0x000ea20000100800 */
[----:B0-----:R-:W-:-:S03]  /*13ed0*/  IADD3 R18, P1, R9, UR5, RZ ;  /* 0x0000000509127c10 */ /* 0x001fc6000ff3e0ff */
[----:B------:R-:W2:Y:S01]  /*13ee0*/  LDL R9, [R1+0x5e8] ;  /* 0x0005e80001097983 */ /* 0x000ea20000100800 */
[----:B------:R-:W-:-:S03]  /*13ef0*/  IADD3.X R21, R6, UR7, RZ, P2, !PT ;  /* 0x0000000706157c10 */ /* 0x000fc600097fe4ff */
[----:B-1----:R0:W2:Y:S04]  /*13f00*/  LDG.E.U8 R16, desc[UR44][R22.64] ;  /* 0x0000002c16107981 */ /* 0x0020a8000c1e1100 */
        /* <DEDUP_REMOVED lines=9> */
[----:B------:R-:W2:Y:S04]  /*13fa0*/  LDL R3, [R1+0x5f8] ;  /* 0x0005f80001037983 */ /* 0x000ea80000100800 */
[----:B-1----:R4:W2:Y:S04]  /*13fb0*/  LDG.E.U8 R14, desc[UR44][R18.64] ;  /* 0x0000002c120e7981 */ /* 0x0028a8000c1e1100 */
[----:B------:R0:W-:Y:S01]  /*13fc0*/  STL [R1+0x374], R218 ;  /* 0x000374da01007387 */ /* 0x0001e20000100800 */
[----:B---3--:R-:W-:-:S03]  /*13fd0*/  IADD3.X R23, R2, UR7, RZ, P2, !PT ;  /* 0x0000000702177c10 */ /* 0x008fc600097fe4ff */
[----:B------:R-:W3:Y:S01]  /*13fe0*/  LDL R2, [R1+0x60c] ;  /* 0x00060c0001027983 */ /* 0x000ee20000100800 */
[----:B----4-:R-:W-:-:S03]  /*13ff0*/  IADD3 R18, P2, R12, UR5, RZ ;  /* 0x000000050c127c10 */ /* 0x010fc6000ff5e0ff */
[----:B------:R-:W4:Y:S04]  /*14000*/  LDL R12, [R1+0x600] ;  /* 0x00060000010c7983 */ /* 0x000f280000100800 */
[----:B0-----:R2:W4:Y:S01]  /*14010*/  LDG.E.U8 R218, desc[UR44][R22.64] ;  /* 0x0000002c16da7981 */ /* 0x001522000c1e1100 */
[----:B------:R-:W-:-:S03]  /*14020*/  IADD3.X R21, R0, UR7, RZ, P1, !PT ;  /* 0x0000000700157c10 */ /* 0x000fc60008ffe4ff */
[----:B------:R0:W-:Y:S04]  /*14030*/  STL [R1+0x370], R217 ;  /* 0x000370d901007387 */ /* 0x0001e80000100800 */
[----:B------:R-:W4:Y:S04]  /*14040*/  LDL R0, [R1+0x614] ;  /* 0x0006140001007983 */ /* 0x000f280000100800 */
[----:B0-----:R0:W4:Y:S01]  /*14050*/  LDG.E.U8 R217, desc[UR44][R20.64] ;  /* 0x0000002c14d97981 */ /* 0x001122000c1e1100 */
[----:B--2---:R-:W-:-:S03]  /*14060*/  IADD3 R22, P1, R13, UR5, RZ ;  /* 0x000000050d167c10 */ /* 0x004fc6000ff3e0ff */
[----:B------:R-:W2:Y:S04]  /*14070*/  LDL R13, [R1+0x608] ;  /* 0x00060800010d7983 */ /* 0x000ea80000100800 */
[----:B------:R1:W-:Y:S01]  /*14080*/  STL [R1+0x36c], R216 ;  /* 0x00036cd801007387 */ /* 0x0003e20000100800 */
[----:B------:R-:W-:-:S03]  /*14090*/  IADD3.X R19, R11, UR7, RZ, P2, !PT ;  /* 0x000000070b137c10 */ /* 0x000fc600097fe4ff */
[----:B------:R-:W2:Y:S04]  /*140a0*/  LDL R11, [R1+0x61c] ;  /* 0x00061c00010b7983 */ /* 0x000ea80000100800 */
[----:B-1----:R1:W2:Y:S01]  /*140b0*/  LDG.E.U8 R216, desc[UR44][R18.64] ;  /* 0x0000002c12d87981 */ /* 0x0022a2000c1e1100 */
[----:B0-----:R-:W-:-:S03]  /*140c0*/  IADD3 R20, P2, R8, UR5, RZ ;  /* 0x0000000508147c10 */ /* 0x001fc6000ff5e0ff */
[----:B------:R-:W2:Y:S01]  /*140d0*/  LDL R8, [R1+0x610] ;  /* 0x0006100001087983 */ /* 0x000ea20000100800 */
[----:B------:R-:W-:-:S03]  /*140e0*/  IADD3.X R23, R10, UR7, RZ, P1, !PT ;  /* 0x000000070a177c10 */ /* 0x000fc60008ffe4ff */
[----:B------:R0:W-:Y:S04]  /*140f0*/  STL [R1+0x368], R17 ;  /* 0x0003681101007387 */ /* 0x0001e80000100800 */
[----:B------:R-:W2:Y:S01]  /*14100*/  LDL R10, [R1+0x624] ;  /* 0x00062400010a7983 */ /* 0x000ea20000100800 */
[----:B-1----:R-:W-:-:S03]  /*14110*/  IADD3 R18, P1, R7, UR5, RZ ;  /* 0x0000000507127c10 */ /* 0x002fc6000ff3e0ff */
[----:B------:R-:W2:Y:S04]  /*14120*/  LDL R7, [R1+0x618] ;  /* 0x0006180001077983 */ /* 0x000ea80000100800 */
[----:B0-----:R0:W2:Y:S01]  /*14130*/  LDG.E.U8 R17, desc[UR44][R22.64] ;  /* 0x0000002c16117981 */ /* 0x0010a2000c1e1100 */
[----:B------:R-:W-:-:S03]  /*14140*/  IADD3.X R21, R9, UR7, RZ, P2, !PT ;  /* 0x0000000709157c10 */ /* 0x000fc600097fe4ff */
[----:B------:R1:W-:Y:S04]  /*14150*/  STL [R1+0x8], R16 ;  /* 0x0000081001007387 */ /* 0x0003e80000100800 */
[----:B------:R-:W2:Y:S01]  /*14160*/  LDL R9, [R1+0x62c] ;  /* 0x00062c0001097983 */ /* 0x000ea20000100800 */
[----:B0-----:R-:W-:-:S03]  /*14170*/  IADD3 R22, P2, R6, UR5, RZ ;  /* 0x0000000506167c10 */ /* 0x001fc6000ff5e0ff */
[----:B------:R-:W2:Y:S04]  /*14180*/  LDL R6, [R1+0x620] ;  /* 0x0006200001067983 */ /* 0x000ea80000100800 */
[----:B-1----:R0:W2:Y:S01]  /*14190*/  LDG.E.U8 R16, desc[UR44][R20.64] ;  /* 0x0000002c14107981 */ /* 0x0020a2000c1e1100 */
        /* <DEDUP_REMOVED lines=8> */
[----:B------:R-:W2:Y:S04]  /*14220*/  LDL R3, [R1+0x63c] ;  /* 0x00063c0001037983 */ /* 0x000ea80000100800 */
[----:B0-----:R0:W2:Y:S01]  /*14230*/  LDG.E.U8 R14, desc[UR44][R22.64] ;  /* 0x0000002c160e7981 */ /* 0x0010a2000c1e1100 */
[----:B---3--:R-:W-:-:S03]  /*14240*/  IADD3 R18, P2, R2, UR5, RZ ;  /* 0x0000000502127c10 */ /* 0x008fc6000ff5e0ff */
[----:B------:R-:W3:Y:S01]  /*14250*/  LDL R2, [R1+0x630] ;  /* 0x0006300001027983 */ /* 0x000ee20000100800 */
[----:B----4-:R-:W-:-:S03]  /*14260*/  IADD3.X R21, R12, UR7, RZ, P1, !PT ;  /* 0x000000070c157c10 */ /* 0x010fc60008ffe4ff */
[----:B------:R1:W-:Y:S04]  /*14270*/  STL [R1+0x35c], R218 ;  /* 0x00035cda01007387 */ /* 0x0003e80000100800 */
[----:B------:R-:W4:Y:S01]  /*14280*/  LDL R12, [R1+0x644] ;  /* 0x00064400010c7983 */ /* 0x000f220000100800 */
[----:B0-----:R-:W-:-:S03]  /*14290*/  IADD3 R22, P1, R0, UR5, RZ ;  /* 0x0000000500167c10 */ /* 0x001fc6000ff3e0ff */
[----:B------:R-:W4:Y:S04]  /*142a0*/  LDL R0, [R1+0x638] ;  /* 0x0006380001007983 */ /* 0x000f280000100800 */
[----:B-1----:R0:W4:Y:S04]  /*142b0*/  LDG.E.U8 R218, desc[UR44][R20.64] ;  /* 0x0000002c14da7981 */ /* 0x002128000c1e1100 */
[----:B------:R1:W-:Y:S01]  /*142c0*/  STL [R1+0x358], R217 ;  /* 0x000358d901007387 */ /* 0x0003e20000100800 */
[----:B--2---:R-:W-:-:S03]  /*142d0*/  IADD3.X R19, R13, UR7, RZ, P2, !PT ;  /* 0x000000070d137c10 */ /* 0x004fc600097fe4ff */
[----:B------:R-:W2:Y:S04]  /*142e0*/  LDL R13, [R1+0x64c] ;  /* 0x00064c00010d7983 */ /* 0x000ea80000100800 */
[----:B-1----:R1:W2:Y:S01]  /*142f0*/  LDG.E.U8 R217, desc[UR44][R18.64] ;  /* 0x0000002c12d97981 */ /* 0x0022a2000c1e1100 */
[----:B0-----:R-:W-:-:S03]  /*14300*/  IADD3 R20, P2, R11, UR5, RZ ;  /* 0x000000050b147c10 */ /* 0x001fc6000ff5e0ff */
[----:B------:R-:W2:Y:S04]  /*14310*/  LDL R11, [R1+0x640] ;  /* 0x00064000010b7983 */ /* 0x000ea80000100800 */
[----:B------:R0:W-:Y:S01]  /*14320*/  STL [R1+0x354], R216 ;  /* 0x000354d801007387 */ /* 0x0001e20000100800 */
[----:B------:R-:W-:-:S03]  /*14330*/  IADD3.X R23, R8, UR7, RZ, P1, !PT ;  /* 0x0000000708177c10 */ /* 0x000fc60008ffe4ff */
[----:B------:R-:W2:Y:S04]  /*14340*/  LDL R8, [R1+0x654] ;  /* 0x0006540001087983 */ /* 0x000ea80000100800 */
[----:B0-----:R0:W2:Y:S01]  /*14350*/  LDG.E.U8 R216, desc[UR44][R22.64] ;  /* 0x0000002c16d87981 */ /* 0x0010a2000c1e1100 */
[----:B-1----:R-:W-:-:S03]  /*14360*/  IADD3 R18, P1, R10, UR5, RZ ;  /* 0x000000050a127c10 */ /* 0x002fc6000ff3e0ff */
[----:B------:R-:W2:Y:S01]  /*14370*/  LDL R10, [R1+0x648] ;  /* 0x00064800010a7983 */ /* 0x000ea20000100800 */
        /* <DEDUP_REMOVED lines=17> */
[----:B-1----:R4:W2:Y:S04]  /*14490*/  LDG.E.U8 R15, desc[UR44][R22.64] ;  /* 0x0000002c160f7981 */ /* 0x0028a8000c1e1100 */
[----:B------:R0:W-:Y:S01]  /*144a0*/  STL [R1+0x348], R14 ;  /* 0x0003480e01007387 */ /* 0x0001e20000100800 */
[----:B---3--:R-:W-:-:S03]  /*144b0*/  IADD3.X R21, R2, UR7, RZ, P1, !PT ;  /* 0x0000000702157c10 */ /* 0x008fc60008ffe4ff */
[----:B------:R-:W3:Y:S04]  /*144c0*/  LDL R2, [R1+0x674] ;  /* 0x0006740001027983 */ /* 0x000ee80000100800 */
[----:B0-----:R2:W3:Y:S01]  /*144d0*/  LDG.E.U8 R14, desc[UR44][R20.64] ;  /* 0x0000002c140e7981 */ /* 0x0014e2000c1e1100 */
[----:B----4-:R-:W-:-:S03]  /*144e0*/  IADD3 R22, P1, R12, UR5, RZ ;  /* 0x000000050c167c10 */ /* 0x010fc6000ff3e0ff */
[----:B------:R-:W4:Y:S01]  /*144f0*/  LDL R12, [R1+0x668] ;  /* 0x00066800010c7983 */ /* 0x000f220000100800 */
        /* <DEDUP_REMOVED lines=29> */
[----:B-1----:R-:W2:Y:S01]  /*146d0*/  LDG.E.U8 R16, desc[UR44][R22.64] ;  /* 0x0000002c16107981 */ /* 0x002ea2000c1e1100 */
[----:B------:R-:W-:-:S03]  /*146e0*/  IADD3.X R21, R3, UR7, RZ, P1, !PT ;  /* 0x0000000703157c10 */ /* 0x000fc60008ffe4ff */
[----:B------:R0:W-:Y:S04]  /*146f0*/  STL [R1+0x330], R15 ;  /* 0x0003300f01007387 */ /* 0x0001e80000100800 */
[----:B------:R-:W2:Y:S04]  /*14700*/  LDL R3, [R1+0x6a4] ;  /* 0x0006a40001037983 */ /* 0x000ea80000100800 */
[----:B0-----:R0:W2:Y:S01]  /*14710*/  LDG.E.U8 R15, desc[UR44][R20.64] ;  /* 0x0000002c140f7981 */ /* 0x0010a2000c1e1100 */
[----:B---3--:R-:W-:-:S03]  /*14720*/  IADD3 R250, P1, R2, UR5, RZ ;  /* 0x0000000502fa7c10 */ /* 0x008fc6000ff3e0ff */
[----:B------:R-:W3:Y:S04]  /*14730*/  LDL R2, [R1+0x698] ;  /* 0x0006980001027983 */ /* 0x000ee80000100800 */
[----:B------:R1:W-:Y:S01]  /*14740*/  STL [R1], R14 ;  /* 0x0000000e01007387 */ /* 0x0003e20000100800 */
[----:B----4-:R-:W-:-:S03]  /*14750*/  IADD3.X R19, R12, UR7, RZ, P2, !PT ;  /* 0x000000070c137c10 */ /* 0x010fc600097fe4ff */
[----:B------:R-:W4:Y:S04]  /*14760*/  LDL R12, [R1+0x6ac] ;  /* 0x0006ac00010c7983 */ /* 0x000f280000100800 */
[----:B-1----:R1:W4:Y:S01]  /*14770*/  LDG.E.U8 R14, desc[UR44][R18.64] ;  /* 0x0000002c120e7981 */ /* 0x002322000c1e1100 */
[----:B0-----:R-:W-:-:S03]  /*14780*/  IADD3 R20, P2, R0, UR5, RZ ;  /* 0x0000000500147c10 */ /* 0x001fc6000ff5e0ff */
[----:B------:R-:W4:Y:S04]  /*14790*/  LDL R0, [R1+0x6a0] ;  /* 0x0006a00001007983 */ /* 0x000f280000100800 */
[----:B------:R0:W-:Y:S01]  /*147a0*/  STL [R1+0x32c], R218 ;  /* 0x00032cda01007387 */ /* 0x0001e20000100800 */
[----:B--2---:R-:W-:-:S03]  /*147b0*/  IADD3.X R251, R13, UR7, RZ, P1, !PT ;  /* 0x000000070dfb7c10 */ /* 0x004fc60008ffe4ff */
[----:B------:R-:W2:Y:S01]  /*147c0*/  LDL R13, [R1+0x6b4] ;  /* 0x0006b400010d7983 */ /* 0x000ea20000100800 */
[----:B------:R-:W-:-:S03]  /*147d0*/  UMOV UR13, 0x40000040 ;  /* 0x40000040000d7882 */ /* 0x000fc60000000000 */
[----:B------:R-:W2:Y:S01]  /*147e0*/  LDG.E.U8 R250, desc[UR44][R250.64] ;  /* 0x0000002cfafa7981 */ /* 0x000ea2000c1e1100 */
[----:B------:R-:W-:-:S03]  /*147f0*/  IADD3 R22, P1, R11, UR5, RZ ;  /* 0x000000050b167c10 */ /* 0x000fc6000ff3e0ff */
[----:B------:R-:W2:Y:S01]  /*14800*/  LDL R11, [R1+0x6a8] ;  /* 0x0006a800010b7983 */ /* 0x000ea20000100800 */
[----:B------:R-:W-:-:S03]  /*14810*/  IADD3.X R21, R8, UR7, RZ, P2, !PT ;  /* 0x0000000708157c10 */ /* 0x000fc600097fe4ff */
[----:B------:R-:W2:Y:S04]  /*14820*/  LDL R8, [R1+0x6bc] ;  /* 0x0006bc0001087983 */ /* 0x000ea80000100800 */
[----:B------:R0:W-:Y:S01]  /*14830*/  STL [R1+0x328], R217 ;  /* 0x000328d901007387 */ /* 0x0001e20000100800 */
[----:B-1----:R-:W-:-:S03]  /*14840*/  IADD3 R18, P2, R10, UR5, RZ ;  /* 0x000000050a127c10 */ /* 0x002fc6000ff5e0ff */
[----:B0-----:R0:W2:Y:S04]  /*14850*/  LDG.E.U8 R218, desc[UR44][R20.64] ;  /* 0x0000002c14da7981 */ /* 0x0010a8000c1e1100 */
[----:B------:R-:W2:Y:S04]  /*14860*/  LDL R10, [R1+0x6b0] ;  /* 0x0006b000010a7983 */ /* 0x000ea80000100800 */
[----:B------:R1:W-:Y:S01]  /*14870*/  STL [R1+0x324], R216 ;  /* 0x000324d801007387 */ /* 0x0003e20000100800 */
[----:B------:R-:W-:-:S03]  /*14880*/  IADD3.X R23, R7, UR7, RZ, P1, !PT ;  /* 0x0000000707177c10 */ /* 0x000fc60008ffe4ff */
        /* <DEDUP_REMOVED lines=8> */
[----:B------:R1:W2:Y:S04]  /*14910*/  LDG.E.U8 R216, desc[UR44][R18.64] ;  /* 0x0000002c12d87981 */ /* 0x0002a8000c1e1100 */
[----:B------:R-:W2:Y:S01]  /*14920*/  LDL R5, [R1+0x6c0] ;  /* 0x0006c00001057983 */ /* 0x000ea20000100800 */
[----:B------:R-:W-:-:S03]  /*14930*/  IADD3.X R21, R4, UR7, RZ, P1, !PT ;  /* 0x0000000704157c10 */ /* 0x000fc60008ffe4ff */
[----:B------:R3:W-:Y:S04]  /*14940*/  STL [R1+0x31c], R16 ;  /* 0x00031c1001007387 */ /* 0x0007e80000100800 */
[----:B------:R-:W2:Y:S01]  /*14950*/  LDL R4, [R1+0x6d4] ;  /* 0x0006d40001047983 */ /* 0x000ea20000100800 */
[----:B-1----:R-:W-:-:S03]  /*14960*/  IADD3 R18, P1, R3, UR5, RZ ;  /* 0x0000000503127c10 */ /* 0x002fc6000ff3e0ff */
[----:B0-----:R4:W2:Y:S04]  /*14970*/  LDG.E.U8 R17, desc[UR44][R20.64] ;  /* 0x0000002c14117981 */ /* 0x0018a8000c1e1100 */
[----:B------:R-:W2:Y:S04]  /*14980*/  LDL R3, [R1+0x6c8] ;  /* 0x0006c80001037983 */ /* 0x000ea80000100800 */
[----:B------:R0:W-:Y:S01]  /*14990*/  STL [R1+0x318], R15 ;  /* 0x0003180f01007387 */ /* 0x0001e20000100800 */
[----:B---3--:R-:W-:-:S03]  /*149a0*/  IADD3.X R23, R2, UR7, RZ, P2, !PT ;  /* 0x0000000702177c10 */ /* 0x008fc600097fe4ff */
[----:B------:R-:W3:Y:S04]  /*149b0*/  LDL R2, [R1+0x6dc] ;  /* 0x0006dc0001027983 */ /* 0x000ee80000100800 */
[----:B------:R-:W3:Y:S01]  /*149c0*/  LDG.E.U8 R16, desc[UR44][R22.64] ;  /* 0x0000002c16107981 */ /* 0x000ee2000c1e1100 */
[----:B----4-:R-:W-:-:S03]  /*149d0*/  IADD3 R20, P2, R12, UR5, RZ ;  /* 0x000000050c147c10 */ /* 0x010fc6000ff5e0ff */
[----:B------:R-:W4:Y:S04]  /*149e0*/  LDL R12, [R1+0x6d0] ;  /* 0x0006d000010c7983 */ /* 0x000f280000100800 */
[----:B------:R1:W-:Y:S01]  /*149f0*/  STL [R1+0x314], R14 ;  /* 0x0003140e01007387 */ /* 0x0003e20000100800 */
[----:B------:R-:W-:-:S03]  /*14a00*/  IADD3.X R19, R0, UR7, RZ, P1, !PT ;  /* 0x0000000700137c10 */ /* 0x000fc60008ffe4ff */
[----:B------:R-:W4:Y:S04]  /*14a10*/  LDL R0, [R1+0x6e4] ;  /* 0x0006e40001007983 */ /* 0x000f280000100800 */
[----:B0-----:R0:W4:Y:S01]  /*14a20*/  LDG.E.U8 R15, desc[UR44][R18.64] ;  /* 0x0000002c120f7981 */ /* 0x001122000c1e1100 */
[----:B--2---:R-:W-:-:S03]  /*14a30*/  IADD3 R248, P1, R13, UR5, RZ ;  /* 0x000000050df87c10 */ /* 0x004fc6000ff3e0ff */
[----:B------:R-:W2:Y:S01]  /*14a40*/  LDL R13, [R1+0x6d8] ;  /* 0x0006d800010d7983 */ /* 0x000ea20000100800 */
        /* <DEDUP_REMOVED lines=8> */
[----:B------:R-:W2:Y:S01]  /*14ad0*/  LDG.E.U8 R248, desc[UR44][R248.64] ;  /* 0x0000002cf8f87981 */ /* 0x000ea2000c1e1100 */
[----:B------:R-:W-:-:S03]  /*14ae0*/  IADD3 R22, P1, R7, UR5, RZ ;  /* 0x0000000507167c10 */ /* 0x000fc6000ff3e0ff */
[----:B------:R-:W2:Y:S01]  /*14af0*/  LDL R7, [R1+0x6e8] ;  /* 0x0006e80001077983 */ /* 0x000ea20000100800 */
[----:B------:R-:W-:-:S03]  /*14b00*/  IADD3.X R19, R9, UR7, RZ, P2, !PT ;  /* 0x0000000709137c10 */ /* 0x000fc600097fe4ff */
[----:B------:R-:W2:Y:S04]  /*14b10*/  LDL R9, [R1+0x6fc] ;  /* 0x0006fc0001097983 */ /* 0x000ea80000100800 */
[----:B------:R1:W-:Y:S04]  /*14b20*/  STL [R1+0x30c], R217 ;  /* 0x00030cd901007387 */ /* 0x0003e80000100800 */
[----:B0-----:R0:W2:Y:S01]  /*14b30*/  LDG.E.U8 R218, desc[UR44][R18.64] ;  /* 0x0000002c12da7981 */ /* 0x0010a2000c1e1100 */
[----:B-1----:R-:W-:-:S03]  /*14b40*/  IADD3 R20, P2, R6, UR5, RZ ;  /* 0x0000000506147c10 */ /* 0x002fc6000ff5e0ff */
[----:B------:R-:W2:Y:S04]  /*14b50*/  LDL R6, [R1+0x6f0] ;  /* 0x0006f00001067983 */ /* 0x000ea80000100800 */
[----:B------:R1:W-:Y:S01]  /*14b60*/  STL [R1+0x308], R216 ;  /* 0x000308d801007387 */ /* 0x0003e20000100800 */
[----:B------:R-:W-:-:S03]  /*14b70*/  IADD3.X R23, R5, UR7, RZ, P1, !PT ;  /* 0x0000000705177c10 */ /* 0x000fc60008ffe4ff */
[----:B------:R-:W2:Y:S04]  /*14b80*/  LDL R5, [R1+0x704] ;  /* 0x0007040001057983 */ /* 0x000ea80000100800 */
[----:B------:R3:W2:Y:S01]  /*14b90*/  LDG.E.U8 R217, desc[UR44][R22.64] ;  /* 0x0000002c16d97981 */ /* 0x0006a2000c1e1100 */
[----:B0-----:R-:W-:-:S03]  /*14ba0*/  IADD3 R18, P1, R4, UR5, RZ ;  /* 0x0000000504127c10 */ /* 0x001fc6000ff3e0ff */
[----:B------:R-:W2:Y:S04]  /*14bb0*/  LDL R4, [R1+0x6f8] ;  /* 0x0006f80001047983 */ /* 0x000ea80000100800 */
[----:B------:R0:W-:Y:S01]  /*14bc0*/  STL [R1+0x304], R17 ;  /* 0x0003041101007387 */ /* 0x0001e20000100800 */
[----:B------:R-:W-:-:S03]  /*14bd0*/  IADD3.X R21, R3, UR7, RZ, P2, !PT ;  /* 0x0000000703157c10 */ /* 0x000fc600097fe4ff */
[----:B------:R-:W2:Y:S04]  /*14be0*/  LDL R3, [R1+0x70c] ;  /* 0x00070c0001037983 */ /* 0x000ea80000100800 */
[----:B-1----:R1:W2:Y:S01]  /*14bf0*/  LDG.E.U8 R216, desc[UR44][R20.64] ;  /* 0x0000002c14d87981 */ /* 0x0022a2000c1e1100 */
[----:B---3--:R-:W-:-:S03]  /*14c00*/  IADD3 R22, P2, R2, UR5, RZ ;  /* 0x0000000502167c10 */ /* 0x008fc6000ff5e0ff */
[----:B------:R-:W3:Y:S04]  /*14c10*/  LDL R2, [R1+0x700] ;  /* 0x0007000001027983 */ /* 0x000ee80000100800 */
[----:B------:R2:W-:Y:S01]  /*14c20*/  STL [R1+0x300], R16 ;  /* 0x0003001001007387 */ /* 0x0005e20000100800 */
[----:B----4-:R-:W-:-:S03]  /*14c30*/  IADD3.X R19, R12, UR7, RZ, P1, !PT ;  /* 0x000000070c137c10 */ /* 0x010fc60008ffe4ff */
[----:B------:R-:W4:Y:S04]  /*14c40*/  LDL R12, [R1+0x714] ;  /* 0x00071400010c7983 */ /* 0x000f280000100800 */
[----:B0-----:R0:W4:Y:S01]  /*14c50*/  LDG.E.U8 R17, desc[UR44][R18.64] ;  /* 0x0000002c12117981 */ /* 0x001122000c1e1100 */
[----:B-1----:R-:W-:-:S03]  /*14c60*/  IADD3 R20, P1, R0, UR5, RZ ;  /* 0x0000000500147c10 */ /* 0x002fc6000ff3e0ff */
[----:B------:R-:W4:Y:S04]  /*14c70*/  LDL R0, [R1+0x708] ;  /* 0x0007080001007983 */ /* 0x000f280000100800 */
[----:B------:R1:W-:Y:S01]  /*14c80*/  STL [R1+0x2fc], R15 ;  /* 0x0002fc0f01007387 */ /* 0x0003e20000100800 */
[----:B--2---:R-:W-:-:S03]  /*14c90*/  IADD3.X R23, R13, UR7, RZ, P2, !PT ;  /* 0x000000070d177c10 */ /* 0x004fc600097fe4ff */
        /* <DEDUP_REMOVED lines=8> */
[----:B------:R-:W-:-:S03]  /*14d20*/  IADD3 R22, P1, R10, UR5, RZ ;  /* 0x000000050a167c10 */ /* 0x000fc6000ff3e0ff */
[----:B------:R-:W2:Y:S01]  /*14d30*/  LDL R10, [R1+0x718] ;  /* 0x00071800010a7983 */ /* 0x000ea20000100800 */
[----:B------:R-:W-:-:S03]  /*14d40*/  IADD3.X R19, R7, UR7, RZ, P2, !PT ;  /* 0x0000000707137c10 */ /* 0x000fc600097fe4ff */
[----:B------:R-:W2:Y:S04]  /*14d50*/  LDL R7, [R1+0x72c] ;  /* 0x00072c0001077983 */ /* 0x000ea80000100800 */
        /* <DEDUP_REMOVED lines=10> */
[----:B------:R-:W2:Y:S04]  /*14e00*/  LDL R4, [R1+0x73c] ;  /* 0x00073c0001047983 */ /* 0x000ea80000100800 */
[----:B------:R0:W-:Y:S01]  /*14e10*/  STL [R1+0x2f0], R217 ;  /* 0x0002f0d901007387 */ /* 0x0001e20000100800 */
[----:B-1----:R-:W-:-:S03]  /*14e20*/  IADD3 R22, P2, R3, UR5, RZ ;  /* 0x0000000503167c10 */ /* 0x002fc6000ff5e0ff */
[----:B------:R-:W2:Y:S04]  /*14e30*/  LDL R3, [R1+0x730] ;  /* 0x0007300001037983 */ /* 0x000ea80000100800 */
[----:B------:R4:W2:Y:S04]  /*14e40*/  LDG.E.U8 R218, desc[UR44][R20.64] ;  /* 0x0000002c14da7981 */ /* 0x0008a8000c1e1100 */
[----:B------:R1:W-:Y:S01]  /*14e50*/  STL [R1+0x2ec], R216 ;  /* 0x0002ecd801007387 */ /* 0x0003e20000100800 */
[----:B---3--:R-:W-:-:S03]  /*14e60*/  IADD3.X R19, R2, UR7, RZ, P1, !PT ;  /* 0x0000000702137c10 */ /* 0x008fc60008ffe4ff */
[----:B------:R-:W3:Y:S04]  /*14e70*/  LDL R2, [R1+0x744] ;  /* 0x0007440001027983 */ /* 0x000ee80000100800 */
[----:B0-----:R2:W3:Y:S01]  /*14e80*/  LDG.E.U8 R217, desc[UR44][R18.64] ;  /* 0x0000002c12d97981 */ /* 0x0014e2000c1e1100 */
[----:B----4-:R-:W-:-:S03]  /*14e90*/  IADD3 R20, P1, R12, UR5, RZ ;  /* 0x000000050c147c10 */ /* 0x010fc6000ff3e0ff */
[----:B------:R-:W4:Y:S04]  /*14ea0*/  LDL R12, [R1+0x738] ;  /* 0x00073800010c7983 */ /* 0x000f280000100800 */
[----:B------:R0:W-:Y:S01]  /*14eb0*/  STL [R1+0x2e8], R17 ;  /* 0x0002e81101007387 */ /* 0x0001e20000100800 */
[----:B------:R-:W-:-:S03]  /*14ec0*/  IADD3.X R23, R0, UR7, RZ, P2, !PT ;  /* 0x0000000700177c10 */ /* 0x000fc600097fe4ff */
[----:B------:R-:W4:Y:S04]  /*14ed0*/  LDL R0, [R1+0x74c] ;  /* 0x00074c0001007983 */ /* 0x000f280000100800 */
[----:B-1----:R1:W4:Y:S01]  /*14ee0*/  LDG.E.U8 R216, desc[UR44][R22.64] ;  /* 0x0000002c16d87981 */ /* 0x002322000c1e1100 */
[----:B--2---:R-:W-:-:S03]  /*14ef0*/  IADD3 R18, P2, R13, UR5, RZ ;  /* 0x000000050d127c10 */ /* 0x004fc6000ff5e0ff */
[----:B------:R-:W2:Y:S04]  /*14f00*/  LDL R13, [R1+0x740] ;  /* 0x00074000010d7983 */ /* 0x000ea80000100800 */
[----:B------:R1:W-:Y:S01]  /*14f10*/  STL [R1+0x2e4], R16 ;  /* 0x0002e41001007387 */ /* 0x0003e20000100800 */
        /* <DEDUP_REMOVED lines=21> */
[----:B------:R-:W2:Y:S01]  /*15070*/  LDL R4, [R1+0x760] ;  /* 0x0007600001047983 */ /* 0x000ea20000100800 */
[----:B------:R-:W-:-:S03]  /*15080*/  IADD3.X R19, R3, UR7, RZ, P1, !PT ;  /* 0x0000000703137c10 */ /* 0x000fc60008ffe4ff */
[----:B------:R0:W-:Y:S04]  /*15090*/  STL [R1+0x2d8], R218 ;  /* 0x0002d8da01007387 */ /* 0x0001e80000100800 */
[----:B------:R-:W2:Y:S04]  /*150a0*/  LDL R3, [R1+0x774] ;  /* 0x0007740001037983 */ /* 0x000ea80000100800 */
[----:B------:R1:W2:Y:S01]  /*150b0*/  LDG.E.U8 R246, desc[UR44][R18.64] ;  /* 0x0000002c12f67981 */ /* 0x0002a2000c1e1100 */
[----:B---3--:R-:W-:-:S03]  /*150c0*/  IADD3 R20, P1, R2, UR5, RZ ;  /* 0x0000000502147c10 */ /* 0x008fc6000ff3e0ff */
[----:B------:R-:W3:Y:S01]  /*150d0*/  LDL R2, [R1+0x768] ;  /* 0x0007680001027983 */ /* 0x000ee20000100800 */
[----:B----4-:R-:W-:-:S03]  /*150e0*/  IADD3.X R23, R12, UR7, RZ, P2, !PT ;  /* 0x000000070c177c10 */ /* 0x010fc600097fe4ff */
[----:B------:R-:W4:Y:S04]  /*150f0*/  LDL R12, [R1+0x77c] ;  /* 0x00077c00010c7983 */ /* 0x000f280000100800 */
[----:B------:R-:W-:Y:S04]  /*15100*/  STL [R1+0x2d4], R217 ;  /* 0x0002d4d901007387 */ /* 0x000fe80000100800 */
[----:B0-----:R0:W4:Y:S01]  /*15110*/  LDG.E.U8 R218, desc[UR44][R22.64] ;  /* 0x0000002c16da7981 */ /* 0x001122000c1e1100 */
[----:B-1----:R-:W-:-:S03]  /*15120*/  IADD3 R18, P2, R0, UR5, RZ ;  /* 0x0000000500127c10 */ /* 0x002fc6000ff5e0ff */
[----:B------:R-:W4:Y:S04]  /*15130*/  LDL R0, [R1+0x770] ;  /* 0x0007700001007983 */ /* 0x000f280000100800 */
        /* <DEDUP_REMOVED lines=9> */
[----:B------:R0:W2:Y:S01]  /*151d0*/  LDG.E.U8 R217, desc[UR44][R18.64] ;  /* 0x0000002c12d97981 */ /* 0x0000a2000c1e1100 */
[----:B-1----:R-:W-:-:S03]  /*151e0*/  IADD3 R20, P2, R10, UR5, RZ ;  /* 0x000000050a147c10 */ /* 0x002fc6000ff5e0ff */
[----:B------:R-:W2:Y:S04]  /*151f0*/  LDL R10, [R1+0x780] ;  /* 0x00078000010a7983 */ /* 0x000ea80000100800 */
[----:B------:R1:W-:Y:S01]  /*15200*/  STL [R1+0x2c8], R16 ;  /* 0x0002c81001007387 */ /* 0x0003e20000100800 */
[----:B------:R-:W-:-:S03]  /*15210*/  IADD3.X R23, R7, UR7, RZ, P1, !PT ;  /* 0x0000000707177c10 */ /* 0x000fc60008ffe4ff */
[----:B------:R-:W2:Y:S04]  /*15220*/  LDL R7, [R1+0x794] ;  /* 0x0007940001077983 */ /* 0x000ea80000100800 */
[----:B0-----:R0:W2:Y:S01]  /*15230*/  LDG.E.U8 R17, desc[UR44][R22.64] ;  /* 0x0000002c16117981 */ /* 0x0010a2000c1e1100 */
[----:B------:R-:W-:-:S03]  /*15240*/  IADD3 R18, P1, R9, UR5, RZ ;  /* 0x0000000509127c10 */ /* 0x000fc6000ff3e0ff */
        /* <DEDUP_REMOVED lines=12> */
[----:B------:R-:W2:Y:S01]  /*15310*/  LDL R3, [R1+0x798] ;  /* 0x0007980001037983 */ /* 0x000ea20000100800 */
[----:B---3--:R-:W-:-:S03]  /*15320*/  IADD3.X R23, R2, UR7, RZ, P2, !PT ;  /* 0x0000000702177c10 */ /* 0x008fc600097fe4ff */
[----:B------:R-:W3:Y:S04]  /*15330*/  LDL R2, [R1+0x7ac] ;  /* 0x0007ac0001027983 */ /* 0x000ee80000100800 */
[----:B0-----:R2:W3:Y:S01]  /*15340*/  LDG.E.U8 R14, desc[UR44][R22.64] ;  /* 0x0000002c160e7981 */ /* 0x0014e2000c1e1100 */
[----:B----4-:R-:W-:-:S03]  /*15350*/  IADD3 R18, P2, R12, UR5, RZ ;  /* 0x000000050c127c10 */ /* 0x010fc6000ff5e0ff */
[----:B------:R-:W4:Y:S04]  /*15360*/  LDL R12, [R1+0x7a0] ;  /* 0x0007a000010c7983 */ /* 0x000f280000100800 */
[----:B------:R-:W-:Y:S01]  /*15370*/  STL [R1+0x2bc], R218 ;  /* 0x0002bcda01007387 */ /* 0x000fe20000100800 */
[----:B------:R-:W-:-:S03]  /*15380*/  IADD3.X R21, R0, UR7, RZ, P1, !PT ;  /* 0x0000000700157c10 */ /* 0x000fc60008ffe4ff */
[----:B------:R-:W4:Y:S04]  /*15390*/  LDL R0, [R1+0x7b4] ;  /* 0x0007b40001007983 */ /* 0x000f280000100800 */
[----:B------:R0:W4:Y:S01]  /*153a0*/  LDG.E.U8 R245, desc[UR44][R20.64] ;  /* 0x0000002c14f57981 */ /* 0x000122000c1e1100 */
[----:B--2---:R-:W-:-:S03]  /*153b0*/  IADD3 R22, P1, R13, UR5, RZ ;  /* 0x000000050d167c10 */ /* 0x004fc6000ff3e0ff */
[----:B------:R-:W2:Y:S01]  /*153c0*/  LDL R13, [R1+0x7a8] ;  /* 0x0007a800010d7983 */ /* 0x000ea20000100800 */
[----:B------:R-:W-:-:S03]  /*153d0*/  IADD3.X R19, R11, UR7, RZ, P2, !PT ;  /* 0x000000070b137c10 */ /* 0x000fc600097fe4ff */
[----:B------:R-:W2:Y:S04]  /*153e0*/  LDL R11, [R1+0x7bc] ;  /* 0x0007bc00010b7983 */ /* 0x000ea80000100800 */
[----:B------:R1:W-:Y:S01]  /*153f0*/  STL [R1+0x2b8], R216 ;  /* 0x0002b8d801007387 */ /* 0x0003e20000100800 */
[----:B0-----:R-:W-:-:S03]  /*15400*/  IADD3 R20, P2, R8, UR5, RZ ;  /* 0x0000000508147c10 */ /* 0x001fc6000ff5e0ff */
[----:B------:R-:W2:Y:S04]  /*15410*/  LDL R8, [R1+0x7b0] ;  /* 0x0007b00001087983 */ /* 0x000ea80000100800 */
[----:B-1----:R0:W2:Y:S04]  /*15420*/  LDG.E.U8 R216, desc[UR44][R18.64] ;  /* 0x0000002c12d87981 */ /* 0x0020a8000c1e1100 */
[----:B------:R-:W-:Y:S01]  /*15430*/  STL [R1+0x2b4], R217 ;  /* 0x0002b4d901007387 */ /* 0x000fe20000100800 */
        /* <DEDUP_REMOVED lines=21> */
[----:B---3--:R-:W-:-:S03]  /*15590*/  IADD3 R18, P2, R2, UR5, RZ ;  /* 0x0000000502127c10 */ /* 0x008fc6000ff5e0ff */
[----:B------:R-:W3:Y:S04]  /*155a0*/  LDL R2, [R1+0x7d0] ;  /* 0x0007d00001027983 */ /* 0x000ee80000100800 */
[----:B------:R1:W-:Y:S01]  /*155b0*/  STL [R1+0x2a4], R14 ;  /* 0x0002a40e01007387 */ /* 0x0003e20000100800 */
[----:B----4-:R-:W-:-:S03]  /*155c0*/  IADD3.X R21, R12, UR7, RZ, P1, !PT ;  /* 0x000000070c157c10 */ /* 0x010fc60008ffe4ff */
[----:B------:R-:W4:Y:S04]  /*155d0*/  LDL R12, [R1+0x7e4] ;  /* 0x0007e400010c7983 */ /* 0x000f280000100800 */
[----:B-1----:R1:W4:Y:S01]  /*155e0*/  LDG.E.U8 R14, desc[UR44][R20.64] ;  /* 0x0000002c140e7981 */ /* 0x002322000c1e1100 */
[----:B0-----:R-:W-:-:S03]  /*155f0*/  IADD3 R22, P1, R0, UR5, RZ ;  /* 0x0000000500167c10 */ /* 0x001fc6000ff3e0ff */
[----:B------:R-:W4:Y:S01]  /*15600*/  LDL R0, [R1+0x7d8] ;  /* 0x0007d80001007983 */ /* 0x000f220000100800 */
[----:B--2---:R-:W-:-:S03]  /*15610*/  IADD3.X R19, R13, UR7, RZ, P2, !PT ;  /* 0x000000070d137c10 */ /* 0x004fc600097fe4ff */
[----:B------:R-:W2:Y:S04]  /*15620*/  LDL R13, [R1+0x7ec] ;  /* 0x0007ec00010d7983 */ /* 0x000ea80000100800 */
[----:B------:R0:W2:Y:S01]  /*15630*/  LDG.E.U8 R217, desc[UR44][R18.64] ;  /* 0x0000002c12d97981 */ /* 0x0000a2000c1e1100 */
[----:B-1----:R-:W-:-:S03]  /*15640*/  IADD3 R20, P2, R11, UR5, RZ ;  /* 0x000000050b147c10 */ /* 0x002fc6000ff5e0ff */
[----:B------:R-:W2:Y:S01]  /*15650*/  LDL R11, [R1+0x7e0] ;  /* 0x0007e000010b7983 */ /* 0x000ea20000100800 */
[----:B------:R-:W-:-:S03]  /*15660*/  IADD3.X R23, R8, UR7, RZ, P1, !PT ;  /* 0x0000000708177c10 */ /* 0x000fc60008ffe4ff */
[----:B------:R1:W-:Y:S04]  /*15670*/  STL [R1+0x2a0], R216 ;  /* 0x0002a0d801007387 */ /* 0x0003e80000100800 */
[----:B------:R-:W2:Y:S01]  /*15680*/  LDL R8, [R1+0x7f4] ;  /* 0x0007f40001087983 */ /* 0x000ea20000100800 */
[----:B0-----:R-:W-:-:S03]  /*15690*/  IADD3 R18, P1, R10, UR5, RZ ;  /* 0x000000050a127c10 */ /* 0x001fc6000ff3e0ff */
[----:B-1----:R0:W2:Y:S04]  /*156a0*/  LDG.E.U8 R216, desc[UR44][R22.64] ;  /* 0x0000002c16d87981 */ /* 0x0020a8000c1e1100 */
[----:B------:R-:W2:Y:S01]  /*156b0*/  LDL R10, [R1+0x7e8] ;  /* 0x0007e800010a7983 */ /* 0x000ea20000100800 */
[----:B------:R-:W-:-:S03]  /*156c0*/  IADD3.X R21, R7, UR7, RZ, P2, !PT ;  /* 0x0000000707157c10 */ /* 0x000fc600097fe4ff */
[----:B------:R1:W-:Y:S04]  /*156d0*/  STL [R1+0x29c], R218 ;  /* 0x00029cda01007387 */ /* 0x0003e80000100800 */
        /* <DEDUP_REMOVED lines=56> */
[----:B---3--:R-:W-:-:S03]  /*15a60*/  IADD3 R22, P1, R2, UR5, RZ ;  /* 0x0000000502167c10 */ /* 0x008fc6000ff3e0ff */
[----:B------:R-:W3:Y:S04]  /*15a70*/  LDL R2, [R1+0x838] ;  /* 0x0008380001027983 */ /* 0x000ee80000100800 */
[----:B------:R-:W-:Y:S01]  /*15a80*/  STL [R1+0x278], R15 ;  /* 0x0002780f01007387 */ /* 0x000fe20000100800 */
[----:B----4-:R-:W-:-:S03]  /*15a90*/  IADD3.X R19, R12, UR7, RZ, P2, !PT ;  /* 0x000000070c137c10 */ /* 0x010fc600097fe4ff */
[----:B------:R-:W4:Y:S04]  /*15aa0*/  LDL R12, [R1+0x84c] ;  /* 0x00084c00010c7983 */ /* 0x000f280000100800 */
[----:B0-----:R0:W4:Y:S01]  /*15ab0*/  LDG.E.U8 R16, desc[UR44][R18.64] ;  /* 0x0000002c12107981 */ /* 0x001122000c1e1100 */
[----:B-1----:R-:W-:-:S03]  /*15ac0*/  IADD3 R20, P2, R0, UR5, RZ ;  /* 0x0000000500147c10 */ /* 0x002fc6000ff5e0ff */
[----:B------:R-:W4:Y:S04]  /*15ad0*/  LDL R0, [R1+0x840] ;  /* 0x0008400001007983 */ /* 0x000f280000100800 */
[----:B------:R1:W-:Y:S04]  /*15ae0*/  STL [R1+0x274], R14 ;  /* 0x0002740e01007387 */ /* 0x0003e80000100800 */
[----:B-1----:R-:W4:Y:S01]  /*15af0*/  LDL R14, [R1+0x854] ;  /* 0x00085400010e7983 */ /* 0x002f220000100800 */
[----:B--2---:R-:W-:-:S05]  /*15b00*/  IADD3.X R23, R13, UR7, RZ, P1, !PT ;  /* 0x000000070d177c10 */ /* 0x004fca0008ffe4ff */
        /* <DEDUP_REMOVED lines=15> */
[----:B------:R-:W-:Y:S01]  /*15c00*/  STL [R1+0x194], R219 ;  /* 0x000194db01007387 */ /* 0x000fe20000100800 */
[----:B------:R-:W-:-:S03]  /*15c10*/  IADD3.X R23, R6, UR7, RZ, P2, !PT ;  /* 0x0000000706177c10 */ /* 0x000fc600097fe4ff */
[----:B------:R-:W2:Y:S01]  /*15c20*/  LDL R6, [R1+0x86c] ;  /* 0x00086c0001067983 */ /* 0x000ea20000100800 */
[----:B-1----:R-:W-:-:S03]  /*15c30*/  IADD3 R18, P2, R5, UR5, RZ ;  /* 0x0000000505127c10 */ /* 0x002fc6000ff5e0ff */
[----:B------:R-:W2:Y:S01]  /*15c40*/  LDL R5, [R1+0x860] ;  /* 0x0008600001057983 */ /* 0x000ea20000100800 */
[----:B------:R-:W-:-:S03]  /*15c50*/  IADD3.X R21, R4, UR7, RZ, P1, !PT ;  /* 0x0000000704157c10 */ /* 0x000fc60008ffe4ff */
[----:B------:R-:W2:Y:S04]  /*15c60*/  LDL R4, [R1+0x874] ;  /* 0x0008740001047983 */ /* 0x000ea80000100800 */
[----:B------:R0:W-:Y:S04]  /*15c70*/  STL [R1+0x268], R17 ;  /* 0x0002681101007387 */ /* 0x0001e80000100800 */
[----:B------:R-:W2:Y:S04]  /*15c80*/  LDL R13, [R1+0x868] ;  /* 0x00086800010d7983 */ /* 0x000ea80000100800 */
[----:B0-----:R0:W2:Y:S02]  /*15c90*/  LDG.E.U8 R17, desc[UR44][R22.64] ;  /* 0x0000002c16117981 */ /* 0x0010a4000c1e1100 */
[----:B0-----:R-:W-:-:S02]  /*15ca0*/  IADD3 R22, P1, R3, UR5, RZ ;  /* 0x0000000503167c10 */ /* 0x001fc4000ff3e0ff */
[----:B------:R4:W2:Y:S01]  /*15cb0*/  LDG.E.U8 R3, desc[UR44][R20.64] ;  /* 0x0000002c14037981 */ /* 0x0008a2000c1e1100 */
[----:B---3--:R-:W-:-:S03]  /*15cc0*/  IADD3.X R19, R2, UR7, RZ, P2, !PT ;  /* 0x0000000702137c10 */ /* 0x008fc600097fe4ff */
[----:B------:R-:W3:Y:S04]  /*15cd0*/  LDL R2, [R1+0x87c] ;  /* 0x00087c0001027983 */ /* 0x000ee80000100800 */
[----:B------:R-:W-:Y:S01]  /*15ce0*/  STL [R1+0x264], R218 ;  /* 0x000264da01007387 */ /* 0x000fe20000100800 */
[----:B----4-:R-:W-:-:S03]  /*15cf0*/  IADD3 R20, P2, R12, UR5, RZ ;  /* 0x000000050c147c10 */ /* 0x010fc6000ff5e0ff */
[----:B------:R-:W4:Y:S01]  /*15d00*/  LDL R12, [R1+0x870] ;  /* 0x00087000010c7983 */ /* 0x000f220000100800 */
[----:B------:R-:W-:-:S03]  /*15d10*/  IADD3.X R23, R0, UR7, RZ, P1, !PT ;  /* 0x0000000700177c10 */ /* 0x000fc60008ffe4ff */
[----:B------:R-:W4:Y:S04]  /*15d20*/  LDL R0, [R1+0x884] ;  /* 0x0008840001007983 */ /* 0x000f280000100800 */
[----:B------:R0:W-:Y:S04]  /*15d30*/  STL [R1+0x260], R16 ;  /* 0x0002601001007387 */ /* 0x0001e80000100800 */
[----:B0-----:R0:W4:Y:S02]  /*15d40*/  LDG.E.U8 R16, desc[UR44][R18.64] ;  /* 0x0000002c12107981 */ /* 0x001124000c1e1100 */
[----:B0-----:R-:W-:-:S02]  /*15d50*/  IADD3 R18, P1, R14, UR5, RZ ;  /* 0x000000050e127c10 */ /* 0x001fc4000ff3e0ff */
[----:B------:R-:W4:Y:S01]  /*15d60*/  LDL R14, [R1+0x878] ;  /* 0x00087800010e7983 */ /* 0x000f220000100800 */
[----:B--2---:R-:W-:-:S03]  /*15d70*/  IADD3.X R21, R11, UR7, RZ, P2, !PT ;  /* 0x000000070b157c10 */ /* 0x004fc600097fe4ff */
[----:B------:R-:W2:Y:S04]  /*15d80*/  LDL R11, [R1+0x88c] ;  /* 0x00088c00010b7983 */ /* 0x000ea80000100800 */
[----:B------:R0:W-:Y:S04]  /*15d90*/  STL [R1+0x25c], R15 ;  /* 0x00025c0f01007387 */ /* 0x0001e80000100800 */
[----:B------:R-:W2:Y:S04]  /*15da0*/  LDG.E.U8 R220, desc[UR44][R20.64] ;  /* 0x0000002c14dc7981 */ /* 0x000ea8000c1e1100 */
[----:B0-----:R0:W2:Y:S02]  /*15db0*/  LDG.E.U8 R15, desc[UR44][R22.64] ;  /* 0x0000002c160f7981 */ /* 0x0010a4000c1e1100 */
[----:B0-----:R-:W-:-:S02]  /*15dc0*/  IADD3 R22, P2, R8, UR5, RZ ;  /* 0x0000000508167c10 */ /* 0x001fc4000ff5e0ff */
[----:B------:R-:W2:Y:S01]  /*15dd0*/  LDL R8, [R1+0x880] ;  /* 0x0008800001087983 */ /* 0x000ea20000100800 */
[----:B------:R-:W-:-:S03]  /*15de0*/  IADD3.X R19, R10, UR7, RZ, P1, !PT ;  /* 0x000000070a137c10 */ /* 0x000fc60008ffe4ff */
[----:B------:R0:W-:Y:S01]  /*15df0*/  STL [R1+0x258], R217 ;  /* 0x000258d901007387 */ /* 0x0001e20000100800 */
[----:B------:R-:W-:-:S03]  /*15e00*/  IADD3 R20, P1, R7, UR5, RZ ;  /* 0x0000000507147c10 */ /* 0x000fc6000ff3e0ff */
[----:B------:R-:W2:Y:S04]  /*15e10*/  LDL R10, [R1+0x894] ;  /* 0x00089400010a7983 */ /* 0x000ea80000100800 */
[----:B------:R-:W2:Y:S04]  /*15e20*/  LDL R7, [R1+0x888] ;  /* 0x0008880001077983 */ /* 0x000ea80000100800 */
[----:B------:R1:W2:Y:S01]  /*15e30*/  LDG.E.U8 R218, desc[UR44][R18.64] ;  /* 0x0000002c12da7981 */ /* 0x0002a2000c1e1100 */
[----:B------:R-:W-:-:S03]  /*15e40*/  IADD3.X R23, R9, UR7, RZ, P2, !PT ;  /* 0x0000000709177c10 */ /* 0x000fc600097fe4ff */
[----:B------:R0:W-:Y:S04]  /*15e50*/  STL [R1+0x254], R216 ;  /* 0x000254d801007387 */ /* 0x0001e80000100800 */
[----:B------:R-:W2:Y:S01]  /*15e60*/  LDL R9, [R1+0x89c] ;  /* 0x00089c0001097983 */ /* 0x000ea20000100800 */
[----:B-1----:R-:W-:-:S03]  /*15e70*/  IADD3 R18, P2, R6, UR5, RZ ;  /* 0x0000000506127c10 */ /* 0x002fc6000ff5e0ff */
[----:B0-----:R0:W2:Y:S04]  /*15e80*/  LDG.E.U8 R217, desc[UR44][R22.64] ;  /* 0x0000002c16d97981 */ /* 0x0010a8000c1e1100 */
[----:B------:R-:W2:Y:S01]  /*15e90*/  LDL R6, [R1+0x890] ;  /* 0x0008900001067983 */ /* 0x000ea20000100800 */
[----:B------:R-:W-:-:S05]  /*15ea0*/  IADD3.X R21, R5, UR7, RZ, P1, !PT ;  /* 0x0000000705157c10 */ /* 0x000fca0008ffe4ff */
[----:B------:R3:W2:Y:S01]  /*15eb0*/  LDG.E.U8 R216, desc[UR44][R20.64] ;  /* 0x0000002c14d87981 */ /* 0x0006a2000c1e1100 */
[----:B0-----:R-:W-:-:S03]  /*15ec0*/  IADD3 R22, P1, R4, UR5, RZ ;  /* 0x0000000504167c10 */ /* 0x001fc6000ff3e0ff */
[----:B------:R0:W-:Y:S04]  /*15ed0*/  STL [R1+0x250], R17 ;  /* 0x0002501101007387 */ /* 0x0001e80000100800 */
[----:B------:R-:W2:Y:S04]  /*15ee0*/  LDL R5, [R1+0x8a4] ;  /* 0x0008a40001057983 */ /* 0x000ea80000100800 */
[----:B------:R-:W2:Y:S01]  /*15ef0*/  LDL R4, [R1+0x898] ;  /* 0x0008980001047983 */ /* 0x000ea20000100800 */
[----:B------:R-:W-:-:S03]  /*15f00*/  IADD3.X R19, R13, UR7, RZ, P2, !PT ;  /* 0x000000070d137c10 */ /* 0x000fc600097fe4ff */
[----:B------:R-:W2:Y:S04]  /*15f10*/  LDL R13, [R1+0x8ac] ;  /* 0x0008ac00010d7983 */ /* 0x000ea80000100800 */
[----:B0-----:R0:W2:Y:S01]  /*15f20*/  LDG.E.U8 R17, desc[UR44][R18.64] ;  /* 0x0000002c12117981 */ /* 0x0010a2000c1e1100 */
[----:B---3--:R-:W-:-:S03]  /*15f30*/  IADD3 R20, P2, R2, UR5, RZ ;  /* 0x0000000502147c10 */ /* 0x008fc6000ff5e0ff */
[----:B------:R-:W3:Y:S01]  /*15f40*/  LDL R2, [R1+0x8a0] ;  /* 0x0008a00001027983 */ /* 0x000ee20000100800 */
[----:B----4-:R-:W-:Y:S02]  /*15f50*/  IADD3.X R23, R12, UR7, RZ, P1, !PT ;  /* 0x000000070c177c10 */ /* 0x010fe40008ffe4ff */
[----:B0-----:R-:W-:Y:S01]  /*15f60*/  IADD3 R18, P1, R0, UR5, RZ ;  /* 0x0000000500127c10 */ /* 0x001fe2000ff3e0ff */
[----:B------:R0:W-:Y:S04]  /*15f70*/  STL [R1+0x24c], R16 ;  /* 0x00024c1001007387 */ /* 0x0001e80000100800 */
[----:B------:R-:W4:Y:S04]  /*15f80*/  LDL R12, [R1+0x8b4] ;  /* 0x0008b400010c7983 */ /* 0x000f280000100800 */
[----:B------:R-:W4:Y:S04]  /*15f90*/  LDL R0, [R1+0x8a8] ;  /* 0x0008a80001007983 */ /* 0x000f280000100800 */
[----:B0-----:R2:W4:Y:S01]  /*15fa0*/  LDG.E.U8 R16, desc[UR44][R22.64] ;  /* 0x0000002c16107981 */ /* 0x001522000c1e1100 */
[----:B------:R-:W-:-:S05]  /*15fb0*/  IADD3.X R21, R14, UR7, RZ, P2, !PT ;  /* 0x000000070e157c10 */ /* 0x000fca00097fe4ff */
[----:B------:R0:W4:Y:S01]  /*15fc0*/  LDG.E.U8 R219, desc[UR44][R20.64] ;  /* 0x0000002c14db7981 */ /* 0x000122000c1e1100 */
[----:B--2---:R-:W-:-:S03]  /*15fd0*/  IADD3 R22, P2, R11, UR5, RZ ;  /* 0x000000050b167c10 */ /* 0x004fc6000ff5e0ff */
[----:B------:R1:W-:Y:S04]  /*15fe0*/  STL [R1+0x248], R15 ;  /* 0x0002480f01007387 */ /* 0x0003e80000100800 */
[----:B------:R-:W2:Y:S04]  /*15ff0*/  LDL R11, [R1+0x8b0] ;  /* 0x0008b000010b7983 */ /* 0x000ea80000100800 */
[----:B-1----:R-:W2:Y:S01]  /*16000*/  LDL R15, [R1+0x8bc] ;  /* 0x0008bc00010f7983 */ /* 0x002ea20000100800 */
[----:B------:R-:W-:-:S03]  /*16010*/  IADD3.X R19, R8, UR7, RZ, P1, !PT ;  /* 0x0000000708137c10 */ /* 0x000fc60008ffe4ff */
[----:B------:R-:W-:Y:S04]  /*16020*/  STL [R1+0x244], R220 ;  /* 0x000244dc01007387 */ /* 0x000fe80000100800 */
[----:B------:R-:W2:Y:S01]  /*16030*/  LDL R8, [R1+0x8c4] ;  /* 0x0008c40001087983 */ /* 0x000ea20000100800 */
[----:B0-----:R-:W-:-:S03]  /*16040*/  IADD3 R20, P1, R10, UR5, RZ ;  /* 0x000000050a147c10 */ /* 0x001fc6000ff3e0ff */
[----:B------:R-:W2:Y:S01]  /*16050*/  LDL R10, [R1+0x8b8] ;  /* 0x0008b800010a7983 */ /* 0x000ea20000100800 */
[----:B------:R-:W-:-:S03]  /*16060*/  IADD3.X R23, R7, UR7, RZ, P2, !PT ;  /* 0x0000000707177c10 */ /* 0x000fc600097fe4ff */
[----:B------:R-:W2:Y:S04]  /*16070*/  LDL R7, [R1+0x8cc] ;  /* 0x0008cc0001077983 */ /* 0x000ea80000100800 */
[----:B------:R0:W-:Y:S04]  /*16080*/  STL [R1+0x240], R218 ;  /* 0x000240da01007387 */ /* 0x0001e80000100800 */
[----:B------:R-:W2:Y:S04]  /*16090*/  LDL R14, [R1+0x8c0] ;  /* 0x0008c000010e7983 */ /* 0x000ea80000100800 */
[----:B0-----:R0:W2:Y:S01]  /*160a0*/  LDG.E.U8 R218, desc[UR44][R18.64] ;  /* 0x0000002c12da7981 */ /* 0x0010a2000c1e1100 */
[----:B------:R-:W-:-:S02]  /*160b0*/  IADD3.X R21, R6, UR7, RZ, P1, !PT ;  /* 0x0000000706157c10 */ /* 0x000fc40008ffe4ff */
[----:B0-----:R-:W-:Y:S02]  /*160c0*/  IADD3 R18, P2, R9, UR5, RZ ;  /* 0x0000000509127c10 */ /* 0x001fe4000ff5e0ff */
[----:B------:R-:W2:Y:S04]  /*160d0*/  LDL R9, [R1+0x8d4] ;  /* 0x0008d40001097983 */ /* 0x000ea80000100800 */
[----:B------:R0:W-:Y:S04]  /*160e0*/  STL [R1+0x23c], R217 ;  /* 0x00023cd901007387 */ /* 0x0001e80000100800 */
[----:B------:R-:W2:Y:S04]  /*160f0*/  LDL R6, [R1+0x8c8] ;  /* 0x0008c80001067983 */ /* 0x000ea80000100800 */
[----:B0-----:R0:W2:Y:S02]  /*16100*/  LDG.E.U8 R217, desc[UR44][R22.64] ;  /* 0x0000002c16d97981 */ /* 0x0010a4000c1e1100 */
[----:B0-----:R-:W-:-:S02]  /*16110*/  IADD3 R22, P1, R5, UR5, RZ ;  /* 0x0000000505167c10 */ /* 0x001fc4000ff3e0ff */
[----:B------:R-:W2:Y:S01]  /*16120*/  LDL R5, [R1+0x8dc] ;  /* 0x0008dc0001057983 */ /* 0x000ea20000100800 */
[----:B------:R-:W-:-:S03]  /*16130*/  IADD3.X R19, R4, UR7, RZ, P2, !PT ;  /* 0x0000000704137c10 */ /* 0x000fc600097fe4ff */
[----:B------:R0:W-:Y:S04]  /*16140*/  STL [R1+0x238], R216 ;  /* 0x000238d801007387 */ /* 0x0001e80000100800 */
[----:B------:R-:W2:Y:S04]  /*16150*/  LDL R4, [R1+0x8d0] ;  /* 0x0008d00001047983 */ /* 0x000ea80000100800 */
[----:B0-----:R0:W2:Y:S02]  /*16160*/  LDG.E.U8 R216, desc[UR44][R20.64] ;  /* 0x0000002c14d87981 */ /* 0x0010a4000c1e1100 */
[----:B0-----:R-:W-:-:S02]  /*16170*/  IADD3 R20, P2, R13, UR5, RZ ;  /* 0x000000050d147c10 */ /* 0x001fc4000ff5e0ff */
[----:B------:R-:W2:Y:S04]  /*16180*/  LDL R13, [R1+0x8e4] ;  /* 0x0008e400010d7983 */ /* 0x000ea80000100800 */
[----:B------:R0:W-:Y:S04]  /*16190*/  STL [R1+0x234], R17 ;  /* 0x0002341101007387 */ /* 0x0001e80000100800 */
[----:B0-----:R4:W2:Y:S01]  /*161a0*/  LDG.E.U8 R17, desc[UR44][R18.64] ;  /* 0x0000002c12117981 */ /* 0x0018a2000c1e1100 */
[----:B---3--:R-:W-:-:S03]  /*161b0*/  IADD3.X R23, R2, UR7, RZ, P1, !PT ;  /* 0x0000000702177c10 */ /* 0x008fc60008ffe4ff */
[----:B------:R-:W3:Y:S01]  /*161c0*/  LDL R2, [R1+0x8d8] ;  /* 0x0008d80001027983 */ /* 0x000ee20000100800 */
[----:B----4-:R-:W-:-:S03]  /*161d0*/  IADD3 R18, P1, R12, UR5, RZ ;  /* 0x000000050c127c10 */ /* 0x010fc6000ff3e0ff */
[----:B------:R-:W4:Y:S01]  /*161e0*/  LDL R12, [R1+0x8ec] ;  /* 0x0008ec00010c7983 */ /* 0x000f220000100800 */
[----:B------:R-:W-:-:S03]  /*161f0*/  IADD3.X R21, R0, UR7, RZ, P2, !PT ;  /* 0x0000000700157c10 */ /* 0x000fc600097fe4ff */
[----:B------:R0:W-:Y:S04]  /*16200*/  STL [R1+0x230], R16 ;  /* 0x0002301001007387 */ /* 0x0001e80000100800 */
[----:B------:R-:W4:Y:S04]  /*16210*/  LDL R0, [R1+0x8e0] ;  /* 0x0008e00001007983 */ /* 0x000f280000100800 */
[----:B0-----:R0:W4:Y:S01]  /*16220*/  LDG.E.U8 R16, desc[UR44][R22.64] ;  /* 0x0000002c16107981 */ /* 0x001122000c1e1100 */
[----:B--2---:R-:W-:-:S03]  /*16230*/  IADD3.X R19, R11, UR7, RZ, P1, !PT ;  /* 0x000000070b137c10 */ /* 0x004fc60008ffe4ff */
[----:B------:R-:W2:Y:S01]  /*16240*/  LDL R11, [R1+0x8f4] ;  /* 0x0008f400010b7983 */ /* 0x000ea20000100800 */
[----:B0-----:R-:W-:-:S03]  /*16250*/  IADD3 R22, P2, R15, UR5, RZ ;  /* 0x000000050f167c10 */ /* 0x001fc6000ff5e0ff */
[----:B------:R-:W2:Y:S04]  /*16260*/  LDG.E.U8 R222, desc[UR44][R18.64] ;  /* 0x0000002c12de7981 */ /* 0x000ea8000c1e1100 */
[----:B------:R0:W2:Y:S04]  /*16270*/  LDG.E.U8 R15, desc[UR44][R20.64] ;  /* 0x0000002c140f7981 */ /* 0x0000a8000c1e1100 */
[----:B------:R-:W-:Y:S01]  /*16280*/  STL [R1+0x22c], R219 ;  /* 0x00022cdb01007387 */ /* 0x000fe20000100800 */
[----:B------:R-:W-:Y:S02]  /*16290*/  IADD3.X R23, R10, UR7, RZ, P2, !PT ;  /* 0x000000070a177c10 */ /* 0x000fe400097fe4ff */
[----:B0-----:R-:W-:-:S02]  /*162a0*/  IADD3 R20, P1, R8, UR5, RZ ;  /* 0x0000000508147c10 */ /* 0x001fc4000ff3e0ff */
[----:B------:R-:W2:Y:S01]  /*162b0*/  LDL R8, [R1+0x8e8] ;  /* 0x0008e80001087983 */ /* 0x000ea20000100800 */
[----:B------:R-:W-:-:S03]  /*162c0*/  IADD3 R18, P2, R7, UR5, RZ ;  /* 0x0000000507127c10 */ /* 0x000fc6000ff5e0ff */
[----:B------:R0:W2:Y:S01]  /*162d0*/  LDG.E.U8 R221, desc[UR44][R22.64] ;  /* 0x0000002c16dd7981 */ /* 0x0000a2000c1e1100 */
[----:B------:R-:W-:-:S03]  /*162e0*/  IADD3.X R21, R14, UR7, RZ, P1, !PT ;  /* 0x000000070e157c10 */ /* 0x000fc60008ffe4ff */
[----:B------:R1:W-:Y:S04]  /*162f0*/  STL [R1+0x228], R218 ;  /* 0x000228da01007387 */ /* 0x0003e80000100800 */
[----:B------:R-:W2:Y:S04]  /*16300*/  LDL R7, [R1+0x8f0] ;  /* 0x0008f00001077983 */ /* 0x000ea80000100800 */
[----:B------:R-:W2:Y:S04]  /*16310*/  LDL R10, [R1+0x8fc] ;  /* 0x0008fc00010a7983 */ /* 0x000ea80000100800 */
[----:B-1----:R1:W2:Y:S01]  /*16320*/  LDG.E.U8 R218, desc[UR44][R20.64] ;  /* 0x0000002c14da7981 */ /* 0x0022a2000c1e1100 */
[----:B------:R-:W-:-:S03]  /*16330*/  IADD3.X R19, R6, UR7, RZ, P2, !PT ;  /* 0x0000000706137c10 */ /* 0x000fc600097fe4ff */
[----:B------:R1:W-:Y:S04]  /*16340*/  STL [R1+0x224], R217 ;  /* 0x000224d901007387 */ /* 0x0003e80000100800 */
[----:B------:R-:W2:Y:S01]  /*16350*/  LDL R6, [R1+0x8f8] ;  /* 0x0008f80001067983 */ /* 0x000ea20000100800 */
[----:B0-----:R-:W-:-:S03]  /*16360*/  IADD3 R22, P1, R9, UR5, RZ ;  /* 0x0000000509167c10 */ /* 0x001fc6000ff3e0ff */
[----:B------:R-:W2:Y:S01]  /*16370*/  LDL R9, [R1+0x904] ;  /* 0x0009040001097983 */ /* 0x000ea20000100800 */
[----:B-1----:R-:W-:-:S03]  /*16380*/  IADD3 R20, P2, R5, UR5, RZ ;  /* 0x0000000505147c10 */ /* 0x002fc6000ff5e0ff */
[----:B------:R0:W2:Y:S01]  /*16390*/  LDG.E.U8 R217, desc[UR44][R18.64] ;  /* 0x0000002c12d97981 */ /* 0x0000a2000c1e1100 */
[----:B------:R-:W-:-:S03]  /*163a0*/  IADD3.X R23, R4, UR7, RZ, P1, !PT ;  /* 0x0000000704177c10 */ /* 0x000fc60008ffe4ff */
[----:B------:R1:W-:Y:S04]  /*163b0*/  STL [R1+0x220], R216 ;  /* 0x000220d801007387 */ /* 0x0003e80000100800 */
[----:B------:R-:W2:Y:S04]  /*163c0*/  LDL R5, [R1+0x90c] ;  /* 0x00090c0001057983 */ /* 0x000ea80000100800 */
[----:B------:R-:W2:Y:S04]  /*163d0*/  LDL R4, [R1+0x900] ;  /* 0x0009000001047983 */ /* 0x000ea80000100800 */
[----:B-1----:R1:W2:Y:S01]  /*163e0*/  LDG.E.U8 R216, desc[UR44][R22.64] ;  /* 0x0000002c16d87981 */ /* 0x0022a2000c1e1100 */
[----:B0-----:R-:W-:-:S03]  /*163f0*/  IADD3 R18, P1, R13, UR5, RZ ;  /* 0x000000050d127c10 */ /* 0x001fc6000ff3e0ff */
[----:B------:R0:W-:Y:S04]  /*16400*/  STL [R1+0x21c], R17 ;  /* 0x00021c1101007387 */ /* 0x0001e80000100800 */
[----:B0-----:R-:W2:Y:S01]  /*16410*/  LDL R17, [R1+0x914] ;  /* 0x0009140001117983 */ /* 0x001ea20000100800 */
[----:B---3--:R-:W-:-:S03]  /*16420*/  IADD3.X R21, R2, UR7, RZ, P2, !PT ;  /* 0x0000000702157c10 */ /* 0x008fc600097fe4ff */
[----:B------:R-:W3:Y:S04]  /*16430*/  LDL R2, [R1+0x908] ;  /* 0x0009080001027983 */ /* 0x000ee80000100800 */
[----:B------:R2:W3:Y:S01]  /*16440*/  LDG.E.U8 R220, desc[UR44][R20.64] ;  /* 0x0000002c14dc7981 */ /* 0x0004e2000c1e1100 */
[----:B----4-:R-:W-:Y:S02]  /*16450*/  IADD3.X R19, R0, UR7, RZ, P1, !PT ;  /* 0x0000000700137c10 */ /* 0x010fe40008ffe4ff */
[----:B-1----:R-:W-:-:S03]  /*16460*/  IADD3 R22, P2, R12, UR5, RZ ;  /* 0x000000050c167c10 */ /* 0x002fc6000ff5e0ff */
[----:B------:R0:W4:Y:S04]  /*16470*/  LDG.E.U8 R219, desc[UR44][R18.64] ;  /* 0x0000002c12db7981 */ /* 0x000128000c1e1100 */
[----:B------:R1:W-:Y:S04]  /*16480*/  STL [R1+0x218], R16 ;  /* 0x0002181001007387 */ /* 0x0003e80000100800 */
[----:B------:R-:W4:Y:S04]  /*16490*/  LDL R0, [R1+0x910] ;  /* 0x0009100001007983 */ /* 0x000f280000100800 */
[----:B-1----:R-:W4:Y:S01]  /*164a0*/  LDL R16, [R1+0x91c] ;  /* 0x00091c0001107983 */ /* 0x002f220000100800 */
[----:B--2---:R-:W-:-:S03]  /*164b0*/  IADD3 R20, P1, R11, UR5, RZ ;  /* 0x000000050b147c10 */ /* 0x004fc6000ff3e0ff */
[----:B------:R1:W-:Y:S04]  /*164c0*/  STL [R1+0x214], R15 ;  /* 0x0002140f01007387 */ /* 0x0003e80000100800 */
[----:B------:R-:W2:Y:S04]  /*164d0*/  LDL R11, [R1+0x918] ;  /* 0x00091800010b7983 */ /* 0x000ea80000100800 */
[----:B-1----:R-:W2:Y:S01]  /*164e0*/  LDL R15, [R1+0x924] ;  /* 0x00092400010f7983 */ /* 0x002ea20000100800 */
[----:B------:R-:W-:-:S03]  /*164f0*/  IADD3.X R23, R8, UR7, RZ, P2, !PT ;  /* 0x0000000708177c10 */ /* 0x000fc600097fe4ff */
[----:B------:R-:W-:Y:S04]  /*16500*/  STL [R1+0x210], R222 ;  /* 0x000210de01007387 */ /* 0x000fe80000100800 */
[----:B------:R-:W2:Y:S04]  /*16510*/  LDL R14, [R1+0x92c] ;  /* 0x00092c00010e7983 */ /* 0x000ea80000100800 */
[----:B------:R-:W2:Y:S04]  /*16520*/  LDL R8, [R1+0x920] ;  /* 0x0009200001087983 */ /* 0x000ea80000100800 */
[----:B------:R-:W2:Y:S01]  /*16530*/  LDL R13, [R1+0x934] ;  /* 0x00093400010d7983 */ /* 0x000ea20000100800 */
[----:B------:R-:W-:-:S03]  /*16540*/  IADD3.X R21, R7, UR7, RZ, P1, !PT ;  /* 0x0000000707157c10 */ /* 0x000fc60008ffe4ff */
[----:B------:R1:W-:Y:S04]  /*16550*/  STL [R1+0x20c], R221 ;  /* 0x00020cdd01007387 */ /* 0x0003e80000100800 */
[----:B------:R-:W2:Y:S01]  /*16560*/  LDL R7, [R1+0x928] ;  /* 0x0009280001077983 */ /* 0x000ea20000100800 */
[----:B0-----:R-:W-:-:S03]  /*16570*/  IADD3 R18, P2, R10, UR5, RZ ;  /* 0x000000050a127c10 */ /* 0x001fc6000ff5e0ff */
[----:B------:R-:W2:Y:S04]  /*16580*/  LDL R12, [R1+0x93c] ;  /* 0x00093c00010c7983 */ /* 0x000ea80000100800 */
[----:B-1----:R0:W2:Y:S04]  /*16590*/  LDG.E.U8 R221, desc[UR44][R22.64] ;  /* 0x0000002c16dd7981 */ /* 0x0020a8000c1e1100 */
[----:B------:R1:W-:Y:S04]  /*165a0*/  STL [R1+0x208], R218 ;  /* 0x000208da01007387 */ /* 0x0003e80000100800 */
[----:B------:R-:W2:Y:S04]  /*165b0*/  LDL R10, [R1+0x944] ;  /* 0x00094400010a7983 */ /* 0x000ea80000100800 */
[----:B-1----:R1:W2:Y:S01]  /*165c0*/  LDG.E.U8 R218, desc[UR44][R20.64] ;  /* 0x0000002c14da7981 */ /* 0x0022a2000c1e1100 */
[----:B------:R-:W-:-:S03]  /*165d0*/  IADD3.X R19, R6, UR7, RZ, P2, !PT ;  /* 0x0000000706137c10 */ /* 0x000fc600097fe4ff */
[----:B------:R-:W2:Y:S01]  /*165e0*/  LDL R6, [R1+0x930] ;  /* 0x0009300001067983 */ /* 0x000ea20000100800 */
[----:B0-----:R-:W-:-:S03]  /*165f0*/  IADD3 R22, P1, R9, UR5, RZ ;  /* 0x0000000509167c10 */ /* 0x001fc6000ff3e0ff */
[----:B------:R0:W-:Y:S04]  /*16600*/  STL [R1+0x204], R217 ;  /* 0x000204d901007387 */ /* 0x0001e80000100800 */
[----:B------:R-:W2:Y:S04]  /*16610*/  LDL R9, [R1+0x94c] ;  /* 0x00094c0001097983 */ /* 0x000ea80000100800 */
[----:B0-----:R0:W2:Y:S01]  /*16620*/  LDG.E.U8 R217, desc[UR44][R18.64] ;  /* 0x0000002c12d97981 */ /* 0x0010a2000c1e1100 */
[----:B-1----:R-:W-:-:S03]  /*16630*/  IADD3 R20, P2, R5, UR5, RZ ;  /* 0x0000000505147c10 */ /* 0x002fc6000ff5e0ff */
[----:B------:R-:W2:Y:S01]  /*16640*/  LDL R5, [R1+0x938] ;  /* 0x0009380001057983 */ /* 0x000ea20000100800 */
[----:B------:R-:W-:-:S03]  /*16650*/  IADD3.X R23, R4, UR7, RZ, P1, !PT ;  /* 0x0000000704177c10 */ /* 0x000fc60008ffe4ff */
[----:B------:R1:W-:Y:S04]  /*16660*/  STL [R1+0x200], R216 ;  /* 0x000200d801007387 */ /* 0x0003e80000100800 */
[----:B------:R-:W2:Y:S04]  /*16670*/  LDL R4, [R1+0x940] ;  /* 0x0009400001047983 */ /* 0x000ea80000100800 */
[----:B-1----:R1:W2:Y:S01]  /*16680*/  LDG.E.U8 R216, desc[UR44][R22.64] ;  /* 0x0000002c16d87981 */ /* 0x0022a2000c1e1100 */
[----:B0-----:R-:W-:Y:S02]  /*16690*/  IADD3 R18, P1, R17, UR5, RZ ;  /* 0x0000000511127c10 */ /* 0x001fe4000ff3e0ff */
[----:B---3--:R-:W-:-:S02]  /*166a0*/  IADD3.X R21, R2, UR7, RZ, P2, !PT ;  /* 0x0000000702157c10 */ /* 0x008fc400097fe4ff */
[----:B------:R-:W3:Y:S04]  /*166b0*/  LDL R2, [R1+0x948] ;  /* 0x0009480001027983 */ /* 0x000ee80000100800 */
[----:B------:R0:W3:Y:S04]  /*166c0*/  LDG.E.U8 R17, desc[UR44][R20.64] ;  /* 0x0000002c14117981 */ /* 0x0000e8000c1e1100 */
[----:B------:R1:W-:Y:S01]  /*166d0*/  STL [R1+0x1fc], R220 ;  /* 0x0001fcdc01007387 */ /* 0x0003e20000100800 */
[----:B----4-:R-:W-:-:S03]  /*166e0*/  IADD3.X R19, R0, UR7, RZ, P1, !PT ;  /* 0x0000000700137c10 */ /* 0x010fc60008ffe4ff */
[----:B------:R-:W4:Y:S04]  /*166f0*/  LDL R0, [R1+0x954] ;  /* 0x0009540001007983 */ /* 0x000f280000100800 */
[----:B-1----:R1:W4:Y:S01]  /*16700*/  LDG.E.U8 R220, desc[UR44][R18.64] ;  /* 0x0000002c12dc7981 */ /* 0x002322000c1e1100 */
[----:B------:R-:W-:-:S03]  /*16710*/  IADD3 R22, P2, R16, UR5, RZ ;  /* 0x0000000510167c10 */ /* 0x000fc6000ff5e0ff */
[----:B------:R1:W-:Y:S01]  /*16720*/  STL [R1+0x1f8], R219 ;  /* 0x0001f8db01007387 */ /* 0x0003e20000100800 */
[----:B--2---:R-:W-:-:S03]  /*16730*/  IADD3.X R23, R11, UR7, RZ, P2, !PT ;  /* 0x000000070b177c10 */ /* 0x004fc600097fe4ff */
[----:B------:R-:W2:Y:S01]  /*16740*/  LDL R11, [R1+0x95c] ;  /* 0x00095c00010b7983 */ /* 0x000ea20000100800 */
[----:B0-----:R-:W-:-:S03]  /*16750*/  IADD3 R20, P1, R15, UR5, RZ ;  /* 0x000000050f147c10 */ /* 0x001fc6000ff3e0ff */
[----:B-1----:R0:W2:Y:S01]  /*16760*/  LDG.E.U8 R219, desc[UR44][R22.64] ;  /* 0x0000002c16db7981 */ /* 0x0020a2000c1e1100 */
[----:B------:R-:W-:Y:S02]  /*16770*/  IADD3 R18, P2, R14, UR5, RZ ;  /* 0x000000050e127c10 */ /* 0x000fe4000ff5e0ff */
[----:B------:R-:W-:Y:S02]  /*16780*/  IADD3.X R21, R8, UR7, RZ, P1, !PT ;  /* 0x0000000708157c10 */ /* 0x000fe40008ffe4ff */
[----:B------:R-:W2:Y:S04]  /*16790*/  LDL R8, [R1+0x950] ;  /* 0x0009500001087983 */ /* 0x000ea80000100800 */
[----:B------:R1:W2:Y:S01]  /*167a0*/  LDG.E.U8 R16, desc[UR44][R20.64] ;  /* 0x0000002c14107981 */ /* 0x0002a2000c1e1100 */
[----:B------:R-:W-:-:S02]  /*167b0*/  IADD3.X R19, R7, UR7, RZ, P2, !PT ;  /* 0x0000000707137c10 */ /* 0x000fc400097fe4ff */
[----:B------:R-:W-:-:S03]  /*167c0*/  IADD3 R152, P1, R13, UR5, RZ ;  /* 0x000000050d987c10 */ /* 0x000fc6000ff3e0ff */
[----:B------:R1:W2:Y:S04]  /*167d0*/  LDG.E.U8 R15, desc[UR44][R18.64] ;  /* 0x0000002c120f7981 */ /* 0x0002a8000c1e1100 */
[----:B------:R-:W-:Y:S04]  /*167e0*/  STL [R1+0x1f4], R221 ;  /* 0x0001f4dd01007387 */ /* 0x000fe80000100800 */
[----:B------:R-:W2:Y:S04]  /*167f0*/  LDL R7, [R1+0x964] ;  /* 0x0009640001077983 */ /* 0x000ea80000100800 */
[----:B------:R-:W2:Y:S04]  /*16800*/  LDL R14, [R1+0x958] ;  /* 0x00095800010e7983 */ /* 0x000ea80000100800 */
[----:B------:R1:W-:Y:S04]  /*16810*/  STL [R1+0x1f0], R218 ;  /* 0x0001f0da01007387 */ /* 0x0003e80000100800 */
[----:B------:R-:W2:Y:S01]  /*16820*/  LDL R13, [R1+0x96c] ;  /* 0x00096c00010d7983 */ /* 0x000ea20000100800 */
[----:B------:R-:W-:-:S03]  /*16830*/  IADD3.X R153, R6, UR7, RZ, P1, !PT ;  /* 0x0000000706997c10 */ /* 0x000fc60008ffe4ff */
[----:B------:R-:W2:Y:S01]  /*16840*/  LDL R6, [R1+0x960] ;  /* 0x0009600001067983 */ /* 0x000ea20000100800 */
[----:B0-----:R-:W-:Y:S02]  /*16850*/  IADD3 R22, P2, R12, UR5, RZ ;  /* 0x000000050c167c10 */ /* 0x001fe4000ff5e0ff */
[----:B-1----:R-:W-:Y:S01]  /*16860*/  IADD3 R20, P3, R10, UR5, RZ ;  /* 0x000000050a147c10 */ /* 0x002fe2000ff7e0ff */
[----:B------:R-:W2:Y:S04]  /*16870*/  LDG.E.U8 R218, desc[UR44][R152.64] ;  /* 0x0000002c98da7981 */ /* 0x000ea8000c1e1100 */
[----:B------:R0:W-:Y:S01]  /*16880*/  STL [R1+0x1ec], R217 ;  /* 0x0001ecd901007387 */ /* 0x0001e20000100800 */
[----:B------:R-:W-:Y:S02]  /*16890*/  IADD3 R18, P1, R9, UR5, RZ ;  /* 0x0000000509127c10 */ /* 0x000fe4000ff3e0ff */
[----:B------:R-:W-:-:S02]  /*168a0*/  IADD3.X R23, R5, UR7, RZ, P2, !PT ;  /* 0x0000000705177c10 */ /* 0x000fc400097fe4ff */
[----:B------:R-:W2:Y:S04]  /*168b0*/  LDL R5, [R1+0x974] ;  /* 0x0009740001057983 */ /* 0x000ea80000100800 */
[----:B0-----:R4:W2:Y:S01]  /*168c0*/  LDG.E.U8 R217, desc[UR44][R22.64] ;  /* 0x0000002c16d97981 */ /* 0x0018a2000c1e1100 */
[----:B------:R-:W-:-:S03]  /*168d0*/  IADD3.X R21, R4, UR7, RZ, P3, !PT ;  /* 0x0000000704157c10 */ /* 0x000fc60009ffe4ff */
[----:B------:R-:W2:Y:S04]  /*168e0*/  LDL R4, [R1+0x968] ;  /* 0x0009680001047983 */ /* 0x000ea80000100800 */
[----:B------:R0:W-:Y:S04]  /*168f0*/  STL [R1+0x1e8], R216 ;  /* 0x0001e8d801007387 */ /* 0x0001e80000100800 */
[----:B------:R-:W2:Y:S04]  /*16900*/  LDL R9, [R1+0x97c] ;  /* 0x00097c0001097983 */ /* 0x000ea80000100800 */
[----:B0-----:R2:W2:Y:S01]  /*16910*/  LDG.E.U8 R216, desc[UR44][R20.64] ;  /* 0x0000002c14d87981 */ /* 0x0014a2000c1e1100 */
[----:B---3--:R-:W-:-:S03]  /*16920*/  IADD3.X R19, R2, UR7, RZ, P1, !PT ;  /* 0x0000000702137c10 */ /* 0x008fc60008ffe4ff */
[----:B------:R-:W3:Y:S04]  /*16930*/  LDL R2, [R1+0x970] ;  /* 0x0009700001027983 */ /* 0x000ee80000100800 */
[----:B------:R0:W-:Y:S04]  /*16940*/  STL [R1+0x1e4], R17 ;  /* 0x0001e41101007387 */ /* 0x0001e80000100800 */
[----:B------:R-:W3:Y:S04]  /*16950*/  LDL R10, [R1+0x984] ;  /* 0x00098400010a7983 */ /* 0x000ee80000100800 */
[----:B0-----:R0:W3:Y:S01]  /*16960*/  LDG.E.U8 R17, desc[UR44][R18.64] ;  /* 0x0000002c12117981 */ /* 0x0010e2000c1e1100 */
[----:B----4-:R-:W-:-:S03]  /*16970*/  IADD3 R22, P1, R0, UR5, RZ ;  /* 0x0000000500167c10 */ /* 0x010fc6000ff3e0ff */
[----:B------:R-:W-:Y:S04]  /*16980*/  STL [R1+0x1e0], R220 ;  /* 0x0001e0dc01007387 */ /* 0x000fe80000100800 */
[----:B------:R-:W4:Y:S04]  /*16990*/  LDL R0, [R1+0x978] ;  /* 0x0009780001007983 */ /* 0x000f280000100800 */
[----:B------:R-:W4:Y:S01]  /*169a0*/  LDL R12, [R1+0x98c] ;  /* 0x00098c00010c7983 */ /* 0x000f220000100800 */
[----:B--2---:R-:W-:-:S03]  /*169b0*/  IADD3 R20, P2, R11, UR5, RZ ;  /* 0x000000050b147c10 */ /* 0x004fc6000ff5e0ff */
[----:B------:R-:W-:Y:S04]  /*169c0*/  STL [R1+0x1dc], R219 ;  /* 0x0001dcdb01007387 */ /* 0x000fe80000100800 */
[----:B------:R-:W2:Y:S01]  /*169d0*/  LDL R11, [R1+0x994] ;  /* 0x00099400010b7983 */ /* 0x000ea20000100800 */
[----:B------:R-:W-:-:S03]  /*169e0*/  IADD3.X R23, R8, UR7, RZ, P1, !PT ;  /* 0x0000000708177c10 */ /* 0x000fc60008ffe4ff */
[----:B------:R-:W2:Y:S04]  /*169f0*/  LDL R8, [R1+0x980] ;  /* 0x0009800001087983 */ /* 0x000ea80000100800 */
[----:B------:R1:W-:Y:S04]  /*16a00*/  STL [R1+0x1d8], R16 ;  /* 0x0001d81001007387 */ /* 0x0003e80000100800 */
[----:B-1----:R1:W2:Y:S01]  /*16a10*/  LDG.E.U8 R16, desc[UR44][R22.64] ;  /* 0x0000002c16107981 */ /* 0x0022a2000c1e1100 */
[----:B0-----:R-:W-:-:S03]  /*16a20*/  IADD3 R18, P1, R7, UR5, RZ ;  /* 0x0000000507127c10 */ /* 0x001fc6000ff3e0ff */
[----:B------:R-:W2:Y:S01]  /*16a30*/  LDL R7, [R1+0x988] ;  /* 0x0009880001077983 */ /* 0x000ea20000100800 */
[----:B------:R-:W-:-:S03]  /*16a40*/  IADD3.X R21, R14, UR7, RZ, P2, !PT ;  /* 0x000000070e157c10 */ /* 0x000fc600097fe4ff */
[----:B------:R-:W2:Y:S04]  /*16a50*/  LDL R14, [R1+0x99c] ;  /* 0x00099c00010e7983 */ /* 0x000ea80000100800 */
[----:B------:R0:W-:Y:S01]  /*16a60*/  STL [R1+0x1d4], R15 ;  /* 0x0001d40f01007387 */ /* 0x0001e20000100800 */
[----:B-1----:R-:W-:-:S03]  /*16a70*/  IADD3 R22, P2, R13, UR5, RZ ;  /* 0x000000050d167c10 */ /* 0x002fc6000ff5e0ff */
[----:B------:R-:W2:Y:S01]  /*16a80*/  LDL R13, [R1+0x990] ;  /* 0x00099000010d7983 */ /* 0x000ea20000100800 */
[----:B------:R-:W-:-:S03]  /*16a90*/  IADD3.X R19, R6, UR7, RZ, P1, !PT ;  /* 0x0000000706137c10 */ /* 0x000fc60008ffe4ff */
[----:B------:R-:W2:Y:S04]  /*16aa0*/  LDL R6, [R1+0x9a4] ;  /* 0x0009a40001067983 */ /* 0x000ea80000100800 */
[----:B0-----:R0:W2:Y:S04]  /*16ab0*/  LDG.E.U8 R15, desc[UR44][R20.64] ;  /* 0x0000002c140f7981 */ /* 0x0010a8000c1e1100 */
[----:B------:R1:W2:Y:S01]  /*16ac0*/  LDG.E.U8 R219, desc[UR44][R18.64] ;  /* 0x0000002c12db7981 */ /* 0x0002a2000c1e1100 */
[----:B0-----:R-:W-:-:S03]  /*16ad0*/  IADD3 R20, P1, R5, UR5, RZ ;  /* 0x0000000505147c10 */ /* 0x001fc6000ff3e0ff */
[----:B------:R-:W2:Y:S04]  /*16ae0*/  LDL R5, [R1+0x998] ;  /* 0x0009980001057983 */ /* 0x000ea80000100800 */
[----:B------:R-:W-:Y:S01]  /*16af0*/  STL [R1+0x1d0], R218 ;  /* 0x0001d0da01007387 */ /* 0x000fe20000100800 */
[----:B------:R-:W-:-:S03]  /*16b00*/  IADD3.X R23, R4, UR7, RZ, P2, !PT ;  /* 0x0000000704177c10 */ /* 0x000fc600097fe4ff */
[----:B------:R-:W2:Y:S04]  /*16b10*/  LDL R4, [R1+0x9ac] ;  /* 0x0009ac0001047983 */ /* 0x000ea80000100800 */
[----:B------:R0:W-:Y:S01]  /*16b20*/  STL [R1+0x1cc], R217 ;  /* 0x0001ccd901007387 */ /* 0x0001e20000100800 */
[----:B-1----:R-:W-:-:S03]  /*16b30*/  IADD3 R18, P2, R9, UR5, RZ ;  /* 0x0000000509127c10 */ /* 0x002fc6000ff5e0ff */
[----:B------:R-:W2:Y:S04]  /*16b40*/  LDL R9, [R1+0x9a0] ;  /* 0x0009a00001097983 */ /* 0x000ea80000100800 */
[----:B0-----:R0:W2:Y:S04]  /*16b50*/  LDG.E.U8 R217, desc[UR44][R22.64] ;  /* 0x0000002c16d97981 */ /* 0x0010a8000c1e1100 */
[----:B------:R1:W-:Y:S01]  /*16b60*/  STL [R1+0x1c8], R216 ;  /* 0x0001c8d801007387 */ /* 0x0003e20000100800 */
[----:B---3--:R-:W-:-:S03]  /*16b70*/  IADD3.X R21, R2, UR7, RZ, P1, !PT ;  /* 0x0000000702157c10 */ /* 0x008fc60008ffe4ff */
[----:B------:R-:W3:Y:S04]  /*16b80*/  LDL R2, [R1+0x9b4] ;  /* 0x0009b40001027983 */ /* 0x000ee80000100800 */
[----:B-1----:R1:W3:Y:S01]  /*16b90*/  LDG.E.U8 R216, desc[UR44][R20.64] ;  /* 0x0000002c14d87981 */ /* 0x0022e2000c1e1100 */
[----:B0-----:R-:W-:-:S03]  /*16ba0*/  IADD3 R22, P1, R10, UR5, RZ ;  /* 0x000000050a167c10 */ /* 0x001fc6000ff3e0ff */
[----:B------:R0:W-:Y:S04]  /*16bb0*/  STL [R1+0x1c4], R17 ;  /* 0x0001c41101007387 */ /* 0x0001e80000100800 */
[----:B------:R-:W3:Y:S01]  /*16bc0*/  LDL R10, [R1+0x9a8] ;  /* 0x0009a800010a7983 */ /* 0x000ee20000100800 */
[----:B----4-:R-:W-:-:S03]  /*16bd0*/  IADD3.X R19, R0, UR7, RZ, P2, !PT ;  /* 0x0000000700137c10 */ /* 0x010fc600097fe4ff */
[----:B------:R-:W4:Y:S01]  /*16be0*/  LDL R0, [R1+0x9bc] ;  /* 0x0009bc0001007983 */ /* 0x000f220000100800 */
[----:B-1----:R-:W-:-:S03]  /*16bf0*/  IADD3 R20, P2, R12, UR5, RZ ;  /* 0x000000050c147c10 */ /* 0x002fc6000ff5e0ff */
[----:B------:R-:W4:Y:S04]  /*16c00*/  LDL R12, [R1+0x9b0] ;  /* 0x0009b000010c7983 */ /* 0x000f280000100800 */
[----:B0-----:R0:W4:Y:S01]  /*16c10*/  LDG.E.U8 R17, desc[UR44][R18.64] ;  /* 0x0000002c12117981 */ /* 0x001122000c1e1100 */
[----:B--2---:R-:W-:-:S03]  /*16c20*/  IADD3.X R23, R8, UR7, RZ, P1, !PT ;  /* 0x0000000708177c10 */ /* 0x004fc60008ffe4ff */
[----:B------:R-:W2:Y:S01]  /*16c30*/  LDL R8, [R1+0x9c4] ;  /* 0x0009c40001087983 */ /* 0x000ea20000100800 */
[----:B0-----:R-:W-:-:S03]  /*16c40*/  IADD3 R18, P1, R11, UR5, RZ ;  /* 0x000000050b127c10 */ /* 0x001fc6000ff3e0ff */
[----:B------:R-:W2:Y:S01]  /*16c50*/  LDL R11, [R1+0x9b8] ;  /* 0x0009b800010b7983 */ /* 0x000ea20000100800 */
[----:B------:R-:W-:-:S03]  /*16c60*/  IADD3.X R21, R7, UR7, RZ, P2, !PT ;  /* 0x0000000707157c10 */ /* 0x000fc600097fe4ff */
[----:B------:R-:W2:Y:S04]  /*16c70*/  LDL R7, [R1+0x9cc] ;  /* 0x0009cc0001077983 */ /* 0x000ea80000100800 */
[----:B------:R0:W-:Y:S01]  /*16c80*/  STL [R1+0x1c0], R16 ;  /* 0x0001c01001007387 */ /* 0x0001e20000100800 */
[----:B------:R-:W-:-:S03]  /*16c90*/  IADD3.X R19, R13, UR7, RZ, P1, !PT ;  /* 0x000000070d137c10 */ /* 0x000fc60008ffe4ff */
[----:B------:R-:W2:Y:S04]  /*16ca0*/  LDL R13, [R1+0x9d4] ;  /* 0x0009d400010d7983 */ /* 0x000ea80000100800 */
[----:B0-----:R0:W2:Y:S04]  /*16cb0*/  LDG.E.U8 R16, desc[UR44][R22.64] ;  /* 0x0000002c16107981 */ /* 0x0010a8000c1e1100 */
[----:B------:R-:W2:Y:S01]  /*16cc0*/  LDG.E.U8 R218, desc[UR44][R18.64] ;  /* 0x0000002c12da7981 */ /* 0x000ea2000c1e1100 */
[----:B0-----:R-:W-:-:S03]  /*16cd0*/  IADD3 R22, P2, R14, UR5, RZ ;  /* 0x000000050e167c10 */ /* 0x001fc6000ff5e0ff */
[----:B------:R-:W2:Y:S04]  /*16ce0*/  LDL R14, [R1+0x9c0] ;  /* 0x0009c000010e7983 */ /* 0x000ea80000100800 */
[----:B------:R0:W-:Y:S04]  /*16cf0*/  STL [R1+0x1bc], R15 ;  /* 0x0001bc0f01007387 */ /* 0x0001e80000100800 */
[----:B0-----:R0:W2:Y:S02]  /*16d00*/  LDG.E.U8 R15, desc[UR44][R20.64] ;  /* 0x0000002c140f7981 */ /* 0x0010a4000c1e1100 */
[----:B0-----:R-:W-:-:S02]  /*16d10*/  IADD3 R20, P1, R6, UR5, RZ ;  /* 0x0000000506147c10 */ /* 0x001fc4000ff3e0ff */
[----:B------:R-:W2:Y:S01]  /*16d20*/  LDL R6, [R1+0x9c8] ;  /* 0x0009c80001067983 */ /* 0x000ea20000100800 */
[----:B------:R-:W-:-:S03]  /*16d30*/  IADD3.X R23, R5, UR7, RZ, P2, !PT ;  /* 0x0000000705177c10 */ /* 0x000fc600097fe4ff */
[----:B------:R0:W-:Y:S04]  /*16d40*/  STL [R1+0x1b8], R219 ;  /* 0x0001b8db01007387 */ /* 0x0001e80000100800 */
[----:B------:R-:W2:Y:S01]  /*16d50*/  LDL R5, [R1+0x9dc] ;  /* 0x0009dc0001057983 */ /* 0x000ea20000100800 */
[----:B------:R-:W-:Y:S02]  /*16d60*/  IADD3 R18, P2, R4, UR5, RZ ;  /* 0x0000000504127c10 */ /* 0x000fe4000ff5e0ff */
[----:B------:R-:W-:Y:S01]  /*16d70*/  IADD3.X R21, R9, UR7, RZ, P1, !PT ;  /* 0x0000000709157c10 */ /* 0x000fe20008ffe4ff */
[----:B------:R-:W2:Y:S04]  /*16d80*/  LDL R4, [R1+0x9d0] ;  /* 0x0009d00001047983 */ /* 0x000ea80000100800 */
[----:B------:R1:W-:Y:S04]  /*16d90*/  STL [R1+0x1b4], R217 ;  /* 0x0001b4d901007387 */ /* 0x0003e80000100800 */
[----:B0-----:R3:W2:Y:S04]  /*16da0*/  LDG.E.U8 R219, desc[UR44][R22.64] ;  /* 0x0000002c16db7981 */ /* 0x0016a8000c1e1100 */
[----:B------:R-:W2:Y:S04]  /*16db0*/  LDL R9, [R1+0x9e4] ;  /* 0x0009e40001097983 */ /* 0x000ea80000100800 */
[----:B-1----:R4:W2:Y:S01]  /*16dc0*/  LDG.E.U8 R217, desc[UR44][R20.64] ;  /* 0x0000002c14d97981 */ /* 0x0028a2000c1e1100 */
[----:B---3--:R-:W-:-:S03]  /*16dd0*/  IADD3 R22, P1, R2, UR5, RZ ;  /* 0x0000000502167c10 */ /* 0x008fc6000ff3e0ff */
[----:B------:R-:W3:Y:S04]  /*16de0*/  LDL R2, [R1+0x9d8] ;  /* 0x0009d80001027983 */ /* 0x000ee80000100800 */
[----:B------:R0:W-:Y:S01]  /*16df0*/  STL [R1+0x1b0], R216 ;  /* 0x0001b0d801007387 */ /* 0x0001e20000100800 */
[----:B------:R-:W-:-:S03]  /*16e00*/  IADD3.X R19, R10, UR7, RZ, P2, !PT ;  /* 0x000000070a137c10 */ /* 0x000fc600097fe4ff */
        /* <DEDUP_REMOVED lines=9> */
[----:B------:R-:W2:Y:S01]  /*16ea0*/  LDL R8, [R1+0x9e8] ;  /* 0x0009e80001087983 */ /* 0x000ea20000100800 */
[----:B------:R-:W-:Y:S02]  /*16eb0*/  IADD3.X R21, R11, UR7, RZ, P2, !PT ;  /* 0x000000070b157c10 */ /* 0x000fe400097fe4ff */
[----:B0-----:R-:W-:Y:S01]  /*16ec0*/  IADD3 R22, P2, R7, UR5, RZ ;  /* 0x0000000507167c10 */ /* 0x001fe2000ff5e0ff */
[----:B------:R0:W-:Y:S04]  /*16ed0*/  STL [R1+0x1a8], R16 ;  /* 0x0001a81001007387 */ /* 0x0001e80000100800 */
[----:B------:R-:W2:Y:S04]  /*16ee0*/  LDL R11, [R1+0x9fc] ;  /* 0x0009fc00010b7983 */ /* 0x000ea80000100800 */
[----:B------:R-:W2:Y:S04]  /*16ef0*/  LDL R7, [R1+0x9f0] ;  /* 0x0009f00001077983 */ /* 0x000ea80000100800 */
[----:B0-----:R0:W2:Y:S01]  /*16f00*/  LDG.E.U8 R16, desc[UR44][R20.64] ;  /* 0x0000002c14107981 */ /* 0x0010a2000c1e1100 */
[----:B------:R-:W-:-:S03]  /*16f10*/  IADD3.X R19, R14, UR7, RZ, P1, !PT ;  /* 0x000000070e137c10 */ /* 0x000fc60008ffe4ff */
[----:B------:R1:W-:Y:S04]  /*16f20*/  STL [R1+0x1a4], R15 ;  /* 0x0001a40f01007387 */ /* 0x0003e80000100800 */
[----:B------:R-:W2:Y:S04]  /*16f30*/  LDL R14, [R1+0x9f8] ;  /* 0x0009f800010e7983 */ /* 0x000ea80000100800 */
[----:B-1----:R-:W2:Y:S01]  /*16f40*/  LDL R15, [R1+0xa04] ;  /* 0x000a0400010f7983 */ /* 0x002ea20000100800 */
[----:B------:R-:W-:-:S03]  /*16f50*/  IADD3.X R23, R6, UR7, RZ, P2, !PT ;  /* 0x0000000706177c10 */ /* 0x000fc600097fe4ff */
[----:B------:R-:W2:Y:S04]  /*16f60*/  LDL R6, [R1+0xa0c] ;  /* 0x000a0c0001067983 */ /* 0x000ea80000100800 */
[----:B------:R1:W-:Y:S01]  /*16f70*/  STL [R1+0x1a0], R218 ;  /* 0x0001a0da01007387 */ /* 0x0003e20000100800 */
[----:B0-----:R-:W-:-:S03]  /*16f80*/  IADD3 R20, P1, R13, UR5, RZ ;  /* 0x000000050d147c10 */ /* 0x001fc6000ff3e0ff */
[----:B------:R-:W2:Y:S04]  /*16f90*/  LDL R13, [R1+0xa00] ;  /* 0x000a0000010d7983 */ /* 0x000ea80000100800 */
[----:B------:R-:W2:Y:S04]  /*16fa0*/  LDG.E.U8 R220, desc[UR44][R22.64] ;  /* 0x0000002c16dc7981 */ /* 0x000ea8000c1e1100 */
[----:B-1----:R0:W2:Y:S01]  /*16fb0*/  LDG.E.U8 R218, desc[UR44][R18.64] ;  /* 0x0000002c12da7981 */ /* 0x0020a2000c1e1100 */
[----:B------:R-:W-:Y:S02]  /*16fc0*/  IADD3.X R21, R4, UR7, RZ, P1, !PT ;  /* 0x0000000704157c10 */ /* 0x000fe40008ffe4ff */
[----:B0-----:R-:W-:-:S02]  /*16fd0*/  IADD3 R18, P2, R5, UR5, RZ ;  /* 0x0000000505127c10 */ /* 0x001fc4000ff5e0ff */
[----:B------:R-:W2:Y:S01]  /*16fe0*/  LDL R5, [R1+0xa14] ;  /* 0x000a140001057983 */ /* 0x000ea20000100800 */
[----:B------:R-:W-:-:S03]  /*16ff0*/  IADD3 R22, P1, R9, UR5, RZ ;  /* 0x0000000509167c10 */ /* 0x000fc6000ff3e0ff */
[----:B------:R-:W-:Y:S04]  /*17000*/  STL [R1+0x19c], R219 ;  /* 0x00019cdb01007387 */ /* 0x000fe80000100800 */
[----:B------:R-:W2:Y:S04]  /*17010*/  LDL R4, [R1+0xa08] ;  /* 0x000a080001047983 */ /* 0x000ea80000100800 */
[----:B------:R-:W2:Y:S04]  /*17020*/  LDL R9, [R1+0xa1c] ;  /* 0x000a1c0001097983 */ /* 0x000ea80000100800 */
[----:B------:R0:W-:Y:S04]  /*17030*/  STL [R1+0x18c], R217 ;  /* 0x00018cd901007387 */ /* 0x0001e80000100800 */
[----:B0-----:R0:W2:Y:S01]  /*17040*/  LDG.E.U8 R217, desc[UR44][R20.64] ;  /* 0x0000002c14d97981 */ /* 0x0010a2000c1e1100 */
[----:B---3--:R-:W-:-:S03]  /*17050*/  IADD3.X R19, R2, UR7, RZ, P2, !PT ;  /* 0x0000000702137c10 */ /* 0x008fc600097fe4ff */
[----:B------:R-:W3:Y:S01]  /*17060*/  LDL R2, [R1+0xa10] ;  /* 0x000a100001027983 */ /* 0x000ee20000100800 */
[----:B0-----:R-:W-:-:S03]  /*17070*/  IADD3 R20, P2, R10, UR5, RZ ;  /* 0x000000050a147c10 */ /* 0x001fc6000ff5e0ff */
[----:B------:R-:W3:Y:S04]  /*17080*/  LDL R10, [R1+0xa24] ;  /* 0x000a2400010a7983 */ /* 0x000ee80000100800 */
[----:B------:R0:W-:Y:S04]  /*17090*/  STL [R1+0x188], R216 ;  /* 0x000188d801007387 */ /* 0x0001e80000100800 */
[----:B0-----:R0:W3:Y:S01]  /*170a0*/  LDG.E.U8 R216, desc[UR44][R18.64] ;  /* 0x0000002c12d87981 */ /* 0x0010e2000c1e1100 */
[----:B----4-:R-:W-:-:S03]  /*170b0*/  IADD3.X R23, R0, UR7, RZ, P1, !PT ;  /* 0x0000000700177c10 */ /* 0x010fc60008ffe4ff */
[----:B------:R-:W4:Y:S01]  /*170c0*/  LDL R0, [R1+0xa18] ;  /* 0x000a180001007983 */ /* 0x000f220000100800 */
[----:B0-----:R-:W-:-:S03]  /*170d0*/  IADD3 R18, P1, R12, UR5, RZ ;  /* 0x000000050c127c10 */ /* 0x001fc6000ff3e0ff */
[----:B------:R-:W4:Y:S04]  /*170e0*/  LDL R12, [R1+0xa2c] ;  /* 0x000a2c00010c7983 */ /* 0x000f280000100800 */
[----:B------:R0:W-:Y:S04]  /*170f0*/  STL [R1+0x184], R17 ;  /* 0x0001841101007387 */ /* 0x0001e80000100800 */
[----:B0-----:R0:W4:Y:S01]  /*17100*/  LDG.E.U8 R17, desc[UR44][R22.64] ;  /* 0x0000002c16117981 */ /* 0x001122000c1e1100 */
[----:B--2---:R-:W-:-:S03]  /*17110*/  IADD3.X R21, R8, UR7, RZ, P2, !PT ;  /* 0x0000000708157c10 */ /* 0x004fc600097fe4ff */
[----:B------:R-:W2:Y:S04]  /*17120*/  LDL R8, [R1+0xa20] ;  /* 0x000a200001087983 */ /* 0x000ea80000100800 */
[----:B------:R-:W2:Y:S01]  /*17130*/  LDG.E.U8 R219, desc[UR44][R20.64] ;  /* 0x0000002c14db7981 */ /* 0x000ea2000c1e1100 */
[----:B0-----:R-:W-:-:S03]  /*17140*/  IADD3 R22, P2, R11, UR5, RZ ;  /* 0x000000050b167c10 */ /* 0x001fc6000ff5e0ff */
[----:B------:R-:W2:Y:S01]  /*17150*/  LDL R11, [R1+0xa34] ;  /* 0x000a3400010b7983 */ /* 0x000ea20000100800 */
[----:B------:R-:W-:-:S03]  /*17160*/  IADD3.X R19, R7, UR7, RZ, P1, !PT ;  /* 0x0000000707137c10 */ /* 0x000fc60008ffe4ff */
[----:B------:R0:W-:Y:S04]  /*17170*/  STL [R1+0x180], R16 ;  /* 0x0001801001007387 */ /* 0x0001e80000100800 */
[----:B------:R-:W2:Y:S04]  /*17180*/  LDL R7, [R1+0xa28] ;  /* 0x000a280001077983 */ /* 0x000ea80000100800 */
[----:B0-----:R0:W2:Y:S01]  /*17190*/  LDG.E.U8 R16, desc[UR44][R18.64] ;  /* 0x0000002c12107981 */ /* 0x0010a2000c1e1100 */
[----:B------:R-:W-:Y:S02]  /*171a0*/  IADD3.X R23, R14, UR7, RZ, P2, !PT ;  /* 0x000000070e177c10 */ /* 0x000fe400097fe4ff */
[----:B0-----:R-:W-:-:S02]  /*171b0*/  IADD3 R18, P2, R6, UR5, RZ ;  /* 0x0000000506127c10 */ /* 0x001fc4000ff5e0ff */
[----:B------:R-:W-:Y:S01]  /*171c0*/  IADD3 R20, P1, R15, UR5, RZ ;  /* 0x000000050f147c10 */ /* 0x000fe2000ff3e0ff */
[----:B------:R0:W-:Y:S04]  /*171d0*/  STL [R1+0x17c], R218 ;  /* 0x00017cda01007387 */ /* 0x0001e80000100800 */
[----:B------:R-:W2:Y:S01]  /*171e0*/  LDL R6, [R1+0xa3c] ;  /* 0x000a3c0001067983 */ /* 0x000ea20000100800 */
[----:B------:R-:W-:-:S03]  /*171f0*/  IADD3.X R21, R13, UR7, RZ, P1, !PT ;  /* 0x000000070d157c10 */ /* 0x000fc60008ffe4ff */
[----:B------:R-:W2:Y:S04]  /*17200*/  LDL R14, [R1+0xa30] ;  /* 0x000a3000010e7983 */ /* 0x000ea80000100800 */
[----:B0-----:R0:W2:Y:S04]  /*17210*/  LDG.E.U8 R218, desc[UR44][R22.64] ;  /* 0x0000002c16da7981 */ /* 0x0010a8000c1e1100 */
[----:B------:R-:W-:Y:S04]  /*17220*/  STL [R1+0x178], R220 ;  /* 0x000178dc01007387 */ /* 0x000fe80000100800 */
[----:B------:R1:W2:Y:S01]  /*17230*/  LDG.E.U8 R15, desc[UR44][R20.64] ;  /* 0x0000002c140f7981 */ /* 0x0002a2000c1e1100 */
[----:B0-----:R-:W-:-:S03]  /*17240*/  IADD3 R22, P1, R5, UR5, RZ ;  /* 0x0000000505167c10 */ /* 0x001fc6000ff3e0ff */
[----:B------:R-:W2:Y:S01]  /*17250*/  LDL R5, [R1+0xa44] ;  /* 0x000a440001057983 */ /* 0x000ea20000100800 */
[----:B------:R-:W-:-:S03]  /*17260*/  IADD3.X R19, R4, UR7, RZ, P2, !PT ;  /* 0x0000000704137c10 */ /* 0x000fc600097fe4ff */
[----:B------:R-:W2:Y:S01]  /*17270*/  LDL R4, [R1+0xa38] ;  /* 0x000a380001047983 */ /* 0x000ea20000100800 */
[----:B-1----:R-:W-:-:S03]  /*17280*/  IADD3 R20, P2, R9, UR5, RZ ;  /* 0x0000000509147c10 */ /* 0x002fc6000ff5e0ff */
[----:B------:R0:W-:Y:S04]  /*17290*/  STL [R1+0x174], R217 ;  /* 0x000174d901007387 */ /* 0x0001e80000100800 */
[----:B------:R-:W2:Y:S04]  /*172a0*/  LDL R9, [R1+0xa4c] ;  /* 0x000a4c0001097983 */ /* 0x000ea80000100800 */
[----:B0-----:R0:W2:Y:S01]  /*172b0*/  LDG.E.U8 R217, desc[UR44][R18.64] ;  /* 0x0000002c12d97981 */ /* 0x0010a2000c1e1100 */
[----:B---3--:R-:W-:-:S03]  /*172c0*/  IADD3.X R23, R2, UR7, RZ, P1, !PT ;  /* 0x0000000702177c10 */ /* 0x008fc60008ffe4ff */
[----:B------:R-:W3:Y:S01]  /*172d0*/  LDL R2, [R1+0xa40] ;  /* 0x000a400001027983 */ /* 0x000ee20000100800 */
[----:B0-----:R-:W-:-:S03]  /*172e0*/  IADD3 R18, P1, R10, UR5, RZ ;  /* 0x000000050a127c10 */ /* 0x001fc6000ff3e0ff */
[----:B------:R0:W-:Y:S04]  /*172f0*/  STL [R1+0x170], R216 ;  /* 0x000170d801007387 */ /* 0x0001e80000100800 */
[----:B------:R-:W3:Y:S04]  /*17300*/  LDL R10, [R1+0xa54] ;  /* 0x000a5400010a7983 */ /* 0x000ee80000100800 */
[----:B0-----:R0:W3:Y:S01]  /*17310*/  LDG.E.U8 R216, desc[UR44][R22.64] ;  /* 0x0000002c16d87981 */ /* 0x0010e2000c1e1100 */
[----:B----4-:R-:W-:-:S03]  /*17320*/  IADD3.X R21, R0, UR7, RZ, P2, !PT ;  /* 0x0000000700157c10 */ /* 0x010fc600097fe4ff */
[----:B------:R-:W4:Y:S01]  /*17330*/  LDL R0, [R1+0xa48] ;  /* 0x000a480001007983 */ /* 0x000f220000100800 */
[----:B0-----:R-:W-:-:S03]  /*17340*/  IADD3 R22, P2, R12, UR5, RZ ;  /* 0x000000050c167c10 */ /* 0x001fc6000ff5e0ff */
[----:B------:R0:W-:Y:S04]  /*17350*/  STL [R1+0x168], R17 ;  /* 0x0001681101007387 */ /* 0x0001e80000100800 */
[----:B------:R-:W4:Y:S04]  /*17360*/  LDL R13, [R1+0xa5c] ;  /* 0x000a5c00010d7983 */ /* 0x000f280000100800 */
[----:B0-----:R0:W4:Y:S01]  /*17370*/  LDG.E.U8 R17, desc[UR44][R20.64] ;  /* 0x0000002c14117981 */ /* 0x001122000c1e1100 */
[----:B--2---:R-:W-:-:S03]  /*17380*/  IADD3.X R19, R8, UR7, RZ, P1, !PT ;  /* 0x0000000708137c10 */ /* 0x004fc60008ffe4ff */
[----:B------:R-:W2:Y:S04]  /*17390*/  LDL R8, [R1+0xa50] ;  /* 0x000a500001087983 */ /* 0x000ea80000100800 */
[----:B------:R-:W-:Y:S04]  /*173a0*/  STL [R1+0x164], R219 ;  /* 0x000164db01007387 */ /* 0x000fe80000100800 */
[----:B------:R-:W2:Y:S01]  /*173b0*/  LDL R12, [R1+0xa64] ;  /* 0x000a6400010c7983 */ /* 0x000ea20000100800 */
[----:B0-----:R-:W-:Y:S02]  /*173c0*/  IADD3 R20, P1, R11, UR5, RZ ;  /* 0x000000050b147c10 */ /* 0x001fe4000ff3e0ff */
[----:B------:R-:W-:-:S02]  /*173d0*/  IADD3.X R23, R7, UR7, RZ, P2, !PT ;  /* 0x0000000707177c10 */ /* 0x000fc400097fe4ff */
[----:B------:R-:W2:Y:S04]  /*173e0*/  LDL R7, [R1+0xa58] ;  /* 0x000a580001077983 */ /* 0x000ea80000100800 */
[----:B------:R0:W-:Y:S04]  /*173f0*/  STL [R1+0x160], R16 ;  /* 0x0001601001007387 */ /* 0x0001e80000100800 */
[----:B------:R-:W2:Y:S04]  /*17400*/  LDL R11, [R1+0xa6c] ;  /* 0x000a6c00010b7983 */ /* 0x000ea80000100800 */
[----:B0-----:R0:W2:Y:S02]  /*17410*/  LDG.E.U8 R16, desc[UR44][R18.64] ;  /* 0x0000002c12107981 */ /* 0x0010a4000c1e1100 */
[----:B0-----:R-:W-:-:S02]  /*17420*/  IADD3 R18, P2, R6, UR5, RZ ;  /* 0x0000000506127c10 */ /* 0x001fc4000ff5e0ff */
[----:B------:R-:W2:Y:S04]  /*17430*/  LDL R6, [R1+0xa60] ;  /* 0x000a600001067983 */ /* 0x000ea80000100800 */
[----:B------:R0:W-:Y:S01]  /*17440*/  STL [R1+0x15c], R218 ;  /* 0x00015cda01007387 */ /* 0x0001e20000100800 */
[----:B------:R-:W-:-:S03]  /*17450*/  IADD3.X R21, R14, UR7, RZ, P1, !PT ;  /* 0x000000070e157c10 */ /* 0x000fc60008ffe4ff */
[----:B------:R-:W2:Y:S04]  /*17460*/  LDL R14, [R1+0xa74] ;  /* 0x000a7400010e7983 */ /* 0x000ea80000100800 */
[----:B0-----:R0:W2:Y:S02]  /*17470*/  LDG.E.U8 R218, desc[UR44][R22.64] ;  /* 0x0000002c16da7981 */ /* 0x0010a4000c1e1100 */
[----:B0-----:R-:W-:Y:S02]  /*17480*/  IADD3 R22, P1, R5, UR5, RZ ;  /* 0x0000000505167c10 */ /* 0x001fe4000ff3e0ff */
[----:B------:R-:W2:Y:S04]  /*17490*/  LDL R5, [R1+0xa68] ;  /* 0x000a680001057983 */ /* 0x000ea80000100800 */
[----:B------:R0:W-:Y:S01]  /*174a0*/  STL [R1+0x158], R15 ;  /* 0x0001580f01007387 */ /* 0x0001e20000100800 */
[----:B------:R-:W-:-:S03]  /*174b0*/  IADD3.X R19, R4, UR7, RZ, P2, !PT ;  /* 0x0000000704137c10 */ /* 0x000fc600097fe4ff */
[----:B------:R-:W2:Y:S04]  /*174c0*/  LDL R4, [R1+0xa7c] ;  /* 0x000a7c0001047983 */ /* 0x000ea80000100800 */
[----:B0-----:R0:W2:Y:S02]  /*174d0*/  LDG.E.U8 R15, desc[UR44][R20.64] ;  /* 0x0000002c140f7981 */ /* 0x0010a4000c1e1100 */
[----:B0-----:R-:W-:Y:S02]  /*174e0*/  IADD3 R20, P2, R9, UR5, RZ ;  /* 0x0000000509147c10 */ /* 0x001fe4000ff5e0ff */
[----:B------:R-:W2:Y:S04]  /*174f0*/  LDL R9, [R1+0xa70] ;  /* 0x000a700001097983 */ /* 0x000ea80000100800 */
[----:B------:R0:W-:Y:S04]  /*17500*/  STL [R1+0x150], R217 ;  /* 0x000150d901007387 */ /* 0x0001e80000100800 */
[----:B0-----:R0:W2:Y:S01]  /*17510*/  LDG.E.U8 R217, desc[UR44][R18.64] ;  /* 0x0000002c12d97981 */ /* 0x0010a2000c1e1100 */
[----:B---3--:R-:W-:-:S03]  /*17520*/  IADD3.X R23, R2, UR7, RZ, P1, !PT ;  /* 0x0000000702177c10 */ /* 0x008fc60008ffe4ff */
[----:B------:R-:W3:Y:S01]  /*17530*/  LDL R2, [R1+0xa84] ;  /* 0x000a840001027983 */ /* 0x000ee20000100800 */
[----:B0-----:R-:W-:-:S03]  /*17540*/  IADD3 R18, P1, R10, UR5, RZ ;  /* 0x000000050a127c10 */ /* 0x001fc6000ff3e0ff */
[----:B------:R-:W3:Y:S04]  /*17550*/  LDL R10, [R1+0xa78] ;  /* 0x000a7800010a7983 */ /* 0x000ee80000100800 */
[----:B------:R0:W-:Y:S01]  /*17560*/  STL [R1+0x14c], R216 ;  /* 0x00014cd801007387 */ /* 0x0001e20000100800 */
[----:B----4-:R-:W-:-:S03]  /*17570*/  IADD3.X R21, R0, UR7, RZ, P2, !PT ;  /* 0x0000000700157c10 */ /* 0x010fc600097fe4ff */
[----:B------:R-:W4:Y:S04]  /*17580*/  LDL R0, [R1+0xa8c] ;  /* 0x000a8c0001007983 */ /* 0x000f280000100800 */
[----:B------:R-:W4:Y:S04]  /*17590*/  LDG.E.U8 R219, desc[UR44][R20.64] ;  /* 0x0000002c14db7981 */ /* 0x000f28000c1e1100 */
[----:B0-----:R0:W4:Y:S02]  /*175a0*/  LDG.E.U8 R216, desc[UR44][R22.64] ;  /* 0x0000002c16d87981 */ /* 0x001124000c1e1100 */
[----:B0-----:R-:W-:-:S02]  /*175b0*/  IADD3 R22, P2, R13, UR5, RZ ;  /* 0x000000050d167c10 */ /* 0x001fc4000ff5e0ff */
[----:B------:R-:W4:Y:S04]  /*175c0*/  LDL R13, [R1+0xa80] ;  /* 0x000a8000010d7983 */ /* 0x000f280000100800 */
[----:B------:R0:W-:Y:S01]  /*175d0*/  STL [R1+0x148], R17 ;  /* 0x0001481101007387 */ /* 0x0001e20000100800 */
[----:B--2---:R-:W-:-:S03]  /*175e0*/  IADD3.X R19, R8, UR7, RZ, P1, !PT ;  /* 0x0000000708137c10 */ /* 0x004fc60008ffe4ff */
[----:B------:R-:W2:Y:S04]  /*175f0*/  LDL R8, [R1+0xa94] ;  /* 0x000a940001087983 */ /* 0x000ea80000100800 */
[----:B0-----:R0:W2:Y:S01]  /*17600*/  LDG.E.U8 R17, desc[UR44][R18.64] ;  /* 0x0000002c12117981 */ /* 0x0010a2000c1e1100 */
[----:B------:R-:W-:-:S03]  /*17610*/  IADD3 R20, P1, R12, UR5, RZ ;  /* 0x000000050c147c10 */ /* 0x000fc6000ff3e0ff */
[----:B------:R-:W2:Y:S01]  /*17620*/  LDL R12, [R1+0xa88] ;  /* 0x000a8800010c7983 */ /* 0x000ea20000100800 */
[----:B------:R-:W-:-:S03]  /*17630*/  IADD3.X R23, R7, UR7, RZ, P2, !PT ;  /* 0x0000000707177c10 */ /* 0x000fc600097fe4ff */
[----:B------:R-:W2:Y:S01]  /*17640*/  LDL R7, [R1+0xa9c] ;  /* 0x000a9c0001077983 */ /* 0x000ea20000100800 */
[----:B0-----:R-:W-:-:S03]  /*17650*/  IADD3 R18, P2, R11, UR5, RZ ;  /* 0x000000050b127c10 */ /* 0x001fc6000ff5e0ff */
[----:B------:R0:W-:Y:S04]  /*17660*/  STL [R1+0x144], R16 ;  /* 0x0001441001007387 */ /* 0x0001e80000100800 */
[----:B------:R-:W2:Y:S04]  /*17670*/  LDL R11, [R1+0xa90] ;  /* 0x000a9000010b7983 */ /* 0x000ea80000100800 */
[----:B0-----:R0:W2:Y:S01]  /*17680*/  LDG.E.U8 R16, desc[UR44][R22.64] ;  /* 0x0000002c16107981 */ /* 0x0010a2000c1e1100 */
[----:B------:R-:W-:-:S03]  /*17690*/  IADD3.X R21, R6, UR7, RZ, P1, !PT ;  /* 0x0000000706157c10 */ /* 0x000fc60008ffe4ff */
[----:B------:R1:W-:Y:S04]  /*176a0*/  STL [R1+0x140], R218 ;  /* 0x000140da01007387 */ /* 0x0003e80000100800 */
[----:B------:R-:W2:Y:S01]  /*176b0*/  LDL R6, [R1+0xaa4] ;  /* 0x000aa40001067983 */ /* 0x000ea20000100800 */
[----:B0-----:R-:W-:-:S03]  /*176c0*/  IADD3 R22, P1, R14, UR5, RZ ;  /* 0x000000050e167c10 */ /* 0x001fc6000ff3e0ff */
[----:B------:R-:W2:Y:S01]  /*176d0*/  LDL R14, [R1+0xa98] ;  /* 0x000a9800010e7983 */ /* 0x000ea20000100800 */
[----:B------:R-:W-:-:S03]  /*176e0*/  IADD3.X R19, R5, UR7, RZ, P2, !PT ;  /* 0x0000000705137c10 */ /* 0x000fc600097fe4ff */
[----:B------:R-:W2:Y:S04]  /*176f0*/  LDL R5, [R1+0xaac] ;  /* 0x000aac0001057983 */ /* 0x000ea80000100800 */
[----:B-1----:R-:W2:Y:S04]  /*17700*/  LDG.E.U8 R218, desc[UR44][R18.64] ;  /* 0x0000002c12da7981 */ /* 0x002ea8000c1e1100 */
[----:B------:R0:W-:Y:S04]  /*17710*/  STL [R1+0x138], R15 ;  /* 0x0001380f01007387 */ /* 0x0001e80000100800 */
[----:B0-----:R0:W2:Y:S01]  /*17720*/  LDG.E.U8 R15, desc[UR44][R20.64] ;  /* 0x0000002c140f7981 */ /* 0x0010a2000c1e1100 */
[----:B------:R-:W-:-:S02]  /*17730*/  IADD3.X R23, R9, UR7, RZ, P1, !PT ;  /* 0x0000000709177c10 */ /* 0x000fc40008ffe4ff */
[----:B0-----:R-:W-:Y:S02]  /*17740*/  IADD3 R20, P2, R4, UR5, RZ ;  /* 0x0000000504147c10 */ /* 0x001fe4000ff5e0ff */
[----:B------:R-:W2:Y:S04]  /*17750*/  LDL R4, [R1+0xaa0] ;  /* 0x000aa00001047983 */ /* 0x000ea80000100800 */
[----:B------:R0:W-:Y:S04]  /*17760*/  STL [R1+0x134], R217 ;  /* 0x000134d901007387 */ /* 0x0001e80000100800 */
[----:B------:R-:W2:Y:S04]  /*17770*/  LDL R9, [R1+0xab4] ;  /* 0x000ab40001097983 */ /* 0x000ea80000100800 */
[----:B0-----:R4:W2:Y:S01]  /*17780*/  LDG.E.U8 R217, desc[UR44][R22.64] ;  /* 0x0000002c16d97981 */ /* 0x0018a2000c1e1100 */
[----:B---3--:R-:W-:-:S02]  /*17790*/  IADD3 R18, P1, R2, UR5, RZ ;  /* 0x0000000502127c10 */ /* 0x008fc4000ff3e0ff */
[----:B------:R-:W-:Y:S01]  /*177a0*/  IADD3.X R21, R10, UR7, RZ, P2, !PT ;  /* 0x000000070a157c10 */ /* 0x000fe200097fe4ff */
[----:B------:R-:W3:Y:S01]  /*177b0*/  LDL R2, [R1+0xaa8] ;  /* 0x000aa80001027983 */ /* 0x000ee20000100800 */
[----:B----4-:R-:W-:-:S03]  /*177c0*/  IADD3 R22, P2, R0, UR5, RZ ;  /* 0x0000000500167c10 */ /* 0x010fc6000ff5e0ff */
[----:B------:R0:W-:Y:S04]  /*177d0*/  STL [R1+0x130], R216 ;  /* 0x000130d801007387 */ /* 0x0001e80000100800 */
[----:B------:R-:W4:Y:S04]  /*177e0*/  LDL R10, [R1+0xabc] ;  /* 0x000abc00010a7983 */ /* 0x000f280000100800 */
        /* <DEDUP_REMOVED lines=16> */
[----:B------:R-:W2:Y:S04]  /*178f0*/  LDL R11, [R1+0xad4] ;  /* 0x000ad400010b7983 */ /* 0x000ea80000100800 */
[----:B0-----:R0:W2:Y:S01]  /*17900*/  LDG.E.U8 R16, desc[UR44][R20.64] ;  /* 0x0000002c14107981 */ /* 0x0010a2000c1e1100 */
[----:B-1----:R-:W-:-:S03]  /*17910*/  IADD3 R22, P1, R6, UR5, RZ ;  /* 0x0000000506167c10 */ /* 0x002fc6000ff3e0ff */
[----:B------:R-:W2:Y:S01]  /*17920*/  LDL R6, [R1+0xac8] ;  /* 0x000ac80001067983 */ /* 0x000ea20000100800 */
[----:B------:R-:W-:Y:S02]  /*17930*/  IADD3.X R19, R14, UR7, RZ, P2, !PT ;  /* 0x000000070e137c10 */ /* 0x000fe400097fe4ff */
[----:B0-----:R-:W-:Y:S01]  /*17940*/  IADD3 R20, P2, R5, UR5, RZ ;  /* 0x0000000505147c10 */ /* 0x001fe2000ff5e0ff */
[----:B------:R0:W-:Y:S04]  /*17950*/  STL [R1+0x11c], R15 ;  /* 0x00011c0f01007387 */ /* 0x0001e80000100800 */
[----:B------:R-:W2:Y:S04]  /*17960*/  LDL R14, [R1+0xad0] ;  /* 0x000ad000010e7983 */ /* 0x000ea80000100800 */
[----:B------:R-:W2:Y:S04]  /*17970*/  LDL R5, [R1+0xae4] ;  /* 0x000ae40001057983 */ /* 0x000ea80000100800 */
[----:B0-----:R-:W2:Y:S04]  /*17980*/  LDL R15, [R1+0xadc] ;  /* 0x000adc00010f7983 */ /* 0x001ea80000100800 */
[----:B------:R0:W-:Y:S01]  /*17990*/  STL [R1+0x118], R218 ;  /* 0x000118da01007387 */ /* 0x0001e20000100800 */
[----:B------:R-:W-:-:S03]  /*179a0*/  IADD3.X R23, R4, UR7, RZ, P1, !PT ;  /* 0x0000000704177c10 */ /* 0x000fc60008ffe4ff */
[----:B------:R-:W2:Y:S04]  /*179b0*/  LDL R4, [R1+0xad8] ;  /* 0x000ad80001047983 */ /* 0x000ea80000100800 */
[----:B0-----:R0:W2:Y:S02]  /*179c0*/  LDG.E.U8 R218, desc[UR44][R18.64] ;  /* 0x0000002c12da7981 */ /* 0x0010a4000c1e1100 */
[----:B0-----:R-:W-:Y:S02]  /*179d0*/  IADD3 R18, P1, R9, UR5, RZ ;  /* 0x0000000509127c10 */ /* 0x001fe4000ff3e0ff */
[----:B------:R-:W2:Y:S04]  /*179e0*/  LDL R9, [R1+0xaec] ;  /* 0x000aec0001097983 */ /* 0x000ea80000100800 */
[----:B------:R0:W-:Y:S01]  /*179f0*/  STL [R1+0x114], R217 ;  /* 0x000114d901007387 */ /* 0x0001e20000100800 */
[----:B---3--:R-:W-:-:S03]  /*17a00*/  IADD3.X R21, R2, UR7, RZ, P2, !PT ;  /* 0x0000000702157c10 */ /* 0x008fc600097fe4ff */
[----:B------:R-:W3:Y:S04]  /*17a10*/  LDL R2, [R1+0xae0] ;  /* 0x000ae00001027983 */ /* 0x000ee80000100800 */
[----:B0-----:R0:W3:Y:S01]  /*17a20*/  LDG.E.U8 R217, desc[UR44][R22.64] ;  /* 0x0000002c16d97981 */ /* 0x0010e2000c1e1100 */
[----:B----4-:R-:W-:Y:S02]  /*17a30*/  IADD3.X R19, R0, UR7, RZ, P1, !PT ;  /* 0x0000000700137c10 */ /* 0x010fe40008ffe4ff */
[----:B0-----:R-:W-:Y:S02]  /*17a40*/  IADD3 R22, P2, R10, UR5, RZ ;  /* 0x000000050a167c10 */ /* 0x001fe4000ff5e0ff */
[----:B------:R-:W4:Y:S04]  /*17a50*/  LDL R10, [R1+0xaf4] ;  /* 0x000af400010a7983 */ /* 0x000f280000100800 */
[----:B------:R0:W-:Y:S04]  /*17a60*/  STL [R1+0x110], R216 ;  /* 0x000110d801007387 */ /* 0x0001e80000100800 */
[----:B------:R-:W4:Y:S04]  /*17a70*/  LDL R0, [R1+0xae8] ;  /* 0x000ae80001007983 */ /* 0x000f280000100800 */
[----:B0-----:R0:W4:Y:S02]  /*17a80*/  LDG.E.U8 R216, desc[UR44][R20.64] ;  /* 0x0000002c14d87981 */ /* 0x001124000c1e1100 */
[----:B0-----:R-:W-:-:S02]  /*17a90*/  IADD3 R20, P1, R13, UR5, RZ ;  /* 0x000000050d147c10 */ /* 0x001fc4000ff3e0ff */
[----:B------:R-:W4:Y:S04]  /*17aa0*/  LDL R13, [R1+0xafc] ;  /* 0x000afc00010d7983 */ /* 0x000f280000100800 */
[----:B------:R0:W-:Y:S04]  /*17ab0*/  STL [R1+0x108], R219 ;  /* 0x000108db01007387 */ /* 0x0001e80000100800 */
[----:B0-----:R0:W4:Y:S01]  /*17ac0*/  LDG.E.U8 R219, desc[UR44][R18.64] ;  /* 0x0000002c12db7981 */ /* 0x001122000c1e1100 */
[----:B--2---:R-:W-:-:S03]  /*17ad0*/  IADD3.X R23, R8, UR7, RZ, P2, !PT ;  /* 0x0000000708177c10 */ /* 0x004fc600097fe4ff */
[----:B------:R-:W2:Y:S01]  /*17ae0*/  LDL R8, [R1+0xaf0] ;  /* 0x000af00001087983 */ /* 0x000ea20000100800 */
[----:B0-----:R-:W-:Y:S02]  /*17af0*/  IADD3 R18, P2, R12, UR5, RZ ;  /* 0x000000050c127c10 */ /* 0x001fe4000ff5e0ff */
[----:B------:R-:W-:Y:S02]  /*17b00*/  IADD3.X R21, R7, UR7, RZ, P1, !PT ;  /* 0x0000000707157c10 */ /* 0x000fe40008ffe4ff */
[----:B------:R-:W2:Y:S04]  /*17b10*/  LDL R7, [R1+0xb04] ;  /* 0x000b040001077983 */ /* 0x000ea80000100800 */
[----:B------:R0:W-:Y:S04]  /*17b20*/  STL [R1+0x104], R17 ;  /* 0x0001041101007387 */ /* 0x0001e80000100800 */
[----:B------:R-:W2:Y:S04]  /*17b30*/  LDL R12, [R1+0xaf8] ;  /* 0x000af800010c7983 */ /* 0x000ea80000100800 */
[----:B0-----:R0:W2:Y:S02]  /*17b40*/  LDG.E.U8 R17, desc[UR44][R22.64] ;  /* 0x0000002c16117981 */ /* 0x0010a4000c1e1100 */
[----:B0-----:R-:W-:-:S02]  /*17b50*/  IADD3 R22, P1, R11, UR5, RZ ;  /* 0x000000050b167c10 */ /* 0x001fc4000ff3e0ff */
[----:B------:R-:W-:Y:S02]  /*17b60*/  IADD3.X R19, R6, UR7, RZ, P2, !PT ;  /* 0x0000000706137c10 */ /* 0x000fe400097fe4ff */
[----:B------:R-:W2:Y:S04]  /*17b70*/  LDL R6, [R1+0xb0c] ;  /* 0x000b0c0001067983 */ /* 0x000ea80000100800 */
[----:B------:R0:W-:Y:S04]  /*17b80*/  STL [R1+0x100], R16 ;  /* 0x0001001001007387 */ /* 0x0001e80000100800 */
[----:B------:R-:W2:Y:S04]  /*17b90*/  LDL R11, [R1+0xb00] ;  /* 0x000b0000010b7983 */ /* 0x000ea80000100800 */
[----:B0-----:R0:W2:Y:S01]  /*17ba0*/  LDG.E.U8 R16, desc[UR44][R20.64] ;  /* 0x0000002c14107981 */ /* 0x0010a2000c1e1100 */
[----:B------:R-:W-:-:S03]  /*17bb0*/  IADD3.X R23, R14, UR7, RZ, P1, !PT ;  /* 0x000000070e177c10 */ /* 0x000fc60008ffe4ff */
[----:B------:R1:W2:Y:S01]  /*17bc0*/  LDG.E.U8 R14, desc[UR44][R18.64] ;  /* 0x0000002c120e7981 */ /* 0x0002a2000c1e1100 */
[----:B0-----:R-:W-:Y:S02]  /*17bd0*/  IADD3 R20, P2, R15, UR5, RZ ;  /* 0x000000050f147c10 */ /* 0x001fe4000ff5e0ff */
[----:B-1----:R-:W-:Y:S02]  /*17be0*/  IADD3 R18, P1, R5, UR5, RZ ;  /* 0x0000000505127c10 */ /* 0x002fe4000ff3e0ff */
[----:B------:R-:W-:Y:S01]  /*17bf0*/  IADD3.X R21, R4, UR7, RZ, P2, !PT ;  /* 0x0000000704157c10 */ /* 0x000fe200097fe4ff */
[----:B------:R0:W-:Y:S04]  /*17c00*/  STL [R1+0xfc], R218 ;  /* 0x0000fcda01007387 */ /* 0x0001e80000100800 */
[----:B------:R-:W2:Y:S04]  /*17c10*/  LDL R5, [R1+0xb14] ;  /* 0x000b140001057983 */ /* 0x000ea80000100800 */
[----:B------:R-:W2:Y:S04]  /*17c20*/  LDL R4, [R1+0xb08] ;  /* 0x000b080001047983 */ /* 0x000ea80000100800 */
[----:B0-----:R0:W2:Y:S02]  /*17c30*/  LDG.E.U8 R218, desc[UR44][R22.64] ;  /* 0x0000002c16da7981 */ /* 0x0010a4000c1e1100 */
[----:B0-----:R-:W-:-:S02]  /*17c40*/  IADD3 R22, P2, R9, UR5, RZ ;  /* 0x0000000509167c10 */ /* 0x001fc4000ff5e0ff */
[----:B---3--:R0:W-:Y:S04]  /*17c50*/  STL [R1+0xf8], R217 ;  /* 0x0000f8d901007387 */ /* 0x0081e80000100800 */
[----:B------:R-:W3:Y:S04]  /*17c60*/  LDL R9, [R1+0xb1c] ;  /* 0x000b1c0001097983 */ /* 0x000ee80000100800 */
[----:B0-----:R0:W3:Y:S01]  /*17c70*/  LDG.E.U8 R217, desc[UR44][R20.64] ;  /* 0x0000002c14d97981 */ /* 0x0010e2000c1e1100 */
[----:B------:R-:W-:-:S03]  /*17c80*/  IADD3.X R19, R2, UR7, RZ, P1, !PT ;  /* 0x0000000702137c10 */ /* 0x000fc60008ffe4ff */
[----:B------:R-:W3:Y:S01]  /*17c90*/  LDL R2, [R1+0xb10] ;  /* 0x000b100001027983 */ /* 0x000ee20000100800 */
[----:B----4-:R-:W-:-:S03]  /*17ca0*/  IADD3.X R23, R0, UR7, RZ, P2, !PT ;  /* 0x0000000700177c10 */ /* 0x010fc600097fe4ff */
[----:B------:R1:W-:Y:S04]  /*17cb0*/  STL [R1+0xf0], R216 ;  /* 0x0000f0d801007387 */ /* 0x0003e80000100800 */
[----:B------:R-:W4:Y:S04]  /*17cc0*/  LDL R0, [R1+0xb18] ;  /* 0x000b180001007983 */ /* 0x000f280000100800 */
[----:B-1----:R1:W4:Y:S01]  /*17cd0*/  LDG.E.U8 R216, desc[UR44][R18.64] ;  /* 0x0000002c12d87981 */ /* 0x002322000c1e1100 */
[----:B0-----:R-:W-:-:S03]  /*17ce0*/  IADD3 R20, P1, R10, UR5, RZ ;  /* 0x000000050a147c10 */ /* 0x001fc6000ff3e0ff */
[----:B------:R-:W4:Y:S01]  /*17cf0*/  LDL R10, [R1+0xb24] ;  /* 0x000b2400010a7983 */ /* 0x000f220000100800 */
[----:B-1----:R-:W-:-:S03]  /*17d00*/  IADD3 R18, P2, R13, UR5, RZ ;  /* 0x000000050d127c10 */ /* 0x002fc6000ff5e0ff */
[----:B------:R0:W-:Y:S04]  /*17d10*/  STL [R1+0xec], R219 ;  /* 0x0000ecdb01007387 */ /* 0x0001e80000100800 */
[----:B------:R-:W4:Y:S04]  /*17d20*/  LDL R15, [R1+0xb20] ;  /* 0x000b2000010f7983 */ /* 0x000f280000100800 */
[----:B0-----:R0:W4:Y:S01]  /*17d30*/  LDG.E.U8 R219, desc[UR44][R22.64] ;  /* 0x0000002c16db7981 */ /* 0x001122000c1e1100 */
[----:B--2---:R-:W-:-:S03]  /*17d40*/  IADD3.X R21, R8, UR7, RZ, P1, !PT ;  /* 0x0000000708157c10 */ /* 0x004fc60008ffe4ff */
[----:B------:R-:W2:Y:S01]  /*17d50*/  LDL R8, [R1+0xb2c] ;  /* 0x000b2c0001087983 */ /* 0x000ea20000100800 */
[----:B0-----:R-:W-:-:S03]  /*17d60*/  IADD3 R22, P1, R7, UR5, RZ ;  /* 0x0000000507167c10 */ /* 0x001fc6000ff3e0ff */
[----:B------:R0:W-:Y:S04]  /*17d70*/  STL [R1+0xe8], R17 ;  /* 0x0000e81101007387 */ /* 0x0001e80000100800 */
[----:B------:R-:W2:Y:S04]  /*17d80*/  LDL R13, [R1+0xb34] ;  /* 0x000b3400010d7983 */ /* 0x000ea80000100800 */
[----:B------:R-:W2:Y:S04]  /*17d90*/  LDL R7, [R1+0xb28] ;  /* 0x000b280001077983 */ /* 0x000ea80000100800 */
[----:B0-----:R0:W2:Y:S01]  /*17da0*/  LDG.E.U8 R17, desc[UR44][R20.64] ;  /* 0x0000002c14117981 */ /* 0x0010a2000c1e1100 */
[----:B------:R-:W-:-:S02]  /*17db0*/  IADD3.X R19, R12, UR7, RZ, P2, !PT ;  /* 0x000000070c137c10 */ /* 0x000fc400097fe4ff */
        /* <DEDUP_REMOVED lines=9> */
[----:B0-----:R-:W-:-:S03]  /*17e50*/  IADD3 R18, P1, R5, UR5, RZ ;  /* 0x0000000505127c10 */ /* 0x001fc6000ff3e0ff */
[----:B------:R0:W-:Y:S04]  /*17e60*/  STL [R1+0xd8], R218 ;  /* 0x0000d8da01007387 */ /* 0x0001e80000100800 */
[----:B------:R-:W2:Y:S01]  /*17e70*/  LDL R5, [R1+0xb4c] ;  /* 0x000b4c0001057983 */ /* 0x000ea20000100800 */
[----:B------:R-:W-:-:S03]  /*17e80*/  IADD3.X R21, R4, UR7, RZ, P2, !PT ;  /* 0x0000000704157c10 */ /* 0x000fc600097fe4ff */
[----:B------:R-:W2:Y:S04]  /*17e90*/  LDL R4, [R1+0xb40] ;  /* 0x000b400001047983 */ /* 0x000ea80000100800 */
[----:B0-----:R3:W2:Y:S02]  /*17ea0*/  LDG.E.U8 R218, desc[UR44][R22.64] ;  /* 0x0000002c16da7981 */ /* 0x0016a4000c1e1100 */
[----:B---3--:R-:W-:Y:S02]  /*17eb0*/  IADD3 R22, P2, R9, UR5, RZ ;  /* 0x0000000509167c10 */ /* 0x008fe4000ff5e0ff */
[----:B------:R0:W-:Y:S04]  /*17ec0*/  STL [R1+0xd4], R217 ;  /* 0x0000d4d901007387 */ /* 0x0001e80000100800 */
[----:B------:R-:W3:Y:S04]  /*17ed0*/  LDL R9, [R1+0xb54] ;  /* 0x000b540001097983 */ /* 0x000ee80000100800 */
[----:B0-----:R0:W3:Y:S01]  /*17ee0*/  LDG.E.U8 R217, desc[UR44][R20.64] ;  /* 0x0000002c14d97981 */ /* 0x0010e2000c1e1100 */
[----:B------:R-:W-:-:S03]  /*17ef0*/  IADD3.X R19, R2, UR7, RZ, P1, !PT ;  /* 0x0000000702137c10 */ /* 0x000fc60008ffe4ff */
[----:B------:R-:W3:Y:S01]  /*17f00*/  LDL R2, [R1+0xb48] ;  /* 0x000b480001027983 */ /* 0x000ee20000100800 */
[----:B----4-:R-:W-:-:S05]  /*17f10*/  IADD3.X R23, R0, UR7, RZ, P2, !PT ;  /* 0x0000000700177c10 */ /* 0x010fca00097fe4ff */
[----:B------:R-:W4:Y:S04]  /*17f20*/  LDG.E.U8 R220, desc[UR44][R22.64] ;  /* 0x0000002c16dc7981 */ /* 0x000f28000c1e1100 */
[----:B------:R1:W-:Y:S04]  /*17f30*/  STL [R1+0xd0], R216 ;  /* 0x0000d0d801007387 */ /* 0x0003e80000100800 */
[----:B------:R-:W4:Y:S04]  /*17f40*/  LDL R0, [R1+0xb5c] ;  /* 0x000b5c0001007983 */ /* 0x000f280000100800 */
[----:B-1----:R2:W4:Y:S01]  /*17f50*/  LDG.E.U8 R216, desc[UR44][R18.64] ;  /* 0x0000002c12d87981 */ /* 0x002522000c1e1100 */
[----:B0-----:R-:W-:-:S03]  /*17f60*/  IADD3 R20, P1, R10, UR5, RZ ;  /* 0x000000050a147c10 */ /* 0x001fc6000ff3e0ff */
[----:B------:R-:W4:Y:S01]  /*17f70*/  LDL R10, [R1+0xb50] ;  /* 0x000b5000010a7983 */ /* 0x000f220000100800 */
[----:B------:R-:W-:-:S03]  /*17f80*/  IADD3.X R21, R15, UR7, RZ, P1, !PT ;  /* 0x000000070f157c10 */ /* 0x000fc60008ffe4ff */
[----:B------:R-:W-:Y:S01]  /*17f90*/  STL [R1+0xcc], R219 ;  /* 0x0000ccdb01007387 */ /* 0x000fe20000100800 */
[----:B--2---:R-:W-:-:S03]  /*17fa0*/  IADD3 R18, P2, R8, UR5, RZ ;  /* 0x0000000508127c10 */ /* 0x004fc6000ff5e0ff */
[----:B------:R-:W2:Y:S01]  /*17fb0*/  LDL R8, [R1+0xb58] ;  /* 0x000b580001087983 */ /* 0x000ea20000100800 */
[----:B------:R-:W-:-:S03]  /*17fc0*/  IADD3 R22, P1, R13, UR5, RZ ;  /* 0x000000050d167c10 */ /* 0x000fc6000ff3e0ff */
[----:B------:R-:W2:Y:S01]  /*17fd0*/  LDL R13, [R1+0xb64] ;  /* 0x000b6400010d7983 */ /* 0x000ea20000100800 */
[----:B------:R-:W-:-:S03]  /*17fe0*/  IADD3.X R19, R7, UR7, RZ, P2, !PT ;  /* 0x0000000707137c10 */ /* 0x000fc600097fe4ff */
[----:B------:R0:W-:Y:S04]  /*17ff0*/  STL [R1+0xc4], R17 ;  /* 0x0000c41101007387 */ /* 0x0001e80000100800 */
[----:B------:R-:W2:Y:S04]  /*18000*/  LDL R7, [R1+0xb6c] ;  /* 0x000b6c0001077983 */ /* 0x000ea80000100800 */
[----:B0-----:R0:W2:Y:S02]  /*18010*/  LDG.E.U8 R17, desc[UR44][R20.64] ;  /* 0x0000002c14117981 */ /* 0x0010a4000c1e1100 */
[----:B0-----:R-:W-:-:S02]  /*18020*/  IADD3 R20, P2, R6, UR5, RZ ;  /* 0x0000000506147c10 */ /* 0x001fc4000ff5e0ff */
[----:B------:R-:W2:Y:S01]  /*18030*/  LDL R6, [R1+0xb60] ;  /* 0x000b600001067983 */ /* 0x000ea20000100800 */
[----:B------:R-:W-:-:S03]  /*18040*/  IADD3.X R23, R12, UR7, RZ, P1, !PT ;  /* 0x000000070c177c10 */ /* 0x000fc60008ffe4ff */
[----:B------:R-:W2:Y:S04]  /*18050*/  LDL R12, [R1+0xb68] ;  /* 0x000b6800010c7983 */ /* 0x000ea80000100800 */
[----:B------:R0:W-:Y:S04]  /*18060*/  STL [R1+0xc0], R16 ;  /* 0x0000c01001007387 */ /* 0x0001e80000100800 */
[----:B------:R-:W2:Y:S04]  /*18070*/  LDG.E.U8 R219, desc[UR44][R22.64] ;  /* 0x0000002c16db7981 */ /* 0x000ea8000c1e1100 */
[----:B0-----:R0:W2:Y:S01]  /*18080*/  LDG.E.U8 R16, desc[UR44][R18.64] ;  /* 0x0000002c12107981 */ /* 0x0010a2000c1e1100 */
[----:B------:R-:W-:-:S03]  /*18090*/  IADD3.X R21, R11, UR7, RZ, P2, !PT ;  /* 0x000000070b157c10 */ /* 0x000fc600097fe4ff */
[----:B------:R-:W2:Y:S01]  /*180a0*/  LDL R11, [R1+0xb74] ;  /* 0x000b7400010b7983 */ /* 0x000ea20000100800 */
[----:B0-----:R-:W-:Y:S02]  /*180b0*/  IADD3 R18, P1, R14, UR5, RZ ;  /* 0x000000050e127c10 */ /* 0x001fe4000ff3e0ff */
[----:B------:R-:W-:Y:S01]  /*180c0*/  IADD3 R22, P2, R5, UR5, RZ ;  /* 0x0000000505167c10 */ /* 0x000fe2000ff5e0ff */
[----:B------:R0:W-:Y:S04]  /*180d0*/  STL [R1+0xbc], R218 ;  /* 0x0000bcda01007387 */ /* 0x0001e80000100800 */
[----:B------:R-:W2:Y:S01]  /*180e0*/  LDL R5, [R1+0xb70] ;  /* 0x000b700001057983 */ /* 0x000ea20000100800 */
[----:B------:R-:W-:-:S03]  /*180f0*/  IADD3.X R19, R4, UR7, RZ, P1, !PT ;  /* 0x0000000704137c10 */ /* 0x000fc60008ffe4ff */
[----:B------:R-:W2:Y:S04]  /*18100*/  LDL R4, [R1+0xb7c] ;  /* 0x000b7c0001047983 */ /* 0x000ea80000100800 */
[----:B0-----:R3:W2:Y:S02]  /*18110*/  LDG.E.U8 R218, desc[UR44][R20.64] ;  /* 0x0000002c14da7981 */ /* 0x0016a4000c1e1100 */
[----:B---3--:R-:W-:Y:S02]  /*18120*/  IADD3 R20, P1, R9, UR5, RZ ;  /* 0x0000000509147c10 */ /* 0x008fe4000ff3e0ff */
[----:B------:R0:W-:Y:S04]  /*18130*/  STL [R1+0xb8], R217 ;  /* 0x0000b8d901007387 */ /* 0x0001e80000100800 */
[----:B------:R-:W3:Y:S01]  /*18140*/  LDL R9, [R1+0xb78] ;  /* 0x000b780001097983 */ /* 0x000ee20000100800 */
[----:B------:R-:W-:-:S03]  /*18150*/  IADD3.X R23, R2, UR7, RZ, P2, !PT ;  /* 0x0000000702177c10 */ /* 0x000fc600097fe4ff */
[----:B------:R-:W3:Y:S04]  /*18160*/  LDL R2, [R1+0xb84] ;  /* 0x000b840001027983 */ /* 0x000ee80000100800 */
[----:B0-----:R4:W3:Y:S02]  /*18170*/  LDG.E.U8 R217, desc[UR44][R18.64] ;  /* 0x0000002c12d97981 */ /* 0x0018e4000c1e1100 */
[----:B----4-:R-:W-:Y:S02]  /*18180*/  IADD3 R18, P2, R0, UR5, RZ ;  /* 0x0000000500127c10 */ /* 0x010fe4000ff5e0ff */
[----:B------:R0:W-:Y:S04]  /*18190*/  STL [R1+0xb4], R216 ;  /* 0x0000b4d801007387 */ /* 0x0001e80000100800 */
[----:B------:R-:W4:Y:S01]  /*181a0*/  LDL R0, [R1+0xb80] ;  /* 0x000b800001007983 */ /* 0x000f220000100800 */
[----:B------:R-:W-:-:S03]  /*181b0*/  IADD3.X R21, R10, UR7, RZ, P1, !PT ;  /* 0x000000070a157c10 */ /* 0x000fc60008ffe4ff */
[----:B------:R-:W4:Y:S04]  /*181c0*/  LDL R15, [R1+0xb8c] ;  /* 0x000b8c00010f7983 */ /* 0x000f280000100800 */
[----:B0-----:R-:W4:Y:S04]  /*181d0*/  LDG.E.U8 R216, desc[UR44][R22.64] ;  /* 0x0000002c16d87981 */ /* 0x001f28000c1e1100 */
[----:B------:R-:W-:Y:S04]  /*181e0*/  STL [R1+0xac], R220 ;  /* 0x0000acdc01007387 */ /* 0x000fe80000100800 */
[----:B------:R-:W4:Y:S04]  /*181f0*/  LDL R10, [R1+0xb88] ;  /* 0x000b8800010a7983 */ /* 0x000f280000100800 */
[----:B------:R0:W4:Y:S01]  /*18200*/  LDG.E.U8 R23, desc[UR44][R20.64] ;  /* 0x0000002c14177981 */ /* 0x000122000c1e1100 */
[----:B--2---:R-:W-:-:S03]  /*18210*/  IADD3.X R19, R8, UR7, RZ, P2, !PT ;  /* 0x0000000708137c10 */ /* 0x004fc600097fe4ff */
[----:B------:R-:W2:Y:S01]  /*18220*/  LDL R8, [R1+0xb94] ;  /* 0x000b940001087983 */ /* 0x000ea20000100800 */
[----:B0-----:R-:W-:-:S03]  /*18230*/  IADD3 R20, P1, R13, UR5, RZ ;  /* 0x000000050d147c10 */ /* 0x001fc6000ff3e0ff */
[----:B------:R0:W-:Y:S04]  /*18240*/  STL [R1+0xa8], R17 ;  /* 0x0000a81101007387 */ /* 0x0001e80000100800 */
[----:B0-----:R0:W2:Y:S02]  /*18250*/  LDG.E.U8 R17, desc[UR44][R18.64] ;  /* 0x0000002c12117981 */ /* 0x0010a4000c1e1100 */
[----:B0-----:R-:W-:Y:S02]  /*18260*/  IADD3 R18, P2, R7, UR5, RZ ;  /* 0x0000000507127c10 */ /* 0x001fe4000ff5e0ff */
[----:B------:R-:W2:Y:S01]  /*18270*/  LDL R7, [R1+0xb90] ;  /* 0x000b900001077983 */ /* 0x000ea20000100800 */
[----:B------:R-:W-:-:S03]  /*18280*/  IADD3.X R21, R6, UR7, RZ, P1, !PT ;  /* 0x0000000706157c10 */ /* 0x000fc60008ffe4ff */
[----:B------:R-:W2:Y:S01]  /*18290*/  LDL R6, [R1+0xb9c] ;  /* 0x000b9c0001067983 */ /* 0x000ea20000100800 */
[----:B------:R-:W-:-:S03]  /*182a0*/  IADD3.X R19, R12, UR7, RZ, P2, !PT ;  /* 0x000000070c137c10 */ /* 0x000fc600097fe4ff */
[----:B------:R-:W2:Y:S04]  /*182b0*/  LDG.E.U8 R22, desc[UR44][R20.64] ;  /* 0x0000002c14167981 */ /* 0x000ea8000c1e1100 */
[----:B------:R0:W-:Y:S04]  /*182c0*/  STL [R1+0xa4], R16 ;  /* 0x0000a41001007387 */ /* 0x0001e80000100800 */
[----:B------:R-:W2:Y:S04]  /*182d0*/  LDL R14, [R1+0xb98] ;  /* 0x000b9800010e7983 */ /* 0x000ea80000100800 */
[----:B------:R-:W-:Y:S04]  /*182e0*/  STL [R1+0xa0], R219 ;  /* 0x0000a0db01007387 */ /* 0x000fe80000100800 */
[----:B0-----:R0:W2:Y:S04]  /*182f0*/  LDG.E.U8 R16, desc[UR44][R18.64] ;  /* 0x0000002c12107981 */ /* 0x0010a8000c1e1100 */
[----:B------:R-:W2:Y:S04]  /*18300*/  LDL R13, [R1+0xba4] ;  /* 0x000ba400010d7983 */ /* 0x000ea80000100800 */
[----:B------:R-:W2:Y:S01]  /*18310*/  LDL R12, [R1+0xba0] ;  /* 0x000ba000010c7983 */ /* 0x000ea20000100800 */
[----:B0-----:R-:W-:-:S04]  /*18320*/  IADD3 R18, P1, R11, UR5, RZ ;  /* 0x000000050b127c10 */ /* 0x001fc8000ff3e0ff */
[----:B------:R-:W-:-:S05]  /*18330*/  IADD3.X R19, R5, UR7, RZ, P1, !PT ;  /* 0x0000000705137c10 */ /* 0x000fca0008ffe4ff */
[----:B------:R0:W2:Y:S04]  /*18340*/  LDG.E.U8 R21, desc[UR44][R18.64] ;  /* 0x0000002c12157981 */ /* 0x0000a8000c1e1100 */
[----:B------:R-:W-:Y:S04]  /*18350*/  STL [R1+0x9c], R218 ;  /* 0x00009cda01007387 */ /* 0x000fe80000100800 */
[----:B------:R-:W2:Y:S01]  /*18360*/  LDL R5, [R1+0xbac] ;  /* 0x000bac0001057983 */ /* 0x000ea20000100800 */
[----:B0-----:R-:W-:-:S03]  /*18370*/  IADD3 R18, P1, R4, UR5, RZ ;  /* 0x0000000504127c10 */ /* 0x001fc6000ff3e0ff */
[----:B------:R-:W2:Y:S01]  /*18380*/  LDL R4, [R1+0xba8] ;  /* 0x000ba80001047983 */ /* 0x000ea20000100800 */
[----:B---3--:R-:W-:-:S05]  /*18390*/  IADD3.X R19, R9, UR7, RZ, P1, !PT ;  /* 0x0000000709137c10 */ /* 0x008fca0008ffe4ff */
[----:B------:R0:W3:Y:S04]  /*183a0*/  LDG.E.U8 R20, desc[UR44][R18.64] ;  /* 0x0000002c12147981 */ /* 0x0000e8000c1e1100 */
[----:B------:R1:W-:Y:S04]  /*183b0*/  STL [R1+0x94], R217 ;  /* 0x000094d901007387 */ /* 0x0003e80000100800 */
[----:B------:R-:W3:Y:S01]  /*183c0*/  LDL R11, [R1+0xbb4] ;  /* 0x000bb400010b7983 */ /* 0x000ee20000100800 */
[----:B0-----:R-:W-:-:S03]  /*183d0*/  IADD3 R18, P1, R2, UR5, RZ ;  /* 0x0000000502127c10 */ /* 0x001fc6000ff3e0ff */
[----:B------:R-:W3:Y:S01]  /*183e0*/  LDL R2, [R1+0xbb0] ;  /* 0x000bb00001027983 */ /* 0x000ee20000100800 */
[----:B----4-:R-:W-:-:S05]  /*183f0*/  IADD3.X R19, R0, UR7, RZ, P1, !PT ;  /* 0x0000000700137c10 */ /* 0x010fca0008ffe4ff */
[----:B-1----:R0:W4:Y:S04]  /*18400*/  LDG.E.U8 R217, desc[UR44][R18.64] ;  /* 0x0000002c12d97981 */ /* 0x002128000c1e1100 */
[----:B------:R1:W-:Y:S04]  /*18410*/  STL [R1+0x90], R216 ;  /* 0x000090d801007387 */ /* 0x0003e80000100800 */
[----:B------:R-:W4:Y:S04]  /*18420*/  LDL R9, [R1+0xbbc] ;  /* 0x000bbc0001097983 */ /* 0x000f280000100800 */
[----:B------:R-:W4:Y:S01]  /*18430*/  LDL R0, [R1+0xbb8] ;  /* 0x000bb80001007983 */ /* 0x000f220000100800 */
[----:B0-----:R-:W-:-:S04]  /*18440*/  IADD3 R18, P1, R15, UR5, RZ ;  /* 0x000000050f127c10 */ /* 0x001fc8000ff3e0ff */
[----:B------:R-:W-:-:S05]  /*18450*/  IADD3.X R19, R10, UR7, RZ, P1, !PT ;  /* 0x000000070a137c10 */ /* 0x000fca0008ffe4ff */
[----:B-1----:R2:W4:Y:S04]  /*18460*/  LDG.E.U8 R216, desc[UR44][R18.64] ;  /* 0x0000002c12d87981 */ /* 0x002528000c1e1100 */
[----:B------:R-:W-:Y:S04]  /*18470*/  STL [R1+0x8c], R23 ;  /* 0x00008c1701007387 */ /* 0x000fe80000100800 */
[----:B------:R-:W4:Y:S01]  /*18480*/  LDL R10, [R1+0xbc4] ;  /* 0x000bc400010a7983 */ /* 0x000f220000100800 */
[----:B--2---:R-:W-:-:S03]  /*18490*/  IADD3 R18, P1, R8, UR5, RZ ;  /* 0x0000000508127c10 */ /* 0x004fc6000ff3e0ff */
[----:B------:R0:W-:Y:S04]  /*184a0*/  STL [R1+0x84], R17 ;  /* 0x0000841101007387 */ /* 0x0001e80000100800 */
[----:B------:R-:W2:Y:S01]  /*184b0*/  LDL R8, [R1+0xbc0] ;  /* 0x000bc00001087983 */ /* 0x000ea20000100800 */
[----:B------:R-:W-:-:S03]  /*184c0*/  IADD3.X R19, R7, UR7, RZ, P1, !PT ;  /* 0x0000000707137c10 */ /* 0x000fc60008ffe4ff */
[----:B------:R-:W2:Y:S04]  /*184d0*/  LDL R7, [R1+0xbcc] ;  /* 0x000bcc0001077983 */ /* 0x000ea80000100800 */
[----:B0-----:R0:W2:Y:S02]  /*184e0*/  LDG.E.U8 R17, desc[UR44][R18.64] ;  /* 0x0000002c12117981 */ /* 0x0010a4000c1e1100 */
[----:B0-----:R-:W-:Y:S02]  /*184f0*/  IADD3 R18, P1, R6, UR5, RZ ;  /* 0x0000000506127c10 */ /* 0x001fe4000ff3e0ff */
[----:B------:R-:W-:Y:S04]  /*18500*/  STL [R1+0x80], R22 ;  /* 0x0000801601007387 */ /* 0x000fe80000100800 */
[----:B------:R-:W2:Y:S01]  /*18510*/  LDL R6, [R1+0xbc8] ;  /* 0x000bc80001067983 */ /* 0x000ea20000100800 */
[----:B------:R-:W-:-:S05]  /*18520*/  IADD3.X R19, R14, UR7, RZ, P1, !PT ;  /* 0x000000070e137c10 */ /* 0x000fca0008ffe4ff */
[----:B------:R0:W2:Y:S04]  /*18530*/  LDG.E.U8 R23, desc[UR44][R18.64] ;  /* 0x0000002c12177981 */ /* 0x0000a8000c1e1100 */
[----:B------:R1:W-:Y:S01]  /*18540*/  STL [R1+0x7c], R16 ;  /* 0x00007c1001007387 */ /* 0x0003e20000100800 */
[----:B0-----:R-:W-:-:S04]  /*18550*/  IADD3 R18, P1, R13, UR5, RZ ;  /* 0x000000050d127c10 */ /* 0x001fc8000ff3e0ff */
[----:B------:R-:W-:Y:S01]  /*18560*/  IADD3.X R19, R12, UR7, RZ, P1, !PT ;  /* 0x000000070c137c10 */ /* 0x000fe20008ffe4ff */
[----:B-1----:R-:W2:Y:S04]  /*18570*/  LDL R16, [R1+0xbd4] ;  /* 0x000bd40001107983 */ /* 0x002ea80000100800 */
[----:B------:R-:W2:Y:S04]  /*18580*/  LDL R12, [R1+0xbd0] ;  /* 0x000bd000010c7983 */ /* 0x000ea80000100800 */
[----:B------:R0:W-:Y:S04]  /*18590*/  STL [R1+0x78], R21 ;  /* 0x0000781501007387 */ /* 0x0001e80000100800 */
[----:B0-----:R0:W2:Y:S02]  /*185a0*/  LDG.E.U8 R21, desc[UR44][R18.64] ;  /* 0x0000002c12157981 */ /* 0x0010a4000c1e1100 */
[----:B0-----:R-:W-:-:S02]  /*185b0*/  IADD3 R18, P1, R5, UR5, RZ ;  /* 0x0000000505127c10 */ /* 0x001fc4000ff3e0ff */
[----:B------:R-:W2:Y:S02]  /*185c0*/  LDL R5, [R1+0xbdc] ;  /* 0x000bdc0001057983 */ /* 0x000ea40000100800 */
[----:B------:R-:W-:Y:S02]  /*185d0*/  IADD3.X R19, R4, UR7, RZ, P1, !PT ;  /* 0x0000000704137c10 */ /* 0x000fe40008ffe4ff */
[----:B------:R-:W2:Y:S04]  /*185e0*/  LDL R4, [R1+0xbd8] ;  /* 0x000bd80001047983 */ /* 0x000ea80000100800 */
[----:B---3--:R0:W-:Y:S04]  /*185f0*/  STL [R1+0x70], R20 ;  /* 0x0000701401007387 */ /* 0x0081e80000100800 */
[----:B------:R-:W3:Y:S04]  /*18600*/  LDL R15, [R1+0xbe4] ;  /* 0x000be400010f7983 */ /* 0x000ee80000100800 */
[----:B0-----:R0:W3:Y:S02]  /*18610*/  LDG.E.U8 R20, desc[UR44][R18.64] ;  /* 0x0000002c12147981 */ /* 0x0010e4000c1e1100 */
[----:B0-----:R-:W-:-:S04]  /*18620*/  IADD3 R18, P1, R11, UR5, RZ ;  /* 0x000000050b127c10 */ /* 0x001fc8000ff3e0ff */
[----:B------:R-:W-:-:S05]  /*18630*/  IADD3.X R19, R2, UR7, RZ, P1, !PT ;  /* 0x0000000702137c10 */ /* 0x000fca0008ffe4ff */
[----:B------:R4:W3:Y:S02]  /*18640*/  LDG.E.U8 R22, desc[UR44][R18.64] ;  /* 0x0000002c12167981 */ /* 0x0008e4000c1e1100 */
[----:B----4-:R-:W-:-:S04]  /*18650*/  IADD3 R18, P1, R9, UR5, RZ ;  /* 0x0000000509127c10 */ /* 0x010fc8000ff3e0ff */
[----:B------:R-:W-:-:S05]  /*18660*/  IADD3.X R19, R0, UR7, RZ, P1, !PT ;  /* 0x0000000700137c10 */ /* 0x000fca0008ffe4ff */
[----:B------:R0:W4:Y:S04]  /*18670*/  LDG.E.U8 R11, desc[UR44][R18.64] ;  /* 0x0000002c120b7981 */ /* 0x000128000c1e1100 */
[----:B------:R-:W-:Y:S04]  /*18680*/  STL [R1+0x6c], R217 ;  /* 0x00006cd901007387 */ /* 0x000fe80000100800 */
[----:B------:R-:W3:Y:S01]  /*18690*/  LDL R2, [R1+0xbe0] ;  /* 0x000be00001027983 */ /* 0x000ee20000100800 */
[----:B0-----:R-:W-:-:S03]  /*186a0*/  IADD3 R18, P1, R10, UR5, RZ ;  /* 0x000000050a127c10 */ /* 0x001fc6000ff3e0ff */
[----:B------:R-:W3:Y:S04]  /*186b0*/  LDL R9, [R1+0xbec] ;  /* 0x000bec0001097983 */ /* 0x000ee80000100800 */
[----:B------:R-:W3:Y:S04]  /*186c0*/  LDL R0, [R1+0xbe8] ;  /* 0x000be80001007983 */ /* 0x000ee80000100800 */
[----:B------:R-:W-:Y:S01]  /*186d0*/  STL [R1+0x68], R216 ;  /* 0x000068d801007387 */ /* 0x000fe20000100800 */
[----:B--2---:R-:W-:-:S03]  /*186e0*/  IADD3.X R19, R8, UR7, RZ, P1, !PT ;  /* 0x0000000708137c10 */ /* 0x004fc60008ffe4ff */
[----:B----4-:R-:W-:Y:S04]  /*186f0*/  STL [R1+0xdd0], R11 ;  /* 0x000dd00b01007387 */ /* 0x010fe80000100800 */
[----:B------:R-:W2:Y:S04]  /*18700*/  LDL R14, [R1+0xbf4] ;  /* 0x000bf400010e7983 */ /* 0x000ea80000100800 */
[----:B------:R-:W4:Y:S04]  /*18710*/  LDL R10, [R1+0xbf0] ;  /* 0x000bf000010a7983 */ /* 0x000f280000100800 */
[----:B------:R0:W-:Y:S04]  /*18720*/  STL [R1+0x64], R17 ;  /* 0x0000641101007387 */ /* 0x0001e80000100800 */
[----:B------:R-:W4:Y:S04]  /*18730*/  LDL R8, [R1+0xbfc] ;  /* 0x000bfc0001087983 */ /* 0x000f280000100800 */
[----:B0-----:R0:W4:Y:S02]  /*18740*/  LDG.E.U8 R17, desc[UR44][R18.64] ;  /* 0x0000002c12117981 */ /* 0x001124000c1e1100 */
[----:B0-----:R-:W-:-:S02]  /*18750*/  IADD3 R18, P1, R7, UR5, RZ ;  /* 0x0000000507127c10 */ /* 0x001fc4000ff3e0ff */
[----:B------:R-:W4:Y:S02]  /*18760*/  LDL R7, [R1+0xbf8] ;  /* 0x000bf80001077983 */ /* 0x000f240000100800 */
[----:B------:R-:W-:-:S05]  /*18770*/  IADD3.X R19, R6, UR7, RZ, P1, !PT ;  /* 0x0000000706137c10 */ /* 0x000fca0008ffe4ff */
[----:B------:R0:W3:Y:S04]  /*18780*/  LDG.E.U8 R13, desc[UR44][R18.64] ;  /* 0x0000002c120d7981 */ /* 0x0000e8000c1e1100 */
[----:B------:R-:W-:Y:S04]  /*18790*/  STL [R1+0x60], R23 ;  /* 0x0000601701007387 */ /* 0x000fe80000100800 */
[----:B------:R-:W4:Y:S01]  /*187a0*/  LDL R6, [R1+0xc04] ;  /* 0x000c040001067983 */ /* 0x000f220000100800 */
[----:B0-----:R-:W-:-:S04]  /*187b0*/  IADD3 R18, P1, R16, UR5, RZ ;  /* 0x0000000510127c10 */ /* 0x001fc8000ff3e0ff */
[----:B------:R-:W-:Y:S01]  /*187c0*/  IADD3.X R19, R12, UR7, RZ, P1, !PT ;  /* 0x000000070c137c10 */ /* 0x000fe20008ffe4ff */
[----:B---3--:R-:W-:Y:S04]  /*187d0*/  STL [R1+0xda4], R13 ;  /* 0x000da40d01007387 */ /* 0x008fe80000100800 */
[----:B------:R0:W-:Y:S04]  /*187e0*/  STL [R1+0x58], R21 ;  /* 0x0000581501007387 */ /* 0x0001e80000100800 */
[----:B------:R-:W3:Y:S04]  /*187f0*/  LDL R12, [R1+0xc00] ;  /* 0x000c0000010c7983 */ /* 0x000ee80000100800 */
[----:B0-----:R0:W3:Y:S02]  /*18800*/  LDG.E.U8 R21, desc[UR44][R18.64] ;  /* 0x0000002c12157981 */ /* 0x0010e4000c1e1100 */
[----:B0-----:R-:W-:-:S02]  /*18810*/  IADD3 R18, P1, R5, UR5, RZ ;  /* 0x0000000505127c10 */ /* 0x001fc4000ff3e0ff */
[----:B------:R-:W3:Y:S02]  /*18820*/  LDL R5, [R1+0xc0c] ;  /* 0x000c0c0001057983 */ /* 0x000ee40000100800 */
[----:B------:R-:W-:Y:S02]  /*18830*/  IADD3.X R19, R4, UR7, RZ, P1, !PT ;  /* 0x0000000704137c10 */ /* 0x000fe40008ffe4ff */
[----:B------:R0:W-:Y:S04]  /*18840*/  STL [R1+0x54], R20 ;  /* 0x0000541401007387 */ /* 0x0001e80000100800 */
[----:B------:R-:W3:Y:S04]  /*18850*/  LDL R4, [R1+0xc08] ;  /* 0x000c080001047983 */ /* 0x000ee80000100800 */
[----:B------:R-:W3:Y:S04]  /*18860*/  LDL R11, [R1+0xc14] ;  /* 0x000c1400010b7983 */ /* 0x000ee80000100800 */
[----:B0-----:R0:W3:Y:S02]  /*18870*/  LDG.E.U8 R20, desc[UR44][R18.64] ;  /* 0x0000002c12147981 */ /* 0x0010e4000c1e1100 */
[----:B0-----:R-:W-:-:S04]  /*18880*/  IADD3 R18, P1, R15, UR5, RZ ;  /* 0x000000050f127c10 */ /* 0x001fc8000ff3e0ff */
[----:B------:R-:W-:-:S05]  /*18890*/  IADD3.X R19, R2, UR7, RZ, P1, !PT ;  /* 0x0000000702137c10 */ /* 0x000fca0008ffe4ff */
[----:B------:R0:W3:Y:S04]  /*188a0*/  LDG.E.U8 R15, desc[UR44][R18.64] ;  /* 0x0000002c120f7981 */ /* 0x0000e8000c1e1100 */
[----:B------:R-:W-:Y:S04]  /*188b0*/  STL [R1+0x50], R22 ;  /* 0x0000501601007387 */ /* 0x000fe80000100800 */
[----:B------:R-:W3:Y:S01]  /*188c0*/  LDL R2, [R1+0xc10] ;  /* 0x000c100001027983 */ /* 0x000ee20000100800 */
[----:B0-----:R-:W-:-:S04]  /*188d0*/  IADD3 R18, P1, R9, UR5, RZ ;  /* 0x0000000509127c10 */ /* 0x001fc8000ff3e0ff */
[----:B------:R-:W-:-:S05]  /*188e0*/  IADD3.X R19, R0, UR7, RZ, P1, !PT ;  /* 0x0000000700137c10 */ /* 0x000fca0008ffe4ff */
[----:B------:R2:W3:Y:S02]  /*188f0*/  LDG.E.U8 R16, desc[UR44][R18.64] ;  /* 0x0000002c12107981 */ /* 0x0004e4000c1e1100 */
[----:B--2---:R-:W-:-:S04]  /*18900*/  IADD3 R18, P1, R14, UR5, RZ ;  /* 0x000000050e127c10 */ /* 0x004fc8000ff3e0ff */
[----:B----4-:R-:W-:-:S05]  /*18910*/  IADD3.X R19, R10, UR7, RZ, P1, !PT ;  /* 0x000000070a137c10 */ /* 0x010fca0008ffe4ff */
[----:B------:R0:W2:Y:S02]  /*18920*/  LDG.E.U8 R10, desc[UR44][R18.64] ;  /* 0x0000002c120a7981 */ /* 0x0000a4000c1e1100 */
[----:B0-----:R-:W-:-:S04]  /*18930*/  IADD3 R18, P1, R8, UR5, RZ ;  /* 0x0000000508127c10 */ /* 0x001fc8000ff3e0ff */
[----:B------:R-:W-:-:S05]  /*18940*/  IADD3.X R19, R7, UR7, RZ, P1, !PT ;  /* 0x0000000707137c10 */ /* 0x000fca0008ffe4ff */
[----:B------:R0:W4:Y:S02]  /*18950*/  LDG.E.U8 R13, desc[UR44][R18.64] ;  /* 0x0000002c120d7981 */ /* 0x000124000c1e1100 */
[----:B0-----:R-:W-:-:S04]  /*18960*/  IADD3 R18, P1, R6, UR5, RZ ;  /* 0x0000000506127c10 */ /* 0x001fc8000ff3e0ff */
[----:B---3--:R-:W-:-:S05]  /*18970*/  IADD3.X R19, R12, UR7, RZ, P1, !PT ;  /* 0x000000070c137c10 */ /* 0x008fca0008ffe4ff */
[----:B------:R0:W3:Y:S02]  /*18980*/  LDG.E.U8 R12, desc[UR44][R18.64] ;  /* 0x0000002c120c7981 */ /* 0x0000e4000c1e1100 */
[----:B0-----:R-:W-:-:S04]  /*18990*/  IADD3 R18, P1, R5, UR5, RZ ;  /* 0x0000000505127c10 */ /* 0x001fc8000ff3e0ff */
[----:B------:R-:W-:Y:S01]  /*189a0*/  IADD3.X R19, R4, UR7, RZ, P1, !PT ;  /* 0x0000000704137c10 */ /* 0x000fe20008ffe4ff */
[----:B------:R0:W-:Y:S04]  /*189b0*/  STL [R1+0xd9c], R15 ;  /* 0x000d9c0f01007387 */ /* 0x0001e80000100800 */
[----:B------:R-:W2:Y:S04]  /*189c0*/  LDL R9, [R1+0xc1c] ;  /* 0x000c1c0001097983 */ /* 0x000ea80000100800 */
[----:B------:R-:W2:Y:S04]  /*189d0*/  LDL R0, [R1+0xc18] ;  /* 0x000c180001007983 */ /* 0x000ea80000100800 */
[----:B0-----:R0:W2:Y:S02]  /*189e0*/  LDG.E.U8 R15, desc[UR44][R18.64] ;  /* 0x0000002c120f7981 */ /* 0x0010a4000c1e1100 */
[----:B0-----:R-:W-:-:S04]  /*189f0*/  IADD3 R18, P1, R11, UR5, RZ ;  /* 0x000000050b127c10 */ /* 0x001fc8000ff3e0ff */
[----:B------:R-:W-:Y:S01]  /*18a00*/  IADD3.X R19, R2, UR7, RZ, P1, !PT ;  /* 0x0000000702137c10 */ /* 0x000fe20008ffe4ff */
[----:B------:R0:W-:Y:S04]  /*18a10*/  STL [R1+0x48], R17 ;  /* 0x0000481101007387 */ /* 0x0001e80000100800 */
[----:B------:R1:W2:Y:S04]  /*18a20*/  LDG.E.U8 R14, desc[UR44][R18.64] ;  /* 0x0000002c120e7981 */ /* 0x0002a8000c1e1100 */
[----:B------:R-:W2:Y:S04]  /*18a30*/  LDL R8, [R1+0xc20] ;  /* 0x000c200001087983 */ /* 0x000ea80000100800 */
[----:B0-----:R-:W2:Y:S04]  /*18a40*/  LDL R17, [R1+0xc24] ;  /* 0x000c240001117983 */ /* 0x001ea80000100800 */
[----:B----4-:R-:W-:Y:S04]  /*18a50*/  STL [R1+0xdd4], R13 ;  /* 0x000dd40d01007387 */ /* 0x010fe80000100800 */
[----:B------:R-:W4:Y:S04]  /*18a60*/  LDL R7, [R1+0xc2c] ;  /* 0x000c2c0001077983 */ /* 0x000f280000100800 */
[----:B------:R-:W4:Y:S04]  /*18a70*/  LDL R6, [R1+0xc28] ;  /* 0x000c280001067983 */ /* 0x000f280000100800 */
[----:B------:R-:W-:Y:S04]  /*18a80*/  STL [R1+0x3c], R21 ;  /* 0x00003c1501007387 */ /* 0x000fe80000100800 */
[----:B---3--:R-:W-:Y:S04]  /*18a90*/  STL [R1+0xdb8], R12 ;  /* 0x000db80c01007387 */ /* 0x008fe80000100800 */
[----:B------:R-:W3:Y:S04]  /*18aa0*/  LDL R5, [R1+0xc34] ;  /* 0x000c340001057983 */ /* 0x000ee80000100800 */
[----:B------:R-:W-:Y:S04]  /*18ab0*/  STL [R1+0x38], R20 ;  /* 0x0000381401007387 */ /* 0x000fe80000100800 */
[----:B------:R-:W3:Y:S04]  /*18ac0*/  LDL R4, [R1+0xc30] ;  /* 0x000c300001047983 */ /* 0x000ee80000100800 */
[----:B--2---:R0:W-:Y:S04]  /*18ad0*/  STL [R1+0xda8], R15 ;  /* 0x000da80f01007387 */ /* 0x0041e80000100800 */
[----:B------:R-:W2:Y:S01]  /*18ae0*/  LDL R11, [R1+0xc38] ;  /* 0x000c3800010b7983 */ /* 0x000ea20000100800 */
[----:B-1----:R-:W-:-:S03]  /*18af0*/  IADD3 R18, P1, R9, UR5, RZ ;  /* 0x0000000509127c10 */ /* 0x002fc6000ff3e0ff */
[----:B------:R-:W2:Y:S04]  /*18b00*/  LDL R2, [R1+0xc44] ;  /* 0x000c440001027983 */ /* 0x000ea80000100800 */
[----:B0-----:R-:W2:Y:S01]  /*18b10*/  LDL R15, [R1+0xc3c] ;  /* 0x000c3c00010f7983 */ /* 0x001ea20000100800 */
[----:B------:R-:W-:-:S03]  /*18b20*/  IADD3.X R19, R0, UR7, RZ, P1, !PT ;  /* 0x0000000700137c10 */ /* 0x000fc60008ffe4ff */
[----:B------:R-:W-:Y:S04]  /*18b30*/  STL [R1+0xda0], R14 ;  /* 0x000da00e01007387 */ /* 0x000fe80000100800 */
[----:B------:R0:W-:Y:S04]  /*18b40*/  STL [R1+0x30], R16 ;  /* 0x0000301001007387 */ /* 0x0001e80000100800 */
[----:B------:R-:W2:Y:S04]  /*18b50*/  LDL R13, [R1+0xc40] ;  /* 0x000c4000010d7983 */ /* 0x000ea80000100800 */
[----:B------:R-:W2:Y:S04]  /*18b60*/  LDL R9, [R1+0xc4c] ;  /* 0x000c4c0001097983 */ /* 0x000ea80000100800 */
[----:B0-----:R0:W2:Y:S04]  /*18b70*/  LDG.E.U8 R16, desc[UR44][R18.64] ;  /* 0x0000002c12107981 */ /* 0x0010a8000c1e1100 */
[----:B------:R-:W2:Y:S01]  /*18b80*/  LDL R0, [R1+0xc48] ;  /* 0x000c480001007983 */ /* 0x000ea20000100800 */
[----:B0-----:R-:W-:-:S04]  /*18b90*/  IADD3 R18, P1, R17, UR5, RZ ;  /* 0x0000000511127c10 */ /* 0x001fc8000ff3e0ff */
[----:B------:R-:W-:-:S05]  /*18ba0*/  IADD3.X R19, R8, UR7, RZ, P1, !PT ;  /* 0x0000000708137c10 */ /* 0x000fca0008ffe4ff */
[----:B------:R4:W2:Y:S02]  /*18bb0*/  LDG.E.U8 R244, desc[UR44][R18.64] ;  /* 0x0000002c12f47981 */ /* 0x0008a4000c1e1100 */
[----:B----4-:R-:W-:-:S04]  /*18bc0*/  IADD3 R18, P1, R7, UR5, RZ ;  /* 0x0000000507127c10 */ /* 0x010fc8000ff3e0ff */
[----:B------:R-:W-:-:S05]  /*18bd0*/  IADD3.X R19, R6, UR7, RZ, P1, !PT ;  /* 0x0000000706137c10 */ /* 0x000fca0008ffe4ff */
[----:B------:R3:W4:Y:S02]  /*18be0*/  LDG.E.U8 R243, desc[UR44][R18.64] ;  /* 0x0000002c12f37981 */ /* 0x000724000c1e1100 */
[----:B---3--:R-:W-:-:S04]  /*18bf0*/  IADD3 R18, P1, R5, UR5, RZ ;  /* 0x0000000505127c10 */ /* 0x008fc8000ff3e0ff */
[----:B------:R-:W-:-:S05]  /*18c00*/  IADD3.X R19, R4, UR7, RZ, P1, !PT ;  /* 0x0000000704137c10 */ /* 0x000fca0008ffe4ff */
[----:B------:R2:W3:Y:S02]  /*18c10*/  LDG.E.U8 R242, desc[UR44][R18.64] ;  /* 0x0000002c12f27981 */ /* 0x0004e4000c1e1100 */
[----:B--2---:R-:W-:-:S04]  /*18c20*/  IADD3 R18, P1, R15, UR5, RZ ;  /* 0x000000050f127c10 */ /* 0x004fc8000ff3e0ff */
[----:B------:R-:W-:-:S05]  /*18c30*/  IADD3.X R19, R11, UR7, RZ, P1, !PT ;  /* 0x000000070b137c10 */ /* 0x000fca0008ffe4ff */
[----:B------:R0:W2:Y:S02]  /*18c40*/  LDG.E.U8 R241, desc[UR44][R18.64] ;  /* 0x0000002c12f17981 */ /* 0x0000a4000c1e1100 */
[----:B0-----:R-:W-:Y:S02]  /*18c50*/  IADD3 R18, P1, R2, UR5, RZ ;  /* 0x0000000502127c10 */ /* 0x001fe4000ff3e0ff */
[----:B------:R0:W-:Y:S04]  /*18c60*/  STL [R1+0xdac], R16 ;  /* 0x000dac1001007387 */ /* 0x0001e80000100800 */
[----:B------:R-:W3:Y:S01]  /*18c70*/  LDL R12, [R1+0xc54] ;  /* 0x000c5400010c7983 */ /* 0x000ee20000100800 */
[----:B------:R-:W-:-:S03]  /*18c80*/  IADD3.X R19, R13, UR7, RZ, P1, !PT ;  /* 0x000000070d137c10 */ /* 0x000fc60008ffe4ff */
[----:B------:R-:W3:Y:S04]  /*18c90*/  LDL R8, [R1+0xc50] ;  /* 0x000c500001087983 */ /* 0x000ee80000100800 */
[----:B------:R1:W3:Y:S04]  /*18ca0*/  LDG.E.U8 R227, desc[UR44][R18.64] ;  /* 0x0000002c12e37981 */ /* 0x0002e8000c1e1100 */
[----:B------:R-:W-:Y:S01]  /*18cb0*/  STL [R1+0xdb0], R244 ;  /* 0x000db0f401007387 */ /* 0x000fe20000100800 */
[----:B-1----:R-:W-:-:S03]  /*18cc0*/  IADD3 R18, P1, R9, UR5, RZ ;  /* 0x0000000509127c10 */ /* 0x002fc6000ff3e0ff */
[----:B------:R-:W3:Y:S01]  /*18cd0*/  LDL R7, [R1+0xc5c] ;  /* 0x000c5c0001077983 */ /* 0x000ee20000100800 */
[----:B------:R-:W-:-:S03]  /*18ce0*/  IADD3.X R19, R0, UR7, RZ, P1, !PT ;  /* 0x0000000700137c10 */ /* 0x000fc60008ffe4ff */
[----:B------:R-:W3:Y:S04]  /*18cf0*/  LDL R6, [R1+0xc58] ;  /* 0x000c580001067983 */ /* 0x000ee80000100800 */
[----:B------:R3:W3:Y:S04]  /*18d00*/  LDG.E.U8 R225, desc[UR44][R18.64] ;  /* 0x0000002c12e17981 */ /* 0x0006e8000c1e1100 */
[----:B----4-:R-:W-:Y:S04]  /*18d10*/  STL [R1+0xdb4], R243 ;  /* 0x000db4f301007387 */ /* 0x010fe80000100800 */
[----:B------:R-:W4:Y:S04]  /*18d20*/  LDL R5, [R1+0xc64] ;  /* 0x000c640001057983 */ /* 0x000f280000100800 */
[----:B------:R-:W4:Y:S04]  /*18d30*/  LDL R4, [R1+0xc60] ;  /* 0x000c600001047983 */ /* 0x000f280000100800 */
[----:B--2---:R-:W-:Y:S04]  /*18d40*/  STL [R1+0xdd8], R241 ;  /* 0x000dd8f101007387 */ /* 0x004fe80000100800 */
[----:B------:R-:W2:Y:S04]  /*18d50*/  LDL R11, [R1+0xc6c] ;  /* 0x000c6c00010b7983 */ /* 0x000ea80000100800 */
[----:B------:R-:W2:Y:S01]  /*18d60*/  LDL R2, [R1+0xc68] ;  /* 0x000c680001027983 */ /* 0x000ea20000100800 */
[----:B---3--:R-:W-:-:S04]  /*18d70*/  IADD3 R18, P1, R12, UR5, RZ ;  /* 0x000000050c127c10 */ /* 0x008fc8000ff3e0ff */
[----:B------:R-:W-:-:S05]  /*18d80*/  IADD3.X R19, R8, UR7, RZ, P1, !PT ;  /* 0x0000000708137c10 */ /* 0x000fca0008ffe4ff */
[----:B------:R1:W3:Y:S04]  /*18d90*/  LDG.E.U8 R220, desc[UR44][R18.64] ;  /* 0x0000002c12dc7981 */ /* 0x0002e8000c1e1100 */
[----:B------:R-:W-:Y:S04]  /*18da0*/  STL [R1+0xdbc], R227 ;  /* 0x000dbce301007387 */ /* 0x000fe80000100800 */
[----:B------:R-:W3:Y:S01]  /*18db0*/  LDL R0, [R1+0xc74] ;  /* 0x000c740001007983 */ /* 0x000ee20000100800 */
[----:B-1----:R-:W-:-:S03]  /*18dc0*/  IADD3 R18, P1, R7, UR5, RZ ;  /* 0x0000000507127c10 */ /* 0x002fc6000ff3e0ff */
[----:B------:R-:W3:Y:S01]  /*18dd0*/  LDL R9, [R1+0xc70] ;  /* 0x000c700001097983 */ /* 0x000ee20000100800 */
[----:B------:R-:W-:-:S03]  /*18de0*/  IADD3.X R19, R6, UR7, RZ, P1, !PT ;  /* 0x0000000706137c10 */ /* 0x000fc60008ffe4ff */
[----:B------:R-:W-:Y:S04]  /*18df0*/  STL [R1+0xdc0], R225 ;  /* 0x000dc0e101007387 */ /* 0x000fe80000100800 */
[----:B------:R4:W3:Y:S04]  /*18e00*/  LDG.E.U8 R17, desc[UR44][R18.64] ;  /* 0x0000002c12117981 */ /* 0x0008e8000c1e1100 */
[----:B------:R-:W3:Y:S04]  /*18e10*/  LDL R8, [R1+0xc7c] ;  /* 0x000c7c0001087983 */ /* 0x000ee80000100800 */
[----:B------:R-:W3:Y:S01]  /*18e20*/  LDL R216, [R1+0xc78] ;  /* 0x000c780001d87983 */ /* 0x000ee20000100800 */
[----:B----4-:R-:W-:-:S04]  /*18e30*/  IADD3 R18, P1, R5, UR5, RZ ;  /* 0x0000000505127c10 */ /* 0x010fc8000ff3e0ff */
[----:B------:R-:W-:-:S05]  /*18e40*/  IADD3.X R19, R4, UR7, RZ, P1, !PT ;  /* 0x0000000704137c10 */ /* 0x000fca0008ffe4ff */
[----:B------:R-:W4:Y:S01]  /*18e50*/  LDG.E.U8 R18, desc[UR44][R18.64] ;  /* 0x0000002c12127981 */ /* 0x000f22000c1e1100 */
[----:B--2---:R-:W-:-:S04]  /*18e60*/  IADD3 R20, P1, R11, UR5, RZ ;  /* 0x000000050b147c10 */ /* 0x004fc8000ff3e0ff */
[----:B------:R-:W-:-:S05]  /*18e70*/  IADD3.X R21, R2, UR7, RZ, P1, !PT ;  /* 0x0000000702157c10 */ /* 0x000fca0008ffe4ff */
[----:B------:R1:W2:Y:S04]  /*18e80*/  LDG.E.U8 R19, desc[UR44][R20.64] ;  /* 0x0000002c14137981 */ /* 0x0002a8000c1e1100 */
[----:B---3--:R3:W-:Y:S04]  /*18e90*/  STL [R1+0xdc4], R220 ;  /* 0x000dc4dc01007387 */ /* 0x0087e80000100800 */
[----:B------:R-:W3:Y:S01]  /*18ea0*/  LDL R7, [R1+0xc84] ;  /* 0x000c840001077983 */ /* 0x000ee20000100800 */
[----:B-1----:R-:W-:-:S03]  /*18eb0*/  IADD3 R20, P1, R0, UR5, RZ ;  /* 0x0000000500147c10 */ /* 0x002fc6000ff3e0ff */
[----:B------:R-:W3:Y:S01]  /*18ec0*/  LDL R6, [R1+0xc80] ;  /* 0x000c800001067983 */ /* 0x000ee20000100800 */
[----:B------:R-:W-:-:S05]  /*18ed0*/  IADD3.X R21, R9, UR7, RZ, P1, !PT ;  /* 0x0000000709157c10 */ /* 0x000fca0008ffe4ff */
[----:B------:R-:W3:Y:S04]  /*18ee0*/  LDG.E.U8 R20, desc[UR44][R20.64] ;  /* 0x0000002c14147981 */ /* 0x000ee8000c1e1100 */
[----:B------:R-:W-:Y:S04]  /*18ef0*/  STL [R1+0xdc8], R17 ;  /* 0x000dc81101007387 */ /* 0x000fe80000100800 */
[----:B0-----:R-:W3:Y:S01]  /*18f00*/  LDL R16, [R1+0xc8c] ;  /* 0x000c8c0001107983 */ /* 0x001ee20000100800 */
[----:B------:R-:W-:-:S03]  /*18f10*/  IADD3 R22, P1, R8, UR5, RZ ;  /* 0x0000000508167c10 */ /* 0x000fc6000ff3e0ff */
[----:B------:R-:W3:Y:S01]  /*18f20*/  LDL R15, [R1+0xc88] ;  /* 0x000c8800010f7983 */ /* 0x000ee20000100800 */
[----:B------:R-:W-:-:S03]  /*18f30*/  IADD3.X R23, R216, UR7, RZ, P1, !PT ;  /* 0x00000007d8177c10 */ /* 0x000fc60008ffe4ff */
[----:B------:R-:W3:Y:S04]  /*18f40*/  LDL R5, [R1+0xc94] ;  /* 0x000c940001057983 */ /* 0x000ee80000100800 */
[----:B------:R3:W3:Y:S04]  /*18f50*/  LDG.E.U8 R21, desc[UR44][R22.64] ;  /* 0x0000002c16157981 */ /* 0x0006e8000c1e1100 */
[----:B------:R-:W3:Y:S04]  /*18f60*/  LDL R4, [R1+0xc90] ;  /* 0x000c900001047983 */ /* 0x000ee80000100800 */
[----:B----4-:R-:W-:Y:S04]  /*18f70*/  STL [R1+0xdcc], R18 ;  /* 0x000dcc1201007387 */ /* 0x010fe80000100800 */
[----:B------:R-:W4:Y:S04]  /*18f80*/  LDL R14, [R1+0xc9c] ;  /* 0x000c9c00010e7983 */ /* 0x000f280000100800 */
[----:B------:R-:W4:Y:S04]  /*18f90*/  LDL R13, [R1+0xc98] ;  /* 0x000c9800010d7983 */ /* 0x000f280000100800 */
[----:B------:R-:W4:Y:S04]  /*18fa0*/  LDL R12, [R1+0xca4] ;  /* 0x000ca400010c7983 */ /* 0x000f280000100800 */
[----:B------:R-:W4:Y:S01]  /*18fb0*/  LDL R2, [R1+0xca0] ;  /* 0x000ca00001027983 */ /* 0x000f220000100800 */
[----:B------:R-:W-:-:S06]  /*18fc0*/  WARPGROUP.ARRIVE ;  /* 0x00000000000079c5 */ /* 0x000fcc0000000000 */
[----:B------:R-:W-:-:S12]  /*18fd0*/  QGMMA.64x128x32.F32.E4M3.E4M3 R152, gdesc[UR12], RZ, !UPT ;  /* 0x01e000000c9879f3 */ /* 0x000fd8000c7008ff */
[----:B------:R-:W-:-:S12]  /*18fe0*/  QGMMA.64x128x32.F32.E4M3.E4M3 R152, gdesc[UR8], R152 ;  /* 0x01e00000089879f3 */ /* 0x000fd80008700898 */
[----:B------:R-:W-:Y:S01]  /*18ff0*/  QGMMA.64x128x32.F32.E4M3.E4M3 R152, gdesc[UR20], R152 ;  /* 0x01e00000149879f3 */ /* 0x000fe20008700898 */
[----:B--2---:R-:W-:Y:S04]  /*19000*/  STL [R1+0xddc], R19 ;  /* 0x000ddc1301007387 */ /* 0x004fe80000100800 */
[----:B------:R-:W2:Y:S04]  /*19010*/  LDL R0, [R1+0xcac] ;  /* 0x000cac0001007983 */ /* 0x000ea80000100800 */
[----:B------:R-:W2:Y:S04]  /*19020*/  LDL R11, [R1+0xca8] ;  /* 0x000ca800010b7983 */ /* 0x000ea80000100800 */
[----:B------:R-:W2:Y:S04]  /*19030*/  LDL R9, [R1+0xcb4] ;  /* 0x000cb40001097983 */ /* 0x000ea80000100800 */
[----:B------:R-:W2:Y:S01]  /*19040*/  LDL R8, [R1+0xcb0] ;  /* 0x000cb00001087983 */ /* 0x000ea20000100800 */
[----:B---3--:R-:W-:-:S04]  /*19050*/  IADD3 R22, P1, R7, UR5, RZ ;  /* 0x0000000507167c10 */ /* 0x008fc8000ff3e0ff */
[----:B------:R-:W-:-:S05]  /*19060*/  IADD3.X R23, R6, UR7, RZ, P1, !PT ;  /* 0x0000000706177c10 */ /* 0x000fca0008ffe4ff */
[----:B------:R-:W3:Y:S01]  /*19070*/  LDG.E.U8 R22, desc[UR44][R22.64] ;  /* 0x0000002c16167981 */ /* 0x000ee2000c1e1100 */
[----:B------:R-:W-:-:S04]  /*19080*/  IADD3 R216, P1, R16, UR5, RZ ;  /* 0x0000000510d87c10 */ /* 0x000fc8000ff3e0ff */
[----:B------:R-:W-:-:S05]  /*19090*/  IADD3.X R217, R15, UR7, RZ, P1, !PT ;  /* 0x000000070fd97c10 */ /* 0x000fca0008ffe4ff */
[----:B------:R0:W3:Y:S04]  /*190a0*/  LDG.E.U8 R23, desc[UR44][R216.64] ;  /* 0x0000002cd8177981 */ /* 0x0000e8000c1e1100 */
[----:B------:R1:W-:Y:S04]  /*190b0*/  STL [R1+0xde0], R21 ;  /* 0x000de01501007387 */ /* 0x0003e80000100800 */
[----:B------:R-:W3:Y:S01]  /*190c0*/  LDL R7, [R1+0xcbc] ;  /* 0x000cbc0001077983 */ /* 0x000ee20000100800 */
[----:B0-----:R-:W-:-:S03]  /*190d0*/  IADD3 R216, P1, R5, UR5, RZ ;  /* 0x0000000505d87c10 */ /* 0x001fc6000ff3e0ff */
[----:B------:R-:W3:Y:S01]  /*190e0*/  LDL R6, [R1+0xcb8] ;  /* 0x000cb80001067983 */ /* 0x000ee20000100800 */
[----:B------:R-:W-:Y:S02]  /*190f0*/  IADD3.X R217, R4, UR7, RZ, P1, !PT ;  /* 0x0000000704d97c10 */ /* 0x000fe40008ffe4ff */
[----:B----4-:R-:W-:Y:S01]  /*19100*/  IADD3 R218, P1, R14, UR5, RZ ;  /* 0x000000050eda7c10 */ /* 0x010fe2000ff3e0ff */
[----:B------:R-:W4:Y:S03]  /*19110*/  LDL R5, [R1+0xcc4] ;  /* 0x000cc40001057983 */ /* 0x000f260000100800 */
[----:B------:R-:W-:Y:S01]  /*19120*/  IADD3.X R219, R13, UR7, RZ, P1, !PT ;  /* 0x000000070ddb7c10 */ /* 0x000fe20008ffe4ff */
[----:B------:R-:W4:Y:S04]  /*19130*/  LDG.E.U8 R216, desc[UR44][R216.64] ;  /* 0x0000002cd8d87981 */ /* 0x000f28000c1e1100 */
[----:B------:R-:W4:Y:S04]  /*19140*/  LDL R4, [R1+0xcc0] ;  /* 0x000cc00001047983 */ /* 0x000f280000100800 */
[----:B------:R-:W4:Y:S04]  /*19150*/  LDL R221, [R1+0xcd4] ;  /* 0x000cd40001dd7983 */ /* 0x000f280000100800 */
[----:B------:R0:W4:Y:S04]  /*19160*/  LDG.E.U8 R217, desc[UR44][R218.64] ;  /* 0x0000002cdad97981 */ /* 0x000128000c1e1100 */
[----:B------:R-:W4:Y:S04]  /*19170*/  LDL R220, [R1+0xcd0] ;  /* 0x000cd00001dc7983 */ /* 0x000f280000100800 */
[----:B-1----:R-:W4:Y:S01]  /*19180*/  LDL R21, [R1+0xcdc] ;  /* 0x000cdc0001157983 */ /* 0x002f220000100800 */
[----:B0-----:R-:W-:-:S03]  /*19190*/  IADD3 R218, P1, R12, UR5, RZ ;  /* 0x000000050cda7c10 */ /* 0x001fc6000ff3e0ff */
[----:B------:R-:W4:Y:S01]  /*191a0*/  LDL R19, [R1+0xcd8] ;  /* 0x000cd80001137983 */ /* 0x000f220000100800 */
[----:B------:R-:W-:-:S03]  /*191b0*/  IADD3.X R219, R2, UR7, RZ, P1, !PT ;  /* 0x0000000702db7c10 */ /* 0x000fc60008ffe4ff */
[----:B------:R-:W4:Y:S04]  /*191c0*/  LDL R2, [R1+0xccc] ;  /* 0x000ccc0001027983 */ /* 0x000f280000100800 */
[----:B------:R-:W4:Y:S04]  /*191d0*/  LDL R18, [R1+0xce4] ;  /* 0x000ce40001127983 */ /* 0x000f280000100800 */
[----:B------:R-:W4:Y:S01]  /*191e0*/  LDL R17, [R1+0xce0] ;  /* 0x000ce00001117983 */ /* 0x000f220000100800 */
[----:B------:R-:W-:Y:S03]  /*191f0*/  QGMMA.64x128x32.F32.E4M3.E4M3 R152, gdesc[UR24], R152 ;  /* 0x01e00000189879f3 */ /* 0x000fe60008700898 */
[----:B------:R-:W4:Y:S04]  /*19200*/  LDL R16, [R1+0xcec] ;  /* 0x000cec0001107983 */ /* 0x000f280000100800 */
[----:B------:R-:W4:Y:S04]  /*19210*/  LDL R15, [R1+0xce8] ;  /* 0x000ce800010f7983 */ /* 0x000f280000100800 */
[----:B------:R-:W4:Y:S04]  /*19220*/  LDL R14, [R1+0xcf4] ;  /* 0x000cf400010e7983 */ /* 0x000f280000100800 */
[----:B------:R-:W4:Y:S04]  /*19230*/  LDL R13, [R1+0xcf0] ;  /* 0x000cf000010d7983 */ /* 0x000f280000100800 */
[----:B------:R-:W4:Y:S04]  /*19240*/  LDL R12, [R1+0xcfc] ;  /* 0x000cfc00010c7983 */ /* 0x000f280000100800 */
[----:B------:R-:W4:Y:S04]  /*19250*/  LDG.E.U8 R218, desc[UR44][R218.64] ;  /* 0x0000002cdada7981 */ /* 0x000f28000c1e1100 */
[----:B------:R-:W4:Y:S01]  /*19260*/  LDL R243, [R1+0xd30] ;  /* 0x000d300001f37983 */ /* 0x000f220000100800 */
[----:B------:R-:W-:Y:S01]  /*19270*/  QGMMA.64x128x32.F32.E4M3.E4M3 R152, gdesc[UR28], R152 ;  /* 0x01e000001c9879f3 */ /* 0x000fe20008700898 */
[----:B--2---:R-:W-:-:S02]  /*19280*/  IADD3 R222, P1, R0, UR5, RZ ;  /* 0x0000000500de7c10 */ /* 0x004fc4000ff3e0ff */
[----:B------:R-:W2:Y:S02]  /*19290*/  LDL R0, [R1+0xcc8] ;  /* 0x000cc80001007983 */ /* 0x000ea40000100800 */
[----:B------:R-:W-:Y:S02]  /*192a0*/  IADD3.X R223, R11, UR7, RZ, P1, !PT ;  /* 0x000000070bdf7c10 */ /* 0x000fe40008ffe4ff */
[----:B------:R-:W2:Y:S04]  /*192b0*/  LDL R11, [R1+0xcf8] ;  /* 0x000cf800010b7983 */ /* 0x000ea80000100800 */
[----:B------:R0:W2:Y:S01]  /*192c0*/  LDG.E.U8 R219, desc[UR44][R222.64] ;  /* 0x0000002cdedb7981 */ /* 0x0000a2000c1e1100 */
[----:B------:R-:W-:Y:S01]  /*192d0*/  QGMMA.64x128x32.F32.E4M3.E4M3 R152, gdesc[UR32], R152 ;  /* 0x01e00000209879f3 */ /* 0x000fe20008700898 */
[----:B0-----:R-:W-:-:S02]  /*192e0*/  IADD3 R222, P1, R9, UR5, RZ ;  /* 0x0000000509de7c10 */ /* 0x001fc4000ff3e0ff */
[----:B------:R-:W2:Y:S02]  /*192f0*/  LDL R9, [R1+0xd04] ;  /* 0x000d040001097983 */ /* 0x000ea40000100800 */
[----:B------:R-:W-:Y:S02]  /*19300*/  IADD3.X R223, R8, UR7, RZ, P1, !PT ;  /* 0x0000000708df7c10 */ /* 0x000fe40008ffe4ff */
[----:B------:R-:W2:Y:S04]  /*19310*/  LDL R8, [R1+0xd00] ;  /* 0x000d000001087983 */ /* 0x000ea80000100800 */
[----:B------:R3:W2:Y:S02]  /*19320*/  LDG.E.U8 R224, desc[UR44][R222.64] ;  /* 0x0000002cdee07981 */ /* 0x0006a4000c1e1100 */
[----:B---3--:R-:W-:-:S02]  /*19330*/  IADD3 R222, P1, R7, UR5, RZ ;  /* 0x0000000507de7c10 */ /* 0x008fc4000ff3e0ff */
[----:B------:R-:W3:Y:S02]  /*19340*/  LDL R7, [R1+0xd0c] ;  /* 0x000d0c0001077983 */ /* 0x000ee40000100800 */
[----:B------:R-:W-:Y:S02]  /*19350*/  IADD3.X R223, R6, UR7, RZ, P1, !PT ;  /* 0x0000000706df7c10 */ /* 0x000fe40008ffe4ff */
[----:B------:R-:W3:Y:S04]  /*19360*/  LDL R6, [R1+0xd08] ;  /* 0x000d080001067983 */ /* 0x000ee80000100800 */
[----:B------:R4:W3:Y:S02]  /*19370*/  LDG.E.U8 R226, desc[UR44][R222.64] ;  /* 0x0000002cdee27981 */ /* 0x0008e4000c1e1100 */
[----:B----4-:R-:W-:-:S02]  /*19380*/  IADD3 R222, P1, R5, UR5, RZ ;  /* 0x0000000505de7c10 */ /* 0x010fc4000ff3e0ff */
[----:B------:R-:W4:Y:S02]  /*19390*/  LDL R5, [R1+0xd14] ;  /* 0x000d140001057983 */ /* 0x000f240000100800 */
[----:B------:R-:W-:Y:S02]  /*193a0*/  IADD3.X R223, R4, UR7, RZ, P1, !PT ;  /* 0x0000000704df7c10 */ /* 0x000fe40008ffe4ff */
[----:B------:R-:W4:Y:S04]  /*193b0*/  LDL R4, [R1+0xd10] ;  /* 0x000d100001047983 */ /* 0x000f280000100800 */
[----:B------:R0:W4:Y:S02]  /*193c0*/  LDG.E.U8 R228, desc[UR44][R222.64] ;  /* 0x0000002cdee47981 */ /* 0x000124000c1e1100 */
[----:B0-----:R-:W-:-:S02]  /*193d0*/  IADD3 R222, P1, R2, UR5, RZ ;  /* 0x0000000502de7c10 */ /* 0x001fc4000ff3e0ff */
[----:B------:R-:W4:Y:S01]  /*193e0*/  LDL R2, [R1+0xd1c] ;  /* 0x000d1c0001027983 */ /* 0x000f220000100800 */
[----:B------:R-:W-:-:S12]  /*193f0*/  QGMMA.64x128x32.F32.E4M3.E4M3 R152, gdesc[UR36], R152 ;  /* 0x01e00000249879f3 */ /* 0x000fd80008700898 */
[----:B------:R-:W-:Y:S01]  /*19400*/  QGMMA.64x128x32.F32.E4M3.E4M3 R152, gdesc[UR40], R152, gsb0 ;  /* 0x01e00000289879f3 */ /* 0x000fe20008000898 */
[----:B--2---:R-:W-:Y:S02]  /*19410*/  IADD3.X R223, R0, UR7, RZ, P1, !PT ;  /* 0x0000000700df7c10 */ /* 0x004fe40008ffe4ff */
[----:B------:R-:W2:Y:S04]  /*19420*/  LDL R0, [R1+0xd18] ;  /* 0x000d180001007983 */ /* 0x000ea80000100800 */
[----:B------:R0:W2:Y:S02]  /*19430*/  LDG.E.U8 R229, desc[UR44][R222.64] ;  /* 0x0000002cdee57981 */ /* 0x0000a4000c1e1100 */
[----:B0-----:R-:W-:-:S04]  /*19440*/  IADD3 R222, P1, R221, UR5, RZ ;  /* 0x00000005ddde7c10 */ /* 0x001fc8000ff3e0ff */
[----:B------:R-:W-:-:S05]  /*19450*/  IADD3.X R223, R220, UR7, RZ, P1, !PT ;  /* 0x00000007dcdf7c10 */ /* 0x000fca0008ffe4ff */
        /* <DEDUP_REMOVED lines=19> */
[----:B---3--:R-:W-:-:S04]  /*19590*/  IADD3 R222, P1, R7, UR5, RZ ;  /* 0x0000000507de7c10 */ /* 0x008fc8000ff3e0ff */
[----:B------:R-:W-:Y:S02]  /*195a0*/  IADD3.X R223, R6, UR7, RZ, P1, !PT ;  /* 0x0000000706df7c10 */ /* 0x000fe40008ffe4ff */
[----:B------:R-:W3:Y:S04]  /*195b0*/  LDL R6, [R1+0xd24] ;  /* 0x000d240001067983 */ /* 0x000ee80000100800 */
[----:B------:R4:W3:Y:S02]  /*195c0*/  LDG.E.U8 R237, desc[UR44][R222.64] ;  /* 0x0000002cdeed7981 */ /* 0x0008e4000c1e1100 */
[----:B----4-:R-:W-:Y:S02]  /*195d0*/  IADD3 R222, P1, R5, UR5, RZ ;  /* 0x0000000505de7c10 */ /* 0x010fe4000ff3e0ff */
[----:B------:R-:W4:Y:S02]  /*195e0*/  LDL R5, [R1+0xd20] ;  /* 0x000d200001057983 */ /* 0x000f240000100800 */
[----:B------:R-:W-:-:S02]  /*195f0*/  IADD3.X R223, R4, UR7, RZ, P1, !PT ;  /* 0x0000000704df7c10 */ /* 0x000fc40008ffe4ff */
[----:B------:R-:W4:Y:S04]  /*19600*/  LDL R4, [R1+0xd2c] ;  /* 0x000d2c0001047983 */ /* 0x000f280000100800 */
[----:B------:R0:W4:Y:S02]  /*19610*/  LDG.E.U8 R238, desc[UR44][R222.64] ;  /* 0x0000002cdeee7981 */ /* 0x000124000c1e1100 */
[----:B0-----:R-:W-:Y:S02]  /*19620*/  IADD3 R222, P1, R2, UR5, RZ ;  /* 0x0000000502de7c10 */ /* 0x001fe4000ff3e0ff */
[----:B------:R-:W4:Y:S01]  /*19630*/  LDL R2, [R1+0xd28] ;  /* 0x000d280001027983 */ /* 0x000f220000100800 */
[----:B------:R-:W-:Y:S02]  /*19640*/  WARPGROUP.DEPBAR.LE gsb0, 0x0 ;  /* 0x00008000000079c5 */ /* 0x000fe40000010000 */
[----:B--2---:R-:W-:-:S02]  /*19650*/  IADD3.X R223, R0, UR7, RZ, P1, !PT ;  /* 0x0000000700df7c10 */ /* 0x004fc40008ffe4ff */
[----:B------:R-:W2:Y:S04]  /*19660*/  LDL R0, [R1+0x384] ;  /* 0x0003840001007983 */ /* 0x000ea80000100800 */
[----:B------:R0:W2:Y:S02]  /*19670*/  LDG.E.U8 R239, desc[UR44][R222.64] ;  /* 0x0000002cdeef7981 */ /* 0x0000a4000c1e1100 */
[----:B0-----:R-:W-:Y:S01]  /*19680*/  FMUL R222, R154, UR6 ;  /* 0x000000069ade7c20 */ /* 0x001fe20008400000 */
[----:B------:R-:W-:-:S05]  /*19690*/  FMUL R223, R155, UR6 ;  /* 0x000000069bdf7c20 */ /* 0x000fca0008400000 */
[----:B------:R-:W-:Y:S01]  /*196a0*/  FMNMX R222, R222, R223, !PT ;  /* 0x000000dfdede7209 */ /* 0x000fe20007800000 */
        /* <DEDUP_REMOVED lines=56> */
[----:B------:R-:W-:Y:S01]  /*19a30*/  FMUL R223, R214, UR6 ;  /* 0x00000006d6df7c20 */ /* 0x000fe20008400000 */
[----:B------:R-:W-:-:S04]  /*19a40*/  FMUL R249, R215, UR6 ;  /* 0x00000006d7f97c20 */ /* 0x000fc80008400000 */
[----:B------:R-:W-:-:S04]  /*19a50*/  FMNMX R222, R223, R222, !PT ;  /* 0x000000dedfde7209 */ /* 0x000fc80007800000 */
[----:B------:R-:W-:Y:S02]  /*19a60*/  FMNMX R249, R249, R222, !PT ;  /* 0x000000def9f97209 */ /* 0x000fe40007800000 */
[----:B---3--:R-:W-:-:S04]  /*19a70*/  IADD3 R222, P1, R6, UR5, RZ ;  /* 0x0000000506de7c10 */ /* 0x008fc8000ff3e0ff */
[----:B----4-:R-:W-:Y:S01]  /*19a80*/  IADD3.X R223, R5, UR7, RZ, P1, !PT ;  /* 0x0000000705df7c10 */ /* 0x010fe20008ffe4ff */
[----:B------:R-:W0:Y:S04]  /*19a90*/  SHFL.BFLY PT, R251, R249, 0x2, 0x1f ;  /* 0x0c401f00f9fb7f89 */ /* 0x000e2800000e0000 */
[----:B------:R1:W3:Y:S02]  /*19aa0*/  LDG.E.U8 R240, desc[UR44][R222.64] ;  /* 0x0000002cdef07981 */ /* 0x0002e4000c1e1100 */
[----:B-1----:R-:W-:-:S04]  /*19ab0*/  IADD3 R222, P1, R4, UR5, RZ ;  /* 0x0000000504de7c10 */ /* 0x002fc8000ff3e0ff */
[----:B------:R-:W-:Y:S01]  /*19ac0*/  IADD3.X R223, R2, UR7, RZ, P1, !PT ;  /* 0x0000000702df7c10 */ /* 0x000fe20008ffe4ff */
[----:B------:R-:W-:-:S05]  /*19ad0*/  FMUL R252, R153, UR6 ;  /* 0x0000000699fc7c20 */ /* 0x000fca0008400000 */
[----:B------:R1:W4:Y:S02]  /*19ae0*/  LDG.E.U8 R223, desc[UR44][R222.64] ;  /* 0x0000002cdedf7981 */ /* 0x000324000c1e1100 */
[----:B-1----:R-:W-:-:S05]  /*19af0*/  FMUL R222, R152, UR6 ;  /* 0x0000000698de7c20 */ /* 0x002fca0008400000 */
[----:B------:R-:W-:Y:S01]  /*19b00*/  FMNMX R222, R222, R252, !PT ;  /* 0x000000fcdede7209 */ /* 0x000fe20007800000 */
[----:B------:R-:W-:Y:S01]  /*19b10*/  FMUL R252, R156, UR6 ;  /* 0x000000069cfc7c20 */ /* 0x000fe20008400000 */
[----:B0-----:R-:W-:Y:S01]  /*19b20*/  FMNMX R251, R249, R251, !PT ;  /* 0x000000fbf9fb7209 */ /* 0x001fe20007800000 */
[----:B------:R-:W-:-:S03]  /*19b30*/  FMUL R249, R157, UR6 ;  /* 0x000000069df97c20 */ /* 0x000fc60008400000 */
[----:B------:R-:W-:-:S04]  /*19b40*/  FMNMX R222, R252, R222, !PT ;  /* 0x000000defcde7209 */ /* 0x000fc80007800000 */
[----:B------:R-:W-:Y:S02]  /*19b50*/  FMNMX R249, R249, R222, !PT ;  /* 0x000000def9f97209 */ /* 0x000fe40007800000 */
[----:B------:R-:W0:Y:S02]  /*19b60*/  SHFL.BFLY PT, R222, R251, 0x1, 0x1f ;  /* 0x0c201f00fbde7f89 */ /* 0x000e2400000e0000 */
[----:B0-----:R-:W-:-:S04]  /*19b70*/  FMNMX R222, R251, R222, !PT ;  /* 0x000000defbde7209 */ /* 0x001fc80007800000 */
[----:B--2---:R-:W-:Y:S02]  /*19b80*/  FMNMX R222, R222, R0, !PT ;  /* 0x00000000dede7209 */ /* 0x004fe40007800000 */
[----:B------:R-:W2:Y:S01]  /*19b90*/  LDL R0, [R1+0xd34] ;  /* 0x000d340001007983 */ /* 0x000ea20000100800 */
        /* <DEDUP_REMOVED lines=8> */
[----:B------:R-:W-:Y:S01]  /*19c20*/  FMNMX R249, R252, R249, !PT ;  /* 0x000000f9fcf97209 */ /* 0x000fe20007800000 */
[----:B------:R-:W-:-:S03]  /*19c30*/  FFMA R154, R154, UR6, -R222 ;  /* 0x000000069a9a7c23 */ /* 0x000fc600080008de */
[----:B------:R-:W-:Y:S01]  /*19c40*/  FMNMX R251, R251, R249, !PT ;  /* 0x000000f9fbfb7209 */ /* 0x000fe20007800000 */
[----:B------:R-:W-:Y:S01]  /*19c50*/  FMUL R249, R169, UR6 ;  /* 0x00000006a9f97c20 */ /* 0x000fe20008400000 */
[----:B------:R-:W-:-:S04]  /*19c60*/  FFMA R155, R155, UR6, -R222 ;  /* 0x000000069b9b7c23 */ /* 0x000fc800080008de */
[----:B------:R-:W-:Y:S01]  /*19c70*/  FMNMX R249, R249, R251, !PT ;  /* 0x000000fbf9f97209 */ /* 0x000fe20007800000 */
[----:B------:R-:W-:Y:S01]  /*19c80*/  FMUL R251, R154, 1.4426950216293334961 ;  /* 0x3fb8aa3b9afb7820 */ /* 0x000fe20000400000 */
[----:B------:R-:W-:-:S05]  /*19c90*/  FMUL R154, R172, UR6 ;  /* 0x00000006ac9a7c20 */ /* 0x000fca0008400000 */
[----:B------:R-:W-:Y:S01]  /*19ca0*/  FMNMX R154, R154, R249, !PT ;  /* 0x000000f99a9a7209 */ /* 0x000fe20007800000 */
[----:B------:R-:W-:Y:S01]  /*19cb0*/  FMUL R249, R155, 1.4426950216293334961 ;  /* 0x3fb8aa3b9bf97820 */ /* 0x000fe20000400000 */
        /* <DEDUP_REMOVED lines=27> */
[--C-:B------:R-:W-:Y:S01]  /*19e70*/  FFMA R158, R158, UR6, -R222.reuse ;  /* 0x000000069e9e7c23 */ /* 0x100fe200080008de */
[----:B------:R-:W-:-:S03]  /*19e80*/  FFMA R159, R159, UR6, -R222 ;  /* 0x000000069f9f7c23 */ /* 0x000fc600080008de */
[----:B------:R-:W-:Y:S01]  /*19e90*/  FMNMX R154, R155, R154, !PT ;  /* 0x0000009a9b9a7209 */ /* 0x000fe20007800000 */
[----:B------:R-:W-:Y:S01]  /*19ea0*/  FMUL R155, R201, UR6 ;  /* 0x00000006c99b7c20 */ /* 0x000fe20008400000 */
[--C-:B------:R-:W-:Y:S01]  /*19eb0*/  FFMA R162, R162, UR6, -R222.reuse ;  /* 0x00000006a2a27c23 */ /* 0x100fe200080008de */
[--C-:B------:R-:W-:Y:S01]  /*19ec0*/  FFMA R163, R163, UR6, -R222.reuse ;  /* 0x00000006a3a37c23 */ /* 0x100fe200080008de */
[----:B------:R-:W-:Y:S01]  /*19ed0*/  FMUL R158, R158, 1.4426950216293334961 ;  /* 0x3fb8aa3b9e9e7820 */ /* 0x000fe20000400000 */
[--C-:B------:R-:W-:Y:S01]  /*19ee0*/  FFMA R166, R166, UR6, -R222.reuse ;  /* 0x00000006a6a67c23 */ /* 0x100fe200080008de */
[----:B------:R-:W-:Y:S01]  /*19ef0*/  FMUL R159, R159, 1.4426950216293334961 ;  /* 0x3fb8aa3b9f9f7820 */ /* 0x000fe20000400000 */
[--C-:B------:R-:W-:Y:S01]  /*19f00*/  FFMA R167, R167, UR6, -R222.reuse ;  /* 0x00000006a7a77c23 */ /* 0x100fe200080008de */
[----:B------:R-:W-:Y:S01]  /*19f10*/  FMNMX R154, R155, R154, !PT ;  /* 0x0000009a9b9a7209 */ /* 0x000fe20007800000 */
[----:B------:R-:W0:Y:S01]  /*19f20*/  MUFU.EX2 R241, R251 ;  /* 0x000000fb00f17308 */ /* 0x000e220000000800 */
[----:B------:R-:W-:Y:S01]  /*19f30*/  FMUL R162, R162, 1.4426950216293334961 ;  /* 0x3fb8aa3ba2a27820 */ /* 0x000fe20000400000 */
[--C-:B------:R-:W-:Y:S01]  /*19f40*/  FFMA R170, R170, UR6, -R222.reuse ;  /* 0x00000006aaaa7c23 */ /* 0x100fe200080008de */
[----:B------:R-:W-:Y:S01]  /*19f50*/  FMUL R155, R204, UR6 ;  /* 0x00000006cc9b7c20 */ /* 0x000fe20008400000 */
[----:B------:R-:W-:Y:S01]  /*19f60*/  FMUL R163, R163, 1.4426950216293334961 ;  /* 0x3fb8aa3ba3a37820 */ /* 0x000fe20000400000 */
[--C-:B------:R-:W-:Y:S01]  /*19f70*/  FFMA R171, R171, UR6, -R222.reuse ;  /* 0x00000006abab7c23 */ /* 0x100fe200080008de */
[----:B------:R-:W-:Y:S01]  /*19f80*/  FMUL R166, R166, 1.4426950216293334961 ;  /* 0x3fb8aa3ba6a67820 */ /* 0x000fe20000400000 */
[--C-:B------:R-:W-:Y:S01]  /*19f90*/  FFMA R174, R174, UR6, -R222.reuse ;  /* 0x00000006aeae7c23 */ /* 0x100fe200080008de */
[----:B------:R-:W1:Y:S01]  /*19fa0*/  MUFU.EX2 R227, R249 ;  /* 0x000000f900e37308 */ /* 0x000e620000000800 */
[----:B------:R-:W-:Y:S01]  /*19fb0*/  FMUL R167, R167, 1.4426950216293334961 ;  /* 0x3fb8aa3ba7a77820 */ /* 0x000fe20000400000 */
[--C-:B------:R-:W-:Y:S01]  /*19fc0*/  FFMA R175, R175, UR6, -R222.reuse ;  /* 0x00000006afaf7c23 */ /* 0x100fe200080008de */
[----:B------:R-:W-:Y:S01]  /*19fd0*/  FMUL R170, R170, 1.4426950216293334961 ;  /* 0x3fb8aa3baaaa7820 */ /* 0x000fe20000400000 */
[----:B------:R-:W-:Y:S01]  /*19fe0*/  FFMA R178, R178, UR6, -R222 ;  /* 0x00000006b2b27c23 */ /* 0x000fe200080008de */
[----:B------:R-:W-:-:S03]  /*19ff0*/  FMUL R171, R171, 1.4426950216293334961 ;  /* 0x3fb8aa3babab7820 */ /* 0x000fc60000400000 */
[----:B------:R-:W1:Y:S01]  /*1a000*/  MUFU.EX2 R225, R158 ;  /* 0x0000009e00e17308 */ /* 0x000e620000000800 */
[----:B------:R-:W-:Y:S01]  /*1a010*/  FFMA R179, R179, UR6, -R222 ;  /* 0x00000006b3b37c23 */ /* 0x000fe200080008de */
[----:B------:R-:W-:Y:S01]  /*1a020*/  FMNMX R154, R155, R154, !PT ;  /* 0x0000009a9b9a7209 */ /* 0x000fe20007800000 */
[----:B------:R-:W-:Y:S01]  /*1a030*/  FMUL R174, R174, 1.4426950216293334961 ;  /* 0x3fb8aa3baeae7820 */ /* 0x000fe20000400000 */
[----:B------:R-:W-:-:S04]  /*1a040*/  FMUL R155, R205, UR6 ;  /* 0x00000006cd9b7c20 */ /* 0x000fc80008400000 */
[----:B------:R-:W1:Y:S01]  /*1a050*/  MUFU.EX2 R220, R159 ;  /* 0x0000009f00dc7308 */ /* 0x000e620000000800 */
[----:B------:R-:W-:Y:S01]  /*1a060*/  FMUL R175, R175, 1.4426950216293334961 ;  /* 0x3fb8aa3bafaf7820 */ /* 0x000fe20000400000 */
[----:B------:R-:W-:Y:S01]  /*1a070*/  FMUL R178, R178, 1.4426950216293334961 ;  /* 0x3fb8aa3bb2b27820 */ /* 0x000fe20000400000 */
[----:B------:R-:W-:-:S05]  /*1a080*/  FMUL R179, R179, 1.4426950216293334961 ;  /* 0x3fb8aa3bb3b37820 */ /* 0x000fca0000400000 */
[----:B------:R-:W1:Y:S01]  /*1a090*/  MUFU.EX2 R21, R162 ;  /* 0x000000a200157308 */ /* 0x000e620000000800 */
[----:B------:R-:W-:-:S07]  /*1a0a0*/  FMNMX R154, R155, R154, !PT ;  /* 0x0000009a9b9a7209 */ /* 0x000fce0007800000 */
[----:B------:R-:W3:Y:S01]  /*1a0b0*/  MUFU.EX2 R19, R163 ;  /* 0x000000a300137308 */ /* 0x000ee20000000800 */
[----:B------:R-:W-:-:S07]  /*1a0c0*/  FMUL R155, R208, UR6 ;  /* 0x00000006d09b7c20 */ /* 0x000fce0008400000 */
[----:B------:R-:W3:Y:S08]  /*1a0d0*/  MUFU.EX2 R15, R166 ;  /* 0x000000a6000f7308 */ /* 0x000ef00000000800 */
[----:B------:R-:W3:Y:S08]  /*1a0e0*/  MUFU.EX2 R13, R167 ;  /* 0x000000a7000d7308 */ /* 0x000ef00000000800 */
[----:B------:R-:W4:Y:S08]  /*1a0f0*/  MUFU.EX2 R18, R170 ;  /* 0x000000aa00127308 */ /* 0x000f300000000800 */
[----:B------:R-:W4:Y:S01]  /*1a100*/  MUFU.EX2 R17, R171 ;  /* 0x000000ab00117308 */ /* 0x000f220000000800 */
[----:B0-----:R-:W-:Y:S07]  /*1a110*/  STL [R1+0x16c], R241 ;  /* 0x00016cf101007387 */ /* 0x001fee0000100800 */
[----:B------:R-:W0:Y:S01]  /*1a120*/  MUFU.EX2 R16, R174 ;  /* 0x000000ae00107308 */ /* 0x000e220000000800 */
[----:B------:R-:W-:-:S07]  /*1a130*/  FMNMX R154, R155, R154, !PT ;  /* 0x0000009a9b9a7209 */ /* 0x000fce0007800000 */
[----:B------:R-:W0:Y:S01]  /*1a140*/  MUFU.EX2 R14, R175 ;  /* 0x000000af000e7308 */ /* 0x000e220000000800 */
[----:B-1----:R-:W-:Y:S01]  /*1a150*/  STL [R1+0x154], R227 ;  /* 0x000154e301007387 */ /* 0x002fe20000100800 */
[----:B------:R-:W-:-:S06]  /*1a160*/  FMUL R155, R209, UR6 ;  /* 0x00000006d19b7c20 */ /* 0x000fcc0008400000 */
[----:B------:R-:W1:Y:S01]  /*1a170*/  MUFU.EX2 R12, R178 ;  /* 0x000000b2000c7308 */ /* 0x000e620000000800 */
[----:B------:R-:W-:Y:S07]  /*1a180*/  STL [R1+0x13c], R225 ;  /* 0x00013ce101007387 */ /* 0x000fee0000100800 */
[----:B------:R-:W1:Y:S01]  /*1a190*/  MUFU.EX2 R11, R179 ;  /* 0x000000b3000b7308 */ /* 0x000e620000000800 */
[----:B------:R-:W-:Y:S01]  /*1a1a0*/  STL [R1+0x124], R220 ;  /* 0x000124dc01007387 */ /* 0x000fe20000100800 */
[----:B------:R-:W-:-:S03]  /*1a1b0*/  FMNMX R154, R155, R154, !PT ;  /* 0x0000009a9b9a7209 */ /* 0x000fc60007800000 */
[----:B------:R-:W-:Y:S01]  /*1a1c0*/  STL [R1+0x10c], R21 ;  /* 0x00010c1501007387 */ /* 0x000fe20000100800 */
[----:B------:R-:W-:-:S03]  /*1a1d0*/  FMUL R155, R212, UR6 ;  /* 0x00000006d49b7c20 */ /* 0x000fc60008400000 */
[----:B---3--:R-:W-:Y:S04]  /*1a1e0*/  STL [R1+0xf4], R19 ;  /* 0x0000f41301007387 */ /* 0x008fe80000100800 */
[----:B------:R-:W-:Y:S04]  /*1a1f0*/  STL [R1+0xdc], R15 ;  /* 0x0000dc0f01007387 */ /* 0x000fe80000100800 */
[----:B------:R-:W-:Y:S01]  /*1a200*/  STL [R1+0xc8], R13 ;  /* 0x0000c80d01007387 */ /* 0x000fe20000100800 */
[----:B------:R-:W-:-:S03]  /*1a210*/  FMUL R159, R213, UR6 ;  /* 0x00000006d59f7c20 */ /* 0x000fc60008400000 */
[----:B----4-:R-:W-:Y:S01]  /*1a220*/  STL [R1+0xb0], R18 ;  /* 0x0000b01201007387 */ /* 0x010fe20000100800 */
[----:B------:R-:W-:-:S03]  /*1a230*/  FMNMX R154, R155, R154, !PT ;  /* 0x0000009a9b9a7209 */ /* 0x000fc60007800000 */
[----:B------:R-:W-:Y:S04]  /*1a240*/  STL [R1+0x98], R17 ;  /* 0x0000981101007387 */ /* 0x000fe80000100800 */
[----:B0-----:R-:W-:Y:S04]  /*1a250*/  STL [R1+0x88], R16 ;  /* 0x0000881001007387 */ /* 0x001fe80000100800 */
[----:B------:R-:W-:Y:S04]  /*1a260*/  STL [R1+0x74], R14 ;  /* 0x0000740e01007387 */ /* 0x000fe80000100800 */
[----:B-1----:R-:W-:Y:S01]  /*1a270*/  STL [R1+0x5c], R12 ;  /* 0x00005c0c01007387 */ /* 0x002fe20000100800 */
[----:B------:R-:W-:-:S03]  /*1a280*/  FMNMX R159, R159, R154, !PT ;  /* 0x0000009a9f9f7209 */ /* 0x000fc60007800000 */
[----:B------:R-:W-:Y:S04]  /*1a290*/  STL [R1+0x44], R11 ;  /* 0x0000440b01007387 */ /* 0x000fe80000100800 */
[----:B------:R-:W3:Y:S01]  /*1a2a0*/  LDL R244, [R1+0xd3c] ;  /* 0x000d3c0001f47983 */ /* 0x000ee20000100800 */
[----:B--2---:R-:W-:-:S03]  /*1a2b0*/  IADD3 R154, P1, R0, UR5, RZ ;  /* 0x00000005009a7c10 */ /* 0x004fc6000ff3e0ff */
[----:B------:R-:W0:Y:S04]  /*1a2c0*/  SHFL.BFLY PT, R158, R159, 0x2, 0x1f ;  /* 0x0c401f009f9e7f89 */ /* 0x000e2800000e0000 */
[----:B------:R-:W2:Y:S01]  /*1a2d0*/  LDL R0, [R1+0xd38] ;  /* 0x000d380001007983 */ /* 0x000ea20000100800 */
[----:B------:R-:W-:-:S03]  /*1a2e0*/  IADD3.X R155, R243, UR7, RZ, P1, !PT ;  /* 0x00000007f39b7c10 */ /* 0x000fc60008ffe4ff */
[----:B------:R-:W4:Y:S04]  /*1a2f0*/  LDL R243, [R1+0x388] ;  /* 0x0003880001f37983 */ /* 0x000f280000100800 */
[----:B------:R3:W4:Y:S04]  /*1a300*/  LDG.E.U8 R166, desc[UR44][R154.64] ;  /* 0x0000002c9aa67981 */ /* 0x000728000c1e1100 */
[----:B------:R-:W4:Y:S01]  /*1a310*/  LDL R249, [R1+0xd44] ;  /* 0x000d440001f97983 */ /* 0x000f220000100800 */
[----:B0-----:R-:W-:-:S05]  /*1a320*/  FMNMX R159, R159, R158, !PT ;  /* 0x0000009e9f9f7209 */ /* 0x001fca0007800000 */
[----:B------:R-:W0:Y:S02]  /*1a330*/  SHFL.BFLY PT, R162, R159, 0x1, 0x1f ;  /* 0x0c201f009fa27f89 */ /* 0x000e2400000e0000 */
[----:B0-----:R-:W-:Y:S02]  /*1a340*/  FMNMX R159, R159, R162, !PT ;  /* 0x000000a29f9f7209 */ /* 0x001fe40007800000 */
[----:B---3--:R-:W-:Y:S02]  /*1a350*/  IADD3 R154, P1, R244, UR5, RZ ;  /* 0x00000005f49a7c10 */ /* 0x008fe4000ff3e0ff */
[----:B------:R-:W3:Y:S02]  /*1a360*/  LDL R244, [R1+0xd4c] ;  /* 0x000d4c0001f47983 */ /* 0x000ee40000100800 */
[----:B--2---:R-:W-:Y:S02]  /*1a370*/  IADD3.X R155, R0, UR7, RZ, P1, !PT ;  /* 0x00000007009b7c10 */ /* 0x004fe40008ffe4ff */
[----:B------:R-:W2:Y:S01]  /*1a380*/  LDL R0, [R1+0xd40] ;  /* 0x000d400001007983 */ /* 0x000ea20000100800 */
[----:B----4-:R-:W-:-:S03]  /*1a390*/  FMNMX R159, R159, R243, !PT ;  /* 0x000000f39f9f7209 */ /* 0x010fc60007800000 */
[----:B------:R-:W4:Y:S04]  /*1a3a0*/  LDL R243, [R1+0xd48] ;  /* 0x000d480001f37983 */ /* 0x000f280000100800 */
[----:B------:R0:W4:Y:S01]  /*1a3b0*/  LDG.E.U8 R167, desc[UR44][R154.64] ;  /* 0x0000002c9aa77981 */ /* 0x000122000c1e1100 */
[--C-:B------:R-:W-:Y:S01]  /*1a3c0*/  FFMA R153, R153, UR6, -R159.reuse ;  /* 0x0000000699997c23 */ /* 0x100fe2000800089f */
[----:B0-----:R-:W-:Y:S02]  /*1a3d0*/  IADD3 R154, P1, R249, UR5, RZ ;  /* 0x00000005f99a7c10 */ /* 0x001fe4000ff3e0ff */
[----:B------:R-:W4:Y:S01]  /*1a3e0*/  LDL R249, [R1+0xd54] ;  /* 0x000d540001f97983 */ /* 0x000f220000100800 */
[----:B------:R-:W-:Y:S01]  /*1a3f0*/  FFMA R178, R152, UR6, -R159 ;  /* 0x0000000698b27c23 */ /* 0x000fe2000800089f */
[----:B------:R-:W-:Y:S01]  /*1a400*/  FMUL R153, R153, 1.4426950216293334961 ;  /* 0x3fb8aa3b99997820 */ /* 0x000fe20000400000 */
[----:B--2---:R-:W-:-:S02]  /*1a410*/  IADD3.X R155, R0, UR7, RZ, P1, !PT ;  /* 0x00000007009b7c10 */ /* 0x004fc40008ffe4ff */
[----:B------:R-:W2:Y:S01]  /*1a420*/  LDL R0, [R1+0xd50] ;  /* 0x000d500001007983 */ /* 0x000ea20000100800 */
[----:B---3--:R-:W-:-:S03]  /*1a430*/  IADD3 R152, P1, R244, UR5, RZ ;  /* 0x00000005f4987c10 */ /* 0x008fc6000ff3e0ff */
[----:B------:R0:W3:Y:S04]  /*1a440*/  LDG.E.U8 R154, desc[UR44][R154.64] ;  /* 0x0000002c9a9a7981 */ /* 0x0000e8000c1e1100 */
[----:B------:R-:W3:Y:S01]  /*1a450*/  LDL R244, [R1+0xd5c] ;  /* 0x000d5c0001f47983 */ /* 0x000ee20000100800 */
[--C-:B0-----:R-:W-:Y:S02]  /*1a460*/  FFMA R155, R156, UR6, -R159.reuse ;  /* 0x000000069c9b7c23 */ /* 0x101fe4000800089f */
[----:B------:R4:W-:Y:S02]  /*1a470*/  MUFU.EX2 R156, R153 ;  /* 0x00000099009c7308 */ /* 0x0009e40000000800 */
[----:B----4-:R-:W-:Y:S02]  /*1a480*/  IADD3.X R153, R243, UR7, RZ, P1, !PT ;  /* 0x00000007f3997c10 */ /* 0x010fe40008ffe4ff */
[----:B------:R-:W4:Y:S01]  /*1a490*/  LDL R243, [R1+0xd58] ;  /* 0x000d580001f37983 */ /* 0x000f220000100800 */
[----:B------:R-:W-:Y:S01]  /*1a4a0*/  FMUL R155, R155, 1.4426950216293334961 ;  /* 0x3fb8aa3b9b9b7820 */ /* 0x000fe20000400000 */
[----:B------:R-:W-:-:S03]  /*1a4b0*/  FFMA R170, R157, UR6, -R159 ;  /* 0x000000069daa7c23 */ /* 0x000fc6000800089f */
[----:B------:R0:W-:Y:S02]  /*1a4c0*/  MUFU.EX2 R157, R155 ;  /* 0x0000009b009d7308 */ /* 0x0001e40000000800 */
[----:B0-----:R0:W4:Y:S02]  /*1a4d0*/  LDG.E.U8 R155, desc[UR44][R152.64] ;  /* 0x0000002c989b7981 */ /* 0x001124000c1e1100 */
[----:B0-----:R-:W-:Y:S01]  /*1a4e0*/  FMUL R152, R170, 1.4426950216293334961 ;  /* 0x3fb8aa3baa987820 */ /* 0x001fe20000400000 */
[----:B------:R-:W-:-:S03]  /*1a4f0*/  FFMA R170, R160, UR6, -R159 ;  /* 0x00000006a0aa7c23 */ /* 0x000fc6000800089f */
[----:B------:R0:W-:Y:S01]  /*1a500*/  MUFU.EX2 R160, R152 ;  /* 0x0000009800a07308 */ /* 0x0001e20000000800 */
[----:B------:R-:W-:Y:S01]  /*1a510*/  FMUL R170, R170, 1.4426950216293334961 ;  /* 0x3fb8aa3baaaa7820 */ /* 0x000fe20000400000 */
[----:B0-----:R-:W-:Y:S02]  /*1a520*/  IADD3 R152, P1, R249, UR5, RZ ;  /* 0x00000005f9987c10 */ /* 0x001fe4000ff3e0ff */
[----:B------:R-:W4:Y:S01]  /*1a530*/  LDL R249, [R1+0xd60] ;  /* 0x000d600001f97983 */ /* 0x000f220000100800 */
[----:B------:R-:W-:-:S03]  /*1a540*/  FFMA R171, R161, UR6, -R159 ;  /* 0x00000006a1ab7c23 */ /* 0x000fc6000800089f */
[----:B------:R0:W-:Y:S01]  /*1a550*/  MUFU.EX2 R161, R170 ;  /* 0x000000aa00a17308 */ /* 0x0001e20000000800 */
[----:B--2---:R-:W-:Y:S02]  /*1a560*/  IADD3.X R153, R0, UR7, RZ, P1, !PT ;  /* 0x0000000700997c10 */ /* 0x004fe40008ffe4ff */
[----:B------:R-:W2:Y:S04]  /*1a570*/  LDL R0, [R1+0xd64] ;  /* 0x000d640001007983 */ /* 0x000ea80000100800 */
[----:B0-----:R3:W2:Y:S02]  /*1a580*/  LDG.E.U8 R170, desc[UR44][R152.64] ;  /* 0x0000002c98aa7981 */ /* 0x0016a4000c1e1100 */
[----:B---3--:R-:W-:Y:S02]  /*1a590*/  IADD3 R152, P1, R244, UR5, RZ ;  /* 0x00000005f4987c10 */ /* 0x008fe4000ff3e0ff */
[----:B------:R-:W3:Y:S02]  /*1a5a0*/  LDL R244, [R1+0xd6c] ;  /* 0x000d6c0001f47983 */ /* 0x000ee40000100800 */
[----:B----4-:R-:W-:-:S02]  /*1a5b0*/  IADD3.X R153, R243, UR7, RZ, P1, !PT ;  /* 0x00000007f3997c10 */ /* 0x010fc40008ffe4ff */
[----:B------:R-:W4:Y:S01]  /*1a5c0*/  LDL R243, [R1+0xd68] ;  /* 0x000d680001f37983 */ /* 0x000f220000100800 */
[----:B------:R-:W-:-:S04]  /*1a5d0*/  FFMA R190, R190, UR6, -R222 ;  /* 0x00000006bebe7c23 */ /* 0x000fc800080008de */
[----:B------:R-:W-:Y:S01]  /*1a5e0*/  FMUL R190, R190, 1.4426950216293334961 ;  /* 0x3fb8aa3bbebe7820 */ /* 0x000fe20000400000 */
[--C-:B------:R-:W-:Y:S01]  /*1a5f0*/  FFMA R194, R194, UR6, -R222.reuse ;  /* 0x00000006c2c27c23 */ /* 0x100fe200080008de */
[--C-:B------:R-:W-:Y:S02]  /*1a600*/  FFMA R165, R165, UR6, -R159.reuse ;  /* 0x00000006a5a57c23 */ /* 0x100fe4000800089f */
[----:B------:R0:W-:Y:S01]  /*1a610*/  MUFU.EX2 R4, R190 ;  /* 0x000000be00047308 */ /* 0x0001e20000000800 */
[----:B------:R-:W-:Y:S01]  /*1a620*/  FMUL R194, R194, 1.4426950216293334961 ;  /* 0x3fb8aa3bc2c27820 */ /* 0x000fe20000400000 */
[----:B------:R-:W-:Y:S01]  /*1a630*/  FMUL R165, R165, 1.4426950216293334961 ;  /* 0x3fb8aa3ba5a57820 */ /* 0x000fe20000400000 */
[----:B0-----:R-:W-:Y:S02]  /*1a640*/  FFMA R190, R164, UR6, -R159 ;  /* 0x00000006a4be7c23 */ /* 0x001fe4000800089f */
[----:B------:R2:W4:Y:S03]  /*1a650*/  LDG.E.U8 R164, desc[UR44][R152.64] ;  /* 0x0000002c98a47981 */ /* 0x000526000c1e1100 */
[----:B------:R-:W-:Y:S01]  /*1a660*/  MUFU.EX2 R8, R194 ;  /* 0x000000c200087308 */ /* 0x000fe20000000800 */
[----:B------:R-:W-:-:S07]  /*1a670*/  FFMA R251, R199, UR6, -R222 ;  /* 0x00000006c7fb7c23 */ /* 0x000fce00080008de */
[----:B------:R0:W-:Y:S01]  /*1a680*/  MUFU.EX2 R194, R165 ;  /* 0x000000a500c27308 */ /* 0x0001e20000000800 */
[----:B------:R-:W-:Y:S01]  /*1a690*/  FFMA R199, R172, UR6, -R159 ;  /* 0x00000006acc77c23 */ /* 0x000fe2000800089f */
[----:B------:R-:W-:Y:S01]  /*1a6a0*/  F2FP.SATFINITE.E4M3.F32.PACK_AB_MERGE_C R172, R13, R15, RZ ;  /* 0x0000000f0dac723e */ /* 0x000fe200048070ff */
[----:B------:R-:W-:Y:S01]  /*1a6b0*/  FMUL R178, R178, 1.4426950216293334961 ;  /* 0x3fb8aa3bb2b27820 */ /* 0x000fe20000400000 */
[----:B--2---:R-:W-:-:S04]  /*1a6c0*/  IADD3 R152, P1, R0, UR5, RZ ;  /* 0x0000000500987c10 */ /* 0x004fc8000ff3e0ff */
[----:B------:R-:W-:-:S05]  /*1a6d0*/  IADD3.X R153, R249, UR7, RZ, P1, !PT ;  /* 0x00000007f9997c10 */ /* 0x000fca0008ffe4ff */
[----:B0-----:R3:W2:Y:S02]  /*1a6e0*/  LDG.E.U8 R165, desc[UR44][R152.64] ;  /* 0x0000002c98a57981 */ /* 0x0016a4000c1e1100 */
[----:B---3--:R-:W-:-:S04]  /*1a6f0*/  IADD3 R152, P1, R244, UR5, RZ ;  /* 0x00000005f4987c10 */ /* 0x008fc8000ff3e0ff */
[----:B----4-:R-:W-:Y:S02]  /*1a700*/  IADD3.X R153, R243, UR7, RZ, P1, !PT ;  /* 0x00000007f3997c10 */ /* 0x010fe40008ffe4ff */
[----:B------:R-:W3:Y:S04]  /*1a710*/  LDL.LU R243, [R1+0xc] ;  /* 0x00000c0001f37983 */ /* 0x000ee80000300800 */
[----:B------:R-:W4:Y:S04]  /*1a720*/  LDL.LU R244, [R1+0x8] ;  /* 0x0000080001f47983 */ /* 0x000f280000300800 */
[----:B------:R-:W2:Y:S04]  /*1a730*/  LDL.LU R15, [R1+0x4] ;  /* 0x00000400010f7983 */ /* 0x000ea80000300800 */
[----:B------:R-:W3:Y:S01]  /*1a740*/  LDL.LU R13, [R1] ;  /* 0x00000000010d7983 */ /* 0x000ee20000300800 */
[----:B------:R-:W0:Y:S01]  /*1a750*/  MUFU.EX2 R178, R178 ;  /* 0x000000b200b27308 */ /* 0x000e220000000800 */
[--C-:B------:R-:W-:Y:S01]  /*1a760*/  FFMA R195, R195, UR6, -R222.reuse ;  /* 0x00000006c3c37c23 */ /* 0x100fe200080008de */
[--C-:B------:R-:W-:Y:S01]  /*1a770*/  FFMA R198, R198, UR6, -R222.reuse ;  /* 0x00000006c6c67c23 */ /* 0x100fe200080008de */
[--C-:B------:R-:W-:Y:S01]  /*1a780*/  FFMA R169, R169, UR6, -R159.reuse ;  /* 0x00000006a9a97c23 */ /* 0x100fe2000800089f */
[----:B------:R-:W-:Y:S01]  /*1a790*/  FFMA R187, R187, UR6, -R222 ;  /* 0x00000006bbbb7c23 */ /* 0x000fe200080008de */
[----:B------:R-:W-:Y:S01]  /*1a7a0*/  FMUL R195, R195, 1.4426950216293334961 ;  /* 0x3fb8aa3bc3c37820 */ /* 0x000fe20000400000 */
[----:B------:R-:W-:Y:S01]  /*1a7b0*/  FMUL R198, R198, 1.4426950216293334961 ;  /* 0x3fb8aa3bc6c67820 */ /* 0x000fe20000400000 */
[----:B------:R-:W-:Y:S01]  /*1a7c0*/  FMUL R169, R169, 1.4426950216293334961 ;  /* 0x3fb8aa3ba9a97820 */ /* 0x000fe20000400000 */
[----:B------:R-:W-:Y:S01]  /*1a7d0*/  FMUL R187, R187, 1.4426950216293334961 ;  /* 0x3fb8aa3bbbbb7820 */ /* 0x000fe20000400000 */
[----:B------:R-:W-:Y:S01]  /*1a7e0*/  FMUL R190, R190, 1.4426950216293334961 ;  /* 0x3fb8aa3bbebe7820 */ /* 0x000fe20000400000 */
[----:B------:R1:W-:Y:S01]  /*1a7f0*/  MUFU.EX2 R7, R195 ;  /* 0x000000c300077308 */ /* 0x0003e20000000800 */
[----:B------:R-:W-:Y:S01]  /*1a800*/  FMUL R171, R171, 1.4426950216293334961 ;  /* 0x3fb8aa3babab7820 */ /* 0x000fe20000400000 */
[----:B------:R0:W2:Y:S06]  /*1a810*/  LDG.E.U8 R152, desc[UR44][R152.64] ;  /* 0x0000002c98987981 */ /* 0x0000ac000c1e1100 */
[----:B------:R-:W-:Y:S01]  /*1a820*/  MUFU.EX2 R252, R198 ;  /* 0x000000c600fc7308 */ /* 0x000fe20000000800 */
[--C-:B-1----:R-:W-:Y:S01]  /*1a830*/  FFMA R195, R168, UR6, -R159.reuse ;  /* 0x00000006a8c37c23 */ /* 0x102fe2000800089f */
[----:B------:R-:W-:Y:S01]  /*1a840*/  FFMA R168, R176, UR6, -R159 ;  /* 0x00000006b0a87c23 */ /* 0x000fe2000800089f */
[----:B0-----:R-:W-:-:S05]  /*1a850*/  F2FP.SATFINITE.E4M3.F32.PACK_AB_MERGE_C R153, R227, R241, RZ ;  /* 0x000000f1e399723e */ /* 0x001fca00048070ff */
[----:B------:R0:W-:Y:S01]  /*1a860*/  MUFU.EX2 R198, R169 ;  /* 0x000000a900c67308 */ /* 0x0001e20000000800 */
[----:B------:R-:W-:Y:S01]  /*1a870*/  FMUL R168, R168, 1.4426950216293334961 ;  /* 0x3fb8aa3ba8a87820 */ /* 0x000fe20000400000 */
[----:B------:R-:W-:-:S06]  /*1a880*/  F2FP.SATFINITE.E4M3.F32.PACK_AB_MERGE_C R153, R156, R178, R153 ;  /* 0x000000b29c99723e */ /* 0x000fcc0004807099 */
[----:B------:R-:W-:Y:S01]  /*1a890*/  MUFU.EX2 R5, R187 ;  /* 0x000000bb00057308 */ /* 0x000fe20000000800 */
[----:B0-----:R-:W-:-:S04]  /*1a8a0*/  F2FP.SATFINITE.E4M3.F32.PACK_AB_MERGE_C R169, R220, R225, RZ ;  /* 0x000000e1dca9723e */ /* 0x001fc800048070ff */
[----:B------:R-:W-:-:S03]  /*1a8b0*/  F2FP.SATFINITE.E4M3.F32.PACK_AB_MERGE_C R169, R160, R157, R169 ;  /* 0x0000009da0a9723e */ /* 0x000fc600048070a9 */
[----:B------:R0:W-:Y:S08]  /*1a8c0*/  MUFU.EX2 R187, R171 ;  /* 0x000000ab00bb7308 */ /* 0x0001f00000000800 */
[----:B------:R-:W1:Y:S01]  /*1a8d0*/  MUFU.EX2 R190, R190 ;  /* 0x000000be00be7308 */ /* 0x000e620000000800 */
[--C-:B0-----:R-:W-:Y:S01]  /*1a8e0*/  FFMA R171, R177, UR6, -R159.reuse ;  /* 0x00000006b1ab7c23 */ /* 0x101fe2000800089f */
[----:B------:R-:W-:-:S06]  /*1a8f0*/  FFMA R173, R173, UR6, -R159 ;  /* 0x00000006adad7c23 */ /* 0x000fcc000800089f */
[----:B------:R0:W-:Y:S01]  /*1a900*/  MUFU.EX2 R177, R168 ;  /* 0x000000a800b17308 */ /* 0x0001e20000000800 */
[----:B------:R-:W-:Y:S01]  /*1a910*/  FMUL R173, R173, 1.4426950216293334961 ;  /* 0x3fb8aa3badad7820 */ /* 0x000fe20000400000 */
[----:B0-----:R-:W-:Y:S02]  /*1a920*/  SEL R168, R153, R169, !P0 ;  /* 0x000000a999a87207 */ /* 0x001fe40004000000 */
[----:B------:R-:W-:Y:S01]  /*1a930*/  SEL R153, R169, R153, !P0 ;  /* 0x00000099a9997207 */ /* 0x000fe20004000000 */
[----:B------:R-:W-:Y:S01]  /*1a940*/  FMUL R169, R171, 1.4426950216293334961 ;  /* 0x3fb8aa3baba97820 */ /* 0x000fe20000400000 */
[----:B------:R-:W-:-:S03]  /*1a950*/  FFMA R171, R180, UR6, -R159 ;  /* 0x00000006b4ab7c23 */ /* 0x000fc6000800089f */
[----:B------:R0:W-:Y:S01]  /*1a960*/  MUFU.EX2 R180, R169 ;  /* 0x000000a900b47308 */ /* 0x0001e20000000800 */
[----:B------:R-:W-:Y:S01]  /*1a970*/  FMUL R171, R171, 1.4426950216293334961 ;  /* 0x3fb8aa3babab7820 */ /* 0x000fe20000400000 */
[----:B-1----:R-:W-:Y:S01]  /*1a980*/  F2FP.SATFINITE.E4M3.F32.PACK_AB_MERGE_C R172, R194, R190, R172 ;  /* 0x000000bec2ac723e */ /* 0x002fe200048070ac */
[----:B------:R-:W-:Y:S01]  /*1a990*/  FMUL R195, R195, 1.4426950216293334961 ;  /* 0x3fb8aa3bc3c37820 */ /* 0x000fe20000400000 */
[----:B------:R-:W-:Y:S01]  /*1a9a0*/  FMUL R199, R199, 1.4426950216293334961 ;  /* 0x3fb8aa3bc7c77820 */ /* 0x000fe20000400000 */
[----:B0-----:R-:W-:-:S03]  /*1a9b0*/  F2FP.SATFINITE.E4M3.F32.PACK_AB_MERGE_C R169, R19, R21, RZ ;  /* 0x0000001513a9723e */ /* 0x001fc600048070ff */
[----:B------:R0:W-:Y:S01]  /*1a9c0*/  MUFU.EX2 R176, R173 ;  /* 0x000000ad00b07308 */ /* 0x0001e20000000800 */
[----:B------:R-:W-:Y:S01]  /*1a9d0*/  F2FP.SATFINITE.E4M3.F32.PACK_AB_MERGE_C R169, R187, R161, R169 ;  /* 0x000000a1bba9723e */ /* 0x000fe200048070a9 */
[----:B------:R-:W1:Y:S01]  /*1a9e0*/  S2R R0, SR_TID.X ;  /* 0x0000000000007919 */ /* 0x000e620000002100 */
[----:B0-----:R-:W-:-:S05]  /*1a9f0*/  FFMA R173, R181, UR6, -R159 ;  /* 0x00000006b5ad7c23 */ /* 0x001fca000800089f */
[----:B------:R0:W-:Y:S01]  /*1aa00*/  MUFU.EX2 R181, R171 ;  /* 0x000000ab00b57308 */ /* 0x0001e20000000800 */
[----:B------:R-:W-:Y:S01]  /*1aa10*/  FMUL R173, R173, 1.4426950216293334961 ;  /* 0x3fb8aa3badad7820 */ /* 0x000fe20000400000 */
[----:B0-----:R-:W-:Y:S02]  /*1aa20*/  SEL R171, R169, R172, !P0 ;  /* 0x000000aca9ab7207 */ /* 0x001fe40004000000 */
[----:B------:R-:W-:Y:S01]  /*1aa30*/  SEL R169, R172, R169, !P0 ;  /* 0x000000a9aca97207 */ /* 0x000fe20004000000 */
[----:B------:R-:W-:-:S03]  /*1aa40*/  FFMA R172, R184, UR6, -R159 ;  /* 0x00000006b8ac7c23 */ /* 0x000fc6000800089f */
[----:B------:R-:W-:Y:S01]  /*1aa50*/  MUFU.EX2 R195, R195 ;  /* 0x000000c300c37308 */ /* 0x000fe20000000800 */
[----:B------:R-:W-:-:S07]  /*1aa60*/  FMUL R172, R172, 1.4426950216293334961 ;  /* 0x3fb8aa3bacac7820 */ /* 0x000fce0000400000 */
[----:B------:R-:W0:Y:S08]  /*1aa70*/  MUFU.EX2 R199, R199 ;  /* 0x000000c700c77308 */ /* 0x000e300000000800 */
[----:B------:R1:W-:Y:S02]  /*1aa80*/  MUFU.EX2 R184, R173 ;  /* 0x000000ad00b87308 */ /* 0x0003e40000000800 */
[----:B-1----:R-:W-:-:S06]  /*1aa90*/  FFMA R173, R185, UR6, -R159 ;  /* 0x00000006b9ad7c23 */ /* 0x002fcc000800089f */
[----:B------:R1:W-:Y:S01]  /*1aaa0*/  MUFU.EX2 R185, R172 ;  /* 0x000000ac00b97308 */ /* 0x0003e20000000800 */
[----:B------:R-:W-:Y:S01]  /*1aab0*/  F2FP.SATFINITE.E4M3.F32.PACK_AB_MERGE_C R174, R14, R16, RZ ;  /* 0x000000100eae723e */ /* 0x000fe200048070ff */
[----:B-1----:R-:W-:Y:S01]  /*1aac0*/  FMUL R172, R173, 1.4426950216293334961 ;  /* 0x3fb8aa3badac7820 */ /* 0x002fe20000400000 */
[----:B------:R-:W-:-:S05]  /*1aad0*/  FFMA R173, R188, UR6, -R159 ;  /* 0x00000006bcad7c23 */ /* 0x000fca000800089f */
[----:B------:R1:W-:Y:S01]  /*1aae0*/  MUFU.EX2 R188, R172 ;  /* 0x000000ac00bc7308 */ /* 0x0003e20000000800 */
[----:B------:R-:W-:Y:S01]  /*1aaf0*/  FMUL R173, R173, 1.4426950216293334961 ;  /* 0x3fb8aa3badad7820 */ /* 0x000fe20000400000 */
[----:B------:R-:W-:Y:S01]  /*1ab00*/  FFMA R175, R189, UR6, -R159 ;  /* 0x00000006bdaf7c23 */ /* 0x000fe2000800089f */
[----:B0-----:R-:W-:Y:S02]  /*1ab10*/  F2FP.SATFINITE.E4M3.F32.PACK_AB_MERGE_C R174, R176, R199, R174 ;  /* 0x000000c7b0ae723e */ /* 0x001fe400048070ae */
[----:B-1----:R-:W-:-:S03]  /*1ab20*/  F2FP.SATFINITE.E4M3.F32.PACK_AB_MERGE_C R172, R17, R18, RZ ;  /* 0x0000001211ac723e */ /* 0x002fc600048070ff */
[----:B------:R0:W-:Y:S01]  /*1ab30*/  MUFU.EX2 R189, R173 ;  /* 0x000000ad00bd7308 */ /* 0x0001e20000000800 */
[----:B------:R-:W-:Y:S01]  /*1ab40*/  F2FP.SATFINITE.E4M3.F32.PACK_AB_MERGE_C R172, R198, R195, R172 ;  /* 0x000000c3c6ac723e */ /* 0x000fe200048070ac */
[----:B------:R-:W-:-:S03]  /*1ab50*/  FMUL R175, R175, 1.4426950216293334961 ;  /* 0x3fb8aa3bafaf7820 */ /* 0x000fc60000400000 */
[----:B0-----:R-:W-:Y:S02]  /*1ab60*/  SEL R173, R172, R174, !P0 ;  /* 0x000000aeacad7207 */ /* 0x001fe40004000000 */
[----:B------:R-:W-:Y:S01]  /*1ab70*/  SEL R172, R174, R172, !P0 ;  /* 0x000000acaeac7207 */ /* 0x000fe20004000000 */
[--C-:B------:R-:W-:Y:S02]  /*1ab80*/  FFMA R174, R192, UR6, -R159.reuse ;  /* 0x00000006c0ae7c23 */ /* 0x100fe4000800089f */
[----:B------:R0:W-:Y:S01]  /*1ab90*/  MUFU.EX2 R192, R175 ;  /* 0x000000af00c07308 */ /* 0x0001e20000000800 */
[----:B------:R-:W-:Y:S01]  /*1aba0*/  LOP3.LUT R0, R0, 0x7f, RZ, 0xc0, !PT ;  /* 0x0000007f00007812 */ /* 0x000fe200078ec0ff */
[----:B------:R-:W-:Y:S01]  /*1abb0*/  BAR.SYNC.DEFER_BLOCKING 0x0 ;  /* 0x0000000000007b1d */ /* 0x000fe20000010000 */
[----:B------:R-:W-:Y:S01]  /*1abc0*/  FMUL R174, R174, 1.4426950216293334961 ;  /* 0x3fb8aa3baeae7820 */ /* 0x000fe20000400000 */
[----:B0-----:R-:W-:-:S04]  /*1abd0*/  FFMA R175, R193, UR6, -R159 ;  /* 0x00000006c1af7c23 */ /* 0x001fc8000800089f */
[----:B------:R0:W-:Y:S01]  /*1abe0*/  MUFU.EX2 R193, R174 ;  /* 0x000000ae00c17308 */ /* 0x0001e20000000800 */
[----:B------:R-:W-:Y:S01]  /*1abf0*/  FMUL R175, R175, 1.4426950216293334961 ;  /* 0x3fb8aa3bafaf7820 */ /* 0x000fe20000400000 */
[----:B0-----:R-:W-:-:S06]  /*1ac00*/  FFMA R174, R196, UR6, -R159 ;  /* 0x00000006c4ae7c23 */ /* 0x001fcc000800089f */
[----:B------:R0:W-:Y:S02]  /*1ac10*/  MUFU.EX2 R196, R175 ;  /* 0x000000af00c47308 */ /* 0x0001e40000000800 */
[----:B0-----:R-:W-:Y:S01]  /*1ac20*/  F2FP.SATFINITE.E4M3.F32.PACK_AB_MERGE_C R175, R11, R12, RZ ;  /* 0x0000000c0baf723e */ /* 0x001fe200048070ff */
[----:B---3--:R0:W-:Y:S04]  /*1ac30*/  STS.U8 [R0+UR19+0xc00], R13 ;  /* 0x000c000d00007988 */ /* 0x0081e80008000013 */
[----:B0-----:R-:W3:Y:S04]  /*1ac40*/  LDL.LU R13, [R1+0x198] ;  /* 0x00019800010d7983 */ /* 0x001ee80000300800 */
[----:B------:R-:W3:Y:S04]  /*1ac50*/  LDL.LU R11, [R1+0x194] ;  /* 0x00019400010b7983 */ /* 0x000ee80000300800 */
[----:B------:R0:W-:Y:S04]  /*1ac60*/  STS.U8 [R0+UR19+0x2c00], R3 ;  /* 0x002c000300007988 */ /* 0x0001e80008000013 */
[----:B------:R1:W-:Y:S04]  /*1ac70*/  STS.U8 [R0+UR19], R243 ;  /* 0x000000f300007988 */ /* 0x0003e80008000013 */
[----:B0-----:R-:W3:Y:S04]  /*1ac80*/  LDL.LU R3, [R1+0xde4] ;  /* 0x000de40001037983 */ /* 0x001ee80000300800 */
[----:B------:R-:W3:Y:S04]  /*1ac90*/  LDL.LU R18, [R1+0x230] ;  /* 0x0002300001127983 */ /* 0x000ee80000300800 */
[----:B------:R-:W3:Y:S04]  /*1aca0*/  LDL.LU R17, [R1+0x210] ;  /* 0x0002100001117983 */ /* 0x000ee80000300800 */
[----:B------:R-:W3:Y:S04]  /*1acb0*/  LDL.LU R220, [R1+0x1f0] ;  /* 0x0001f00001dc7983 */ /* 0x000ee80000300800 */
[----:B------:R-:W3:Y:S04]  /*1acc0*/  LDL.LU R225, [R1+0x1d0] ;  /* 0x0001d00001e17983 */ /* 0x000ee80000300800 */
[----:B------:R-:W3:Y:S04]  /*1acd0*/  LDL.LU R227, [R1+0x1b0] ;  /* 0x0001b00001e37983 */ /* 0x000ee80000300800 */
[----:B------:R-:W3:Y:S04]  /*1ace0*/  LDL.LU R241, [R1+0x184] ;  /* 0x0001840001f17983 */ /* 0x000ee80000300800 */
[----:B----4-:R0:W-:Y:S04]  /*1acf0*/  STS.U8 [R0+UR19+0x400], R244 ;  /* 0x000400f400007988 */ /* 0x0101e80008000013 */
[----:B-1----:R-:W4:Y:S04]  /*1ad00*/  LDL.LU R243, [R1+0x160] ;  /* 0x0001600001f37983 */ /* 0x002f280000300800 */
[----:B--2---:R1:W-:Y:S04]  /*1ad10*/  STS.U8 [R0+UR19+0x800], R15 ;  /* 0x0008000f00007988 */ /* 0x0043e80008000013 */
[----:B0-----:R-:W2:Y:S04]  /*1ad20*/  LDL.LU R244, [R1+0x138] ;  /* 0x0001380001f47983 */ /* 0x001ea80000300800 */
[----:B------:R-:W2:Y:S04]  /*1ad30*/  LDL.LU R16, [R1+0x114] ;  /* 0x0001140001107983 */ /* 0x000ea80000300800 */
[----:B------:R-:W2:Y:S04]  /*1ad40*/  LDL.LU R14, [R1+0xec] ;  /* 0x0000ec00010e7983 */ /* 0x000ea80000300800 */
[----:B-1----:R-:W2:Y:S04]  /*1ad50*/  LDL.LU R15, [R1+0xc4] ;  /* 0x0000c400010f7983 */ /* 0x002ea80000300800 */
[----:B------:R-:W2:Y:S04]  /*1ad60*/  LDL.LU R12, [R1+0xa0] ;  /* 0x0000a000010c7983 */ /* 0x000ea80000300800 */
[----:B---3--:R0:W-:Y:S04]  /*1ad70*/  STS.U8 [R0+UR19+0x2400], R13 ;  /* 0x0024000d00007988 */ /* 0x0081e80008000013 */
[----:B------:R1:W-:Y:S04]  /*1ad80*/  STS.U8 [R0+UR19+0x2800], R11 ;  /* 0x0028000b00007988 */ /* 0x0003e80008000013 */
[----:B0-----:R-:W3:Y:S04]  /*1ad90*/  LDL.LU R13, [R1+0x78] ;  /* 0x00007800010d7983 */ /* 0x001ee80000300800 */
[----:B-1----:R-:W4:Y:S01]  /*1ada0*/  LDL.LU R11, [R1+0x50] ;  /* 0x00005000010b7983 */ /* 0x002f220000300800 */
[--C-:B------:R-:W-:Y:S01]  /*1adb0*/  FFMA R182, R182, UR6, -R222.reuse ;  /* 0x00000006b6b67c23 */ /* 0x100fe200080008de */
[--C-:B------:R-:W-:Y:S01]  /*1adc0*/  FFMA R183, R183, UR6, -R222.reuse ;  /* 0x00000006b7b77c23 */ /* 0x100fe200080008de */
[--C-:B------:R-:W-:Y:S01]  /*1add0*/  FFMA R191, R191, UR6, -R222.reuse ;  /* 0x00000006bfbf7c23 */ /* 0x100fe200080008de */
[--C-:B------:R-:W-:Y:S01]  /*1ade0*/  FFMA R186, R186, UR6, -R222.reuse ;  /* 0x00000006baba7c23 */ /* 0x100fe200080008de */
[----:B------:R-:W-:Y:S01]  /*1adf0*/  FMUL R182, R182, 1.4426950216293334961 ;  /* 0x3fb8aa3bb6b67820 */ /* 0x000fe20000400000 */
[----:B------:R-:W-:Y:S01]  /*1ae00*/  FMUL R183, R183, 1.4426950216293334961 ;  /* 0x3fb8aa3bb7b77820 */ /* 0x000fe20000400000 */
[--C-:B------:R-:W-:Y:S01]  /*1ae10*/  FFMA R203, R203, UR6, -R222.reuse ;  /* 0x00000006cbcb7c23 */ /* 0x100fe200080008de */
[----:B------:R-:W-:Y:S01]  /*1ae20*/  FMUL R174, R174, 1.4426950216293334961 ;  /* 0x3fb8aa3baeae7820 */ /* 0x000fe20000400000 */
[----:B------:R-:W-:Y:S01]  /*1ae30*/  MUFU.EX2 R9, R182 ;  /* 0x000000b600097308 */ /* 0x000fe20000000800 */
[----:B------:R-:W-:Y:S01]  /*1ae40*/  F2FP.SATFINITE.E4M3.F32.PACK_AB_MERGE_C R175, R180, R177, R175 ;  /* 0x000000b1b4af723e */ /* 0x000fe200048070af */
[----:B------:R-:W-:Y:S01]  /*1ae50*/  FMUL R251, R251, 1.4426950216293334961 ;  /* 0x3fb8aa3bfbfb7820 */ /* 0x000fe20000400000 */
[--C-:B------:R-:W-:Y:S01]  /*1ae60*/  FFMA R211, R211, UR6, -R222.reuse ;  /* 0x00000006d3d37c23 */ /* 0x100fe200080008de */
[--C-:B------:R-:W-:Y:S01]  /*1ae70*/  FFMA R206, R206, UR6, -R222.reuse ;  /* 0x00000006cece7c23 */ /* 0x100fe200080008de */
[--C-:B------:R-:W-:Y:S01]  /*1ae80*/  FFMA R205, R205, UR6, -R159.reuse ;  /* 0x00000006cdcd7c23 */ /* 0x100fe2000800089f */
[--C-:B------:R-:W-:Y:S01]  /*1ae90*/  FFMA R179, R210, UR6, -R222.reuse ;  /* 0x00000006d2b37c23 */ /* 0x100fe200080008de */
[--C-:B------:R-:W-:Y:S01]  /*1aea0*/  FFMA R208, R208, UR6, -R159.reuse ;  /* 0x00000006d0d07c23 */ /* 0x100fe2000800089f */
[----:B------:R-:W0:Y:S01]  /*1aeb0*/  MUFU.EX2 R6, R183 ;  /* 0x000000b700067308 */ /* 0x000e220000000800 */
[----:B------:R-:W-:Y:S01]  /*1aec0*/  FMUL R191, R191, 1.4426950216293334961 ;  /* 0x3fb8aa3bbfbf7820 */ /* 0x000fe20000400000 */
[----:B------:R-:W-:Y:S01]  /*1aed0*/  FMUL R186, R186, 1.4426950216293334961 ;  /* 0x3fb8aa3bbaba7820 */ /* 0x000fe20000400000 */
[--C-:B------:R-:W-:Y:S01]  /*1aee0*/  FFMA R209, R209, UR6, -R159.reuse ;  /* 0x00000006d1d17c23 */ /* 0x100fe2000800089f */
[--C-:B------:R-:W-:Y:S01]  /*1aef0*/  FFMA R214, R214, UR6, -R222.reuse ;  /* 0x00000006d6d67c23 */ /* 0x100fe200080008de */
[--C-:B------:R-:W-:Y:S01]  /*1af00*/  FFMA R215, R215, UR6, -R222.reuse ;  /* 0x00000006d7d77c23 */ /* 0x100fe200080008de */
[----:B------:R-:W-:Y:S01]  /*1af10*/  FFMA R213, R213, UR6, -R159 ;  /* 0x00000006d5d57c23 */ /* 0x000fe2000800089f */
[----:B------:R-:W2:Y:S01]  /*1af20*/  LDL.LU R21, [R1+0x380] ;  /* 0x0003800001157983 */ /* 0x000ea20000300800 */
[----:B------:R1:W-:Y:S08]  /*1af30*/  MUFU.EX2 R221, R191 ;  /* 0x000000bf00dd7308 */ /* 0x0003f00000000800 */
[----:B------:R0:W0:Y:S01]  /*1af40*/  MUFU.EX2 R2, R186 ;  /* 0x000000ba00027308 */ /* 0x0000220000000800 */
[----:B-1----:R-:W-:Y:S01]  /*1af50*/  FFMA R191, R202, UR6, -R222 ;  /* 0x00000006cabf7c23 */ /* 0x002fe200080008de */
[----:B0-----:R-:W-:Y:S01]  /*1af60*/  F2FP.SATFINITE.E4M3.F32.PACK_AB_MERGE_C R202, R6, R9, RZ ;  /* 0x0000000906ca723e */ /* 0x001fe200048070ff */
[----:B------:R-:W-:-:S05]  /*1af70*/  FMUL R158, R211, 1.4426950216293334961 ;  /* 0x3fb8aa3bd39e7820 */ /* 0x000fca0000400000 */
[----:B------:R-:W0:Y:S01]  /*1af80*/  MUFU.EX2 R251, R251 ;  /* 0x000000fb00fb7308 */ /* 0x000e220000000800 */
[----:B------:R-:W-:Y:S01]  /*1af90*/  F2FP.SATFINITE.E4M3.F32.PACK_AB_MERGE_C R202, R184, R181, R202 ;  /* 0x000000b5b8ca723e */ /* 0x000fe200048070ca */
[----:B------:R-:W-:Y:S01]  /*1afa0*/  FMUL R186, R203, 1.4426950216293334961 ;  /* 0x3fb8aa3bcbba7820 */ /* 0x000fe20000400000 */
[----:B------:R-:W-:Y:S01]  /*1afb0*/  FFMA R203, R197, UR6, -R159 ;  /* 0x00000006c5cb7c23 */ /* 0x000fe2000800089f */
[----:B------:R-:W-:Y:S01]  /*1afc0*/  FMUL R183, R206, 1.4426950216293334961 ;  /* 0x3fb8aa3bceb77820 */ /* 0x000fe20000400000 */
[----:B------:R-:W-:Y:S01]  /*1afd0*/  FFMA R182, R207, UR6, -R222 ;  /* 0x00000006cfb67c23 */ /* 0x000fe200080008de */
[----:B------:R-:W-:Y:S01]  /*1afe0*/  FMUL R179, R179, 1.4426950216293334961 ;  /* 0x3fb8aa3bb3b37820 */ /* 0x000fe20000400000 */
[----:B------:R-:W-:Y:S01]  /*1aff0*/  FMUL R162, R214, 1.4426950216293334961 ;  /* 0x3fb8aa3bd6a27820 */ /* 0x000fe20000400000 */
[----:B------:R1:W-:Y:S01]  /*1b000*/  MUFU.EX2 R197, R174 ;  /* 0x000000ae00c57308 */ /* 0x0003e20000000800 */
[----:B------:R-:W-:Y:S01]  /*1b010*/  FMUL R203, R203, 1.4426950216293334961 ;  /* 0x3fb8aa3bcbcb7820 */ /* 0x000fe20000400000 */
[----:B------:R-:W-:Y:S01]  /*1b020*/  FMUL R163, R215, 1.4426950216293334961 ;  /* 0x3fb8aa3bd7a37820 */ /* 0x000fe20000400000 */
[----:B------:R0:W-:Y:S04]  /*1b030*/  STS.U8 [R0+UR19+0x4400], R241 ;  /* 0x004400f100007988 */ /* 0x0001e80008000013 */
[----:B------:R-:W2:Y:S01]  /*1b040*/  LDL.LU R19, [R1+0x364] ;  /* 0x0003640001137983 */ /* 0x000ea20000300800 */
[----:B-1----:R-:W-:-:S02]  /*1b050*/  SEL R174, R175, R202, !P0 ;  /* 0x000000caafae7207 */ /* 0x002fc40004000000 */
[----:B------:R-:W-:Y:S01]  /*1b060*/  SEL R175, R202, R175, !P0 ;  /* 0x000000afcaaf7207 */ /* 0x000fe20004000000 */
[--C-:B------:R-:W-:Y:S01]  /*1b070*/  FFMA R202, R200, UR6, -R159.reuse ;  /* 0x00000006c8ca7c23 */ /* 0x100fe2000800089f */
[----:B------:R-:W-:Y:S01]  /*1b080*/  F2FP.SATFINITE.E4M3.F32.PACK_AB_MERGE_C R211, R5, R2, RZ ;  /* 0x0000000205d3723e */ /* 0x000fe200048070ff */
[----:B------:R1:W1:Y:S01]  /*1b090*/  MUFU.EX2 R200, R203 ;  /* 0x000000cb00c87308 */ /* 0x0002620000000800 */
[----:B------:R-:W-:Y:S01]  /*1b0a0*/  FMUL R206, R209, 1.4426950216293334961 ;  /* 0x3fb8aa3bd1ce7820 */ /* 0x000fe20000400000 */
[----:B------:R-:W-:Y:S01]  /*1b0b0*/  FMUL R202, R202, 1.4426950216293334961 ;  /* 0x3fb8aa3bcaca7820 */ /* 0x000fe20000400000 */
[--C-:B------:R-:W-:Y:S01]  /*1b0c0*/  FFMA R207, R212, UR6, -R159.reuse ;  /* 0x00000006d4cf7c23 */ /* 0x100fe2000800089f */
[----:B------:R-:W-:Y:S01]  /*1b0d0*/  FMUL R191, R191, 1.4426950216293334961 ;  /* 0x3fb8aa3bbfbf7820 */ /* 0x000fe20000400000 */
[----:B------:R-:W-:Y:S01]  /*1b0e0*/  FMUL R182, R182, 1.4426950216293334961 ;  /* 0x3fb8aa3bb6b67820 */ /* 0x000fe20000400000 */
[----:B0-----:R-:W2:Y:S01]  /*1b0f0*/  LDL.LU R241, [R1+0x348] ;  /* 0x0003480001f17983 */ /* 0x001ea20000300800 */
[----:B-1----:R-:W-:-:S02]  /*1b100*/  FFMA R203, R201, UR6, -R159 ;  /* 0x00000006c9cb7c23 */ /* 0x002fc4000800089f */
[----:B------:R0:W-:Y:S01]  /*1b110*/  MUFU.EX2 R201, R202 ;  /* 0x000000ca00c97308 */ /* 0x0001e20000000800 */
[----:B------:R-:W-:Y:S01]  /*1b120*/  F2FP.SATFINITE.E4M3.F32.PACK_AB_MERGE_C R211, R188, R185, R211 ;  /* 0x000000b9bcd3723e */ /* 0x000fe200048070d3 */
[----:B0-----:R-:W-:Y:S01]  /*1b130*/  FMUL R202, R203, 1.4426950216293334961 ;  /* 0x3fb8aa3bcbca7820 */ /* 0x001fe20000400000 */
[----:B------:R-:W-:Y:S01]  /*1b140*/  FFMA R203, R204, UR6, -R159 ;  /* 0x00000006cccb7c23 */ /* 0x000fe2000800089f */
[----:B------:R-:W-:-:S04]  /*1b150*/  F2FP.SATFINITE.E4M3.F32.PACK_AB_MERGE_C R204, R221, R4, RZ ;  /* 0x00000004ddcc723e */ /* 0x000fc800048070ff */
[----:B------:R-:W-:-:S04]  /*1b160*/  F2FP.SATFINITE.E4M3.F32.PACK_AB_MERGE_C R204, R192, R189, R204 ;  /* 0x000000bdc0cc723e */ /* 0x000fc800048070cc */
[----:B------:R-:W-:Y:S02]  /*1b170*/  SEL R210, R211, R204, !P0 ;  /* 0x000000ccd3d27207 */ /* 0x000fe40004000000 */
[----:B------:R-:W-:Y:S01]  /*1b180*/  SEL R211, R204, R211, !P0 ;  /* 0x000000d3ccd37207 */ /* 0x000fe20004000000 */
[----:B------:R-:W-:Y:S01]  /*1b190*/  FMUL R204, R205, 1.4426950216293334961 ;  /* 0x3fb8aa3bcdcc7820 */ /* 0x000fe20000400000 */
[----:B------:R-:W-:Y:S01]  /*1b1a0*/  FMUL R205, R208, 1.4426950216293334961 ;  /* 0x3fb8aa3bd0cd7820 */ /* 0x000fe20000400000 */
[----:B------:R-:W-:Y:S02]  /*1b1b0*/  F2FP.SATFINITE.E4M3.F32.PACK_AB_MERGE_C R209, R7, R8, RZ ;  /* 0x0000000807d1723e */ /* 0x000fe400048070ff */
[----:B------:R-:W-:Y:S02]  /*1b1c0*/  F2FP.SATFINITE.E4M3.F32.PACK_AB_MERGE_C R208, R251, R252, RZ ;  /* 0x000000fcfbd0723e */ /* 0x000fe400048070ff */
[----:B------:R-:W-:Y:S02]  /*1b1d0*/  F2FP.SATFINITE.E4M3.F32.PACK_AB_MERGE_C R209, R196, R193, R209 ;  /* 0x000000c1c4d1723e */ /* 0x000fe400048070d1 */
[----:B------:R-:W-:Y:S01]  /*1b1e0*/  F2FP.SATFINITE.E4M3.F32.PACK_AB_MERGE_C R208, R200, R197, R208 ;  /* 0x000000c5c8d0723e */ /* 0x000fe200048070d0 */
[----:B------:R-:W-:-:S03]  /*1b1f0*/  FMUL R207, R207, 1.4426950216293334961 ;  /* 0x3fb8aa3bcfcf7820 */ /* 0x000fc60000400000 */
[----:B------:R-:W-:Y:S02]  /*1b200*/  SEL R214, R209, R208, !P0 ;  /* 0x000000d0d1d67207 */ /* 0x000fe40004000000 */
[----:B------:R-:W-:Y:S01]  /*1b210*/  SEL R209, R208, R209, !P0 ;  /* 0x000000d1d0d17207 */ /* 0x000fe20004000000 */
[----:B------:R-:W-:Y:S01]  /*1b220*/  FMUL R208, R213, 1.4426950216293334961 ;  /* 0x3fb8aa3bd5d07820 */ /* 0x000fe20000400000 */
[----:B------:R-:W-:Y:S01]  /*1b230*/  FMUL R203, R203, 1.4426950216293334961 ;  /* 0x3fb8aa3bcbcb7820 */ /* 0x000fe20000400000 */
[----:B------:R-:W-:Y:S08]  /*1b240*/  MUFU.EX2 R179, R179 ;  /* 0x000000b300b37308 */ /* 0x000ff00000000800 */
[----:B------:R-:W-:Y:S08]  /*1b250*/  MUFU.EX2 R158, R158 ;  /* 0x0000009e009e7308 */ /* 0x000ff00000000800 */
[----:B------:R-:W-:Y:S08]  /*1b260*/  MUFU.EX2 R162, R162 ;  /* 0x000000a200a27308 */ /* 0x000ff00000000800 */
[----:B------:R-:W0:Y:S08]  /*1b270*/  MUFU.EX2 R163, R163 ;  /* 0x000000a300a37308 */ /* 0x000e300000000800 */
[----:B------:R-:W-:Y:S08]  /*1b280*/  MUFU.EX2 R191, R191 ;  /* 0x000000bf00bf7308 */ /* 0x000ff00000000800 */
[----:B------:R-:W1:Y:S08]  /*1b290*/  MUFU.EX2 R186, R186 ;  /* 0x000000ba00ba7308 */ /* 0x000e700000000800 */
[----:B------:R-:W-:Y:S08]  /*1b2a0*/  MUFU.EX2 R183, R183 ;  /* 0x000000b700b77308 */ /* 0x000ff00000000800 */
[----:B------:R-:W1:Y:S08]  /*1b2b0*/  MUFU.EX2 R182, R182 ;  /* 0x000000b600b67308 */ /* 0x000e700000000800 */
[----:B------:R-:W-:Y:S08]  /*1b2c0*/  MUFU.EX2 R205, R205 ;  /* 0x000000cd00cd7308 */ /* 0x000ff00000000800 */
[----:B------:R-:W-:Y:S08]  /*1b2d0*/  MUFU.EX2 R206, R206 ;  /* 0x000000ce00ce7308 */ /* 0x000ff00000000800 */
[----:B------:R-:W-:Y:S08]  /*1b2e0*/  MUFU.EX2 R207, R207 ;  /* 0x000000cf00cf7308 */ /* 0x000ff00000000800 */
[----:B------:R-:W1:Y:S08]  /*1b2f0*/  MUFU.EX2 R208, R208 ;  /* 0x000000d000d07308 */ /* 0x000e700000000800 */
[----:B------:R-:W1:Y:S08]  /*1b300*/  MUFU.EX2 R202, R202 ;  /* 0x000000ca00ca7308 */ /* 0x000e700000000800 */
[----:B------:R-:W-:Y:S08]  /*1b310*/  MUFU.EX2 R203, R203 ;  /* 0x000000cb00cb7308 */ /* 0x000ff00000000800 */
[----:B------:R-:W1:Y:S01]  /*1b320*/  MUFU.EX2 R204, R204 ;  /* 0x000000cc00cc7308 */ /* 0x000e620000000800 */
[----:B------:R1:W-:Y:S01]  /*1b330*/  STS.U8 [R0+UR19+0x1800], R247 ;  /* 0x001800f700007988 */ /* 0x0003e20008000013 */
[----:B0-----:R-:W-:-:S02]  /*1b340*/  F2FP.SATFINITE.E4M3.F32.PACK_AB_MERGE_C R212, R163, R162, RZ ;  /* 0x000000a2a3d4723e */ /* 0x001fc400048070ff */
[----:B-1----:R-:W-:Y:S02]  /*1b350*/  F2FP.SATFINITE.E4M3.F32.PACK_AB_MERGE_C R249, R186, R191, RZ ;  /* 0x000000bfbaf9723e */ /* 0x002fe400048070ff */
[----:B------:R-:W-:Y:S02]  /*1b360*/  F2FP.SATFINITE.E4M3.F32.PACK_AB_MERGE_C R213, R182, R183, RZ ;  /* 0x000000b7b6d5723e */ /* 0x000fe400048070ff */
[----:B------:R-:W-:Y:S02]  /*1b370*/  F2FP.SATFINITE.E4M3.F32.PACK_AB_MERGE_C R247, R158, R179, RZ ;  /* 0x000000b39ef7723e */ /* 0x000fe400048070ff */
[----:B------:R-:W-:Y:S02]  /*1b380*/  F2FP.SATFINITE.E4M3.F32.PACK_AB_MERGE_C R212, R208, R207, R212 ;  /* 0x000000cfd0d4723e */ /* 0x000fe400048070d4 */
[----:B------:R-:W-:Y:S02]  /*1b390*/  F2FP.SATFINITE.E4M3.F32.PACK_AB_MERGE_C R247, R206, R205, R247 ;  /* 0x000000cdcef7723e */ /* 0x000fe400048070f7 */
[----:B------:R-:W-:-:S02]  /*1b3a0*/  F2FP.SATFINITE.E4M3.F32.PACK_AB_MERGE_C R249, R202, R201, R249 ;  /* 0x000000c9caf9723e */ /* 0x000fc400048070f9 */
[----:B------:R-:W-:Y:S01]  /*1b3b0*/  F2FP.SATFINITE.E4M3.F32.PACK_AB_MERGE_C R213, R204, R203, R213 ;  /* 0x000000cbccd5723e */ /* 0x000fe200048070d5 */
[----:B------:R0:W-:Y:S04]  /*1b3c0*/  STS.U8 [R0+UR19+0x1400], R248 ;  /* 0x001400f800007988 */ /* 0x0001e80008000013 */
[----:B------:R1:W-:Y:S04]  /*1b3d0*/  STS.U8 [R0+UR19+0x1c00], R246 ;  /* 0x001c00f600007988 */ /* 0x0003e80008000013 */
[----:B------:R1:W-:Y:S01]  /*1b3e0*/  STS.U8 [R0+UR19+0x2000], R245 ;  /* 0x002000f500007988 */ /* 0x0003e20008000013 */
[----:B0-----:R-:W-:-:S02]  /*1b3f0*/  LOP3.LUT R248, R3, 0x1, RZ, 0x3c, !PT ;  /* 0x0000000103f87812 */ /* 0x001fc400078e3cff */
[----:B-1----:R-:W-:Y:S02]  /*1b400*/  SEL R246, R247, R212, !P0 ;  /* 0x000000d4f7f67207 */ /* 0x002fe40004000000 */
[----:B------:R-:W-:Y:S02]  /*1b410*/  SEL R247, R212, R247, !P0 ;  /* 0x000000f7d4f77207 */ /* 0x000fe40004000000 */
[----:B------:R-:W-:Y:S02]  /*1b420*/  SEL R245, R249, R213, !P0 ;  /* 0x000000d5f9f57207 */ /* 0x000fe40004000000 */
[----:B------:R-:W-:Y:S01]  /*1b430*/  SEL R249, R213, R249, !P0 ;  /* 0x000000f9d5f97207 */ /* 0x000fe20004000000 */
[----:B---3--:R0:W-:Y:S04]  /*1b440*/  STS.U8 [R0+UR19+0x6000], R13 ;  /* 0x0060000d00007988 */ /* 0x0081e80008000013 */
[----:B----4-:R1:W-:Y:S04]  /*1b450*/  STS.U8 [R0+UR19+0x6400], R11 ;  /* 0x0064000b00007988 */ /* 0x0103e80008000013 */
[----:B0-----:R-:W3:Y:S04]  /*1b460*/  LDL.LU R13, [R1+0x32c] ;  /* 0x00032c00010d7983 */ /* 0x001ee80000300800 */
[----:B-1----:R-:W4:Y:S04]  /*1b470*/  LDL.LU R11, [R1+0x310] ;  /* 0x00031000010b7983 */ /* 0x002f280000300800 */
[----:B------:R-:W-:Y:S04]  /*1b480*/  SHFL.IDX PT, R213, R172, R248, 0x1f ;  /* 0x00001ff8acd57589 */ /* 0x000fe800000e0000 */
[----:B------:R-:W-:Y:S04]  /*1b490*/  SHFL.IDX PT, R212, R175, R248, 0x1f ;  /* 0x00001ff8afd47589 */ /* 0x000fe800000e0000 */
[----:B------:R-:W-:Y:S04]  /*1b4a0*/  SHFL.IDX PT, R215, R169, R248, 0x1f ;  /* 0x00001ff8a9d77589 */ /* 0x000fe800000e0000 */
[----:B------:R-:W-:Y:S04]  /*1b4b0*/  SHFL.IDX PT, R172, R209, R248, 0x1f ;  /* 0x00001ff8d1ac7589 */ /* 0x000fe800000e0000 */
[----:B------:R0:W-:Y:S04]  /*1b4c0*/  SHFL.IDX PT, R175, R247, R248, 0x1f ;  /* 0x00001ff8f7af7589 */ /* 0x0001e800000e0000 */
[----:B------:R-:W-:Y:S04]  /*1b4d0*/  SHFL.IDX PT, R153, R153, R248, 0x1f ;  /* 0x00001ff899997589 */ /* 0x000fe800000e0000 */
[----:B------:R-:W-:Y:S04]  /*1b4e0*/  SHFL.IDX PT, R169, R211, R248, 0x1f ;  /* 0x00001ff8d3a97589 */ /* 0x000fe800000e0000 */
[----:B------:R1:W-:Y:S04]  /*1b4f0*/  SHFL.IDX PT, R209, R249, R248, 0x1f ;  /* 0x00001ff8f9d17589 */ /* 0x0003e800000e0000 */
[----:B0-----:R-:W4:Y:S04]  /*1b500*/  LDL.LU R247, [R1+0x268] ;  /* 0x0002680001f77983 */ /* 0x001f280000300800 */
[----:B------:R0:W-:Y:S04]  /*1b510*/  STS.U8 [R0+UR19+0x1000], R250 ;  /* 0x001000fa00007988 */ /* 0x0001e80008000013 */
[----:B-1----:R-:W4:Y:S04]  /*1b520*/  LDL.LU R248, [R1+0x24c] ;  /* 0x00024c0001f87983 */ /* 0x002f280000300800 */
[----:B------:R-:W4:Y:S04]  /*1b530*/  LDL.LU R249, [R1+0x22c] ;  /* 0x00022c0001f97983 */ /* 0x000f280000300800 */
[----:B------:R1:W-:Y:S04]  /*1b540*/  STS.U8 [R0+UR19+0x3000], R18 ;  /* 0x0030001200007988 */ /* 0x0003e80008000013 */
[----:B0-----:R-:W4:Y:S04]  /*1b550*/  LDL.LU R250, [R1+0x20c] ;  /* 0x00020c0001fa7983 */ /* 0x001f280000300800 */
[----:B------:R0:W-:Y:S04]  /*1b560*/  STS.U8 [R0+UR19+0x3400], R17 ;  /* 0x0034001100007988 */ /* 0x0001e80008000013 */
[----:B-1----:R-:W4:Y:S04]  /*1b570*/  LDL.LU R18, [R1+0x1ec] ;  /* 0x0001ec0001127983 */ /* 0x002f280000300800 */
        /* <DEDUP_REMOVED lines=8> */
[----:B--2---:R1:W-:Y:S04]  /*1b600*/  STS.U8 [R0+UR19+0x4c00], R244 ;  /* 0x004c00f400007988 */ /* 0x0043e80008000013 */
        /* <DEDUP_REMOVED lines=11> */
[----:B------:R1:W-:Y:S04]  /*1b6c0*/  STS.U8 [R0+UR19+0x7000], R20 ;  /* 0x0070001400007988 */ /* 0x0003e80008000013 */
[----:B------:R1:W-:Y:S04]  /*1b6d0*/  STS.U8 [R0+UR19+0x7400], R224 ;  /* 0x007400e000007988 */ /* 0x0003e80008000013 */
[----:B0-----:R-:W2:Y:S04]  /*1b6e0*/  LDL.LU R242, [R1+0x284] ;  /* 0x0002840001f27983 */ /* 0x001ea80000300800 */
[----:B-1----:R-:W2:Y:S04]  /*1b6f0*/  LDL.LU R20, [R1+0x2a0] ;  /* 0x0002a00001147983 */ /* 0x002ea80000300800 */
[----:B------:R0:W-:Y:S04]  /*1b700*/  STS.U8 [R0+UR19+0x6800], R10 ;  /* 0x0068000a00007988 */ /* 0x0001e80008000013 */
[----:B------:R-:W2:Y:S04]  /*1b710*/  LDL.LU R224, [R1+0x2bc] ;  /* 0x0002bc0001e07983 */ /* 0x000ea80000300800 */
[----:B------:R1:W-:Y:S01]  /*1b720*/  STS.U8 [R0+UR19+0x7800], R234 ;  /* 0x007800ea00007988 */ /* 0x0003e20008000013 */
[----:B0-----:R-:W-:-:S03]  /*1b730*/  LOP3.LUT R10, R0, 0x10, RZ, 0x3c, !PT ;  /* 0x00000010000a7812 */ /* 0x001fc600078e3cff */
[----:B------:R0:W-:Y:S04]  /*1b740*/  STS.U8 [R0+UR19+0x7c00], R166 ;  /* 0x007c00a600007988 */ /* 0x0001e80008000013 */
[----:B-1----:R-:W2:Y:S04]  /*1b750*/  LDL.LU R234, [R1+0x2d8] ;  /* 0x0002d80001ea7983 */ /* 0x002ea80000300800 */
[----:B0-----:R-:W2:Y:S04]  /*1b760*/  LDL.LU R0, [R1+0x2f4] ;  /* 0x0002f40001007983 */ /* 0x001ea80000300800 */
[----:B------:R0:W-:Y:S04]  /*1b770*/  STS.U8 [R10+UR19+0x80], R21 ;  /* 0x000080150a007988 */ /* 0x0001e80008000013 */
[----:B------:R1:W-:Y:S04]  /*1b780*/  STS.U8 [R10+UR19+0x480], R19 ;  /* 0x000480130a007988 */ /* 0x0003e80008000013 */
[----:B------:R1:W-:Y:S04]  /*1b790*/  STS.U8 [R10+UR19+0x880], R241 ;  /* 0x000880f10a007988 */ /* 0x0003e80008000013 */
[----:B0-----:R-:W2:Y:S04]  /*1b7a0*/  LDL.LU R21, [R1+0xde0] ;  /* 0x000de00001157983 */ /* 0x001ea80000300800 */
[----:B-1----:R-:W2:Y:S04]  /*1b7b0*/  LDL.LU R19, [R1+0xddc] ;  /* 0x000ddc0001137983 */ /* 0x002ea80000300800 */
[----:B------:R-:W2:Y:S04]  /*1b7c0*/  LDL.LU R241, [R1+0xdd8] ;  /* 0x000dd80001f17983 */ /* 0x000ea80000300800 */
[----:B---3--:R0:W-:Y:S04]  /*1b7d0*/  STS.U8 [R10+UR19+0xc80], R13 ;  /* 0x000c800d0a007988 */ /* 0x0081e80008000013 */
[----:B----4-:R1:W-:Y:S04]  /*1b7e0*/  STS.U8 [R10+UR19+0x1080], R11 ;  /* 0x0010800b0a007988 */ /* 0x0103e80008000013 */
[----:B0-----:R-:W3:Y:S04]  /*1b7f0*/  LDL.LU R13, [R1+0xdd4] ;  /* 0x000dd400010d7983 */ /* 0x001ee80000300800 */
[----:B-1----:R-:W4:Y:S04]  /*1b800*/  LDL.LU R11, [R1+0xdd0] ;  /* 0x000dd000010b7983 */ /* 0x002f280000300800 */
[----:B------:R0:W-:Y:S04]  /*1b810*/  STS.U8 [R10+UR19+0x3880], R18 ;  /* 0x003880120a007988 */ /* 0x0001e80008000013 */
        /* <DEDUP_REMOVED lines=8> */
[----:B0-----:R-:W3:Y:S04]  /*1b8a0*/  LDL.LU R227, [R1+0x30c] ;  /* 0x00030c0001e37983 */ /* 0x001ee80000300800 */
[----:B--2---:R0:W-:Y:S04]  /*1b8b0*/  STS.U8 [R10+UR19+0x6080], R12 ;  /* 0x0060800c0a007988 */ /* 0x0041e80008000013 */
        /* <DEDUP_REMOVED lines=10> */
[----:B------:R-:W2:Y:S04]  /*1b960*/  LDL.LU R234, [R1+0x228] ;  /* 0x0002280001ea7983 */ /* 0x000ea80000300800 */
[----:B------:R-:W2:Y:S04]  /*1b970*/  LDL.LU R224, [R1+0x208] ;  /* 0x0002080001e07983 */ /* 0x000ea80000300800 */
[----:B------:R-:W2:Y:S04]  /*1b980*/  LDL.LU R20, [R1+0x1e8] ;  /* 0x0001e80001147983 */ /* 0x000ea80000300800 */
[----:B------:R-:W2:Y:S04]  /*1b990*/  LDL.LU R242, [R1+0x1c8] ;  /* 0x0001c80001f27983 */ /* 0x000ea80000300800 */
[----:B------:R-:W2:Y:S04]  /*1b9a0*/  LDL.LU R247, [R1+0x1a8] ;  /* 0x0001a80001f77983 */ /* 0x000ea80000300800 */
[----:B------:R-:W2:Y:S04]  /*1b9b0*/  LDL.LU R248, [R1+0x17c] ;  /* 0x00017c0001f87983 */ /* 0x000ea80000300800 */
[----:B------:R0:W-:Y:S04]  /*1b9c0*/  STS.U8 [R10+UR19+0x3480], R250 ;  /* 0x003480fa0a007988 */ /* 0x0001e80008000013 */
[----:B------:R-:W2:Y:S04]  /*1b9d0*/  LDL.LU R249, [R1+0x158] ;  /* 0x0001580001f97983 */ /* 0x000ea80000300800 */
        /* <DEDUP_REMOVED lines=11> */
[----:B----4-:R0:W-:Y:S02]  /*1ba90*/  STS.U8 [R10+UR19+0x6480], R11 ;  /* 0x0064800b0a007988 */ /* 0x0101e40008000013 */
[----:B0-----:R-:W0:Y:S02]  /*1baa0*/  S2R R11, SR_TID.X ;  /* 0x00000000000b7919 */ /* 0x001e240000002100 */
[----:B---3--:R1:W-:Y:S04]  /*1bab0*/  STS.U8 [R10+UR19+0x6880], R13 ;  /* 0x0068800d0a007988 */ /* 0x0083e80008000013 */
[----:B------:R3:W-:Y:S04]  /*1bac0*/  STS.U8 [R10+UR19+0x6c80], R241 ;  /* 0x006c80f10a007988 */ /* 0x0007e80008000013 */
[----:B------:R4:W-:Y:S04]  /*1bad0*/  STS.U8 [R10+UR19+0x7080], R21 ;  /* 0x007080150a007988 */ /* 0x0009e80008000013 */
[----:B-1----:R-:W2:Y:S04]  /*1bae0*/  LDL.LU R13, [R1+0x48] ;  /* 0x00004800010d7983 */ /* 0x002ea80000300800 */
[----:B---3--:R-:W3:Y:S04]  /*1baf0*/  LDL.LU R241, [R1+0x264] ;  /* 0x0002640001f17983 */ /* 0x008ee80000300800 */
[----:B----4-:R-:W4:Y:S01]  /*1bb00*/  LDL.LU R21, [R1+0x280] ;  /* 0x0002800001157983 */ /* 0x010f220000300800 */
[----:B0-----:R-:W-:-:S03]  /*1bb10*/  LOP3.LUT R11, R11, 0x7f, RZ, 0xc0, !PT ;  /* 0x0000007f0b0b7812 */ /* 0x001fc600078ec0ff */
[----:B------:R0:W-:Y:S01]  /*1bb20*/  STS.U8 [R10+UR19+0x7480], R226 ;  /* 0x007480e20a007988 */ /* 0x0001e20008000013 */
[----:B------:R-:W-:-:S03]  /*1bb30*/  LOP3.LUT R11, R11, 0x20, RZ, 0x3c, !PT ;  /* 0x000000200b0b7812 */ /* 0x000fc600078e3cff */
[----:B------:R1:W-:Y:S04]  /*1bb40*/  STS.U8 [R10+UR19+0x7880], R235 ;  /* 0x007880eb0a007988 */ /* 0x0003e80008000013 */
[----:B------:R1:W-:Y:S04]  /*1bb50*/  STS.U8 [R10+UR19+0x7c80], R167 ;  /* 0x007c80a70a007988 */ /* 0x0003e80008000013 */
[----:B0-----:R-:W3:Y:S04]  /*1bb60*/  LDL.LU R226, [R1+0x29c] ;  /* 0x00029c0001e27983 */ /* 0x001ee80000300800 */
[----:B-1----:R-:W3:Y:S04]  /*1bb70*/  LDL.LU R235, [R1+0x2b8] ;  /* 0x0002b80001eb7983 */ /* 0x002ee80000300800 */
[----:B------:R-:W3:Y:S04]  /*1bb80*/  LDL.LU R10, [R1+0x2d4] ;  /* 0x0002d400010a7983 */ /* 0x000ee80000300800 */
        /* <DEDUP_REMOVED lines=12> */
[----:B------:R0:W-:Y:S04]  /*1bc50*/  STS.U8 [R11+UR19+0x5100], R243 ;  /* 0x005100f30b007988 */ /* 0x0001e80008000013 */
[----:B------:R1:W-:Y:S04]  /*1bc60*/  STS.U8 [R11+UR19+0x5500], R244 ;  /* 0x005500f40b007988 */ /* 0x0003e80008000013 */
[----:B0-----:R-:W2:Y:S04]  /*1bc70*/  LDL.LU R243, [R1+0x378] ;  /* 0x0003780001f37983 */ /* 0x001ea80000300800 */
[----:B------:R0:W-:Y:S04]  /*1bc80*/  STS.U8 [R11+UR19+0x5900], R16 ;  /* 0x005900100b007988 */ /* 0x0001e80008000013 */
[----:B-1----:R-:W2:Y:S04]  /*1bc90*/  LDL.LU R244, [R1+0x35c] ;  /* 0x00035c0001f47983 */ /* 0x002ea80000300800 */
[----:B0-----:R-:W2:Y:S04]  /*1bca0*/  LDL.LU R16, [R1+0x340] ;  /* 0x0003400001107983 */ /* 0x001ea80000300800 */
[----:B------:R0:W-:Y:S04]  /*1bcb0*/  STS.U8 [R11+UR19+0x6100], R15 ;  /* 0x0061000f0b007988 */ /* 0x0001e80008000013 */
[----:B0-----:R-:W2:Y:S04]  /*1bcc0*/  LDL.LU R15, [R1+0x324] ;  /* 0x00032400010f7983 */ /* 0x001ea80000300800 */
        /* <DEDUP_REMOVED lines=8> */
[----:B----4-:R-:W-:Y:S04]  /*1bd50*/  STS.U8 [R11+UR19+0x2500], R21 ;  /* 0x002500150b007988 */ /* 0x010fe80008000013 */
[----:B---3--:R-:W-:Y:S04]  /*1bd60*/  STS.U8 [R11+UR19+0x2900], R241 ;  /* 0x002900f10b007988 */ /* 0x008fe80008000013 */
[----:B------:R-:W-:Y:S04]  /*1bd70*/  STS.U8 [R11+UR19+0x2100], R226 ;  /* 0x002100e20b007988 */ /* 0x000fe80008000013 */
[----:B------:R-:W-:Y:S04]  /*1bd80*/  STS.U8 [R11+UR19+0x1d00], R235 ;  /* 0x001d00eb0b007988 */ /* 0x000fe80008000013 */
[----:B------:R0:W-:Y:S04]  /*1bd90*/  STS.U8 [R11+UR19+0x1900], R10 ;  /* 0x0019000a0b007988 */ /* 0x0001e80008000013 */
[----:B0-----:R-:W3:Y:S04]  /*1bda0*/  LDL.LU R10, [R1+0x260] ;  /* 0x00026000010a7983 */ /* 0x001ee80000300800 */
        /* <DEDUP_REMOVED lines=20> */
[----:B0-----:R-:W2:Y:S01]  /*1bef0*/  LDL.LU R227, [R1+0x27c] ;  /* 0x00027c0001e37983 */ /* 0x001ea20000300800 */
[----:B-1----:R-:W0:Y:S03]  /*1bf00*/  S2R R12, SR_TID.X ;  /* 0x00000000000c7919 */ /* 0x002e260000002100 */
[----:B------:R1:W-:Y:S04]  /*1bf10*/  STS.U8 [R11+UR19+0x7100], R22 ;  /* 0x007100160b007988 */ /* 0x0003e80008000013 */
[----:B------:R1:W-:Y:S04]  /*1bf20*/  STS.U8 [R11+UR19+0x7500], R228 ;  /* 0x007500e40b007988 */ /* 0x0003e80008000013 */
[----:B------:R1:W-:Y:S04]  /*1bf30*/  STS.U8 [R11+UR19+0x7900], R236 ;  /* 0x007900ec0b007988 */ /* 0x0003e80008000013 */
[----:B-1----:R-:W2:Y:S04]  /*1bf40*/  LDL.LU R22, [R1+0x298] ;  /* 0x0002980001167983 */ /* 0x002ea80000300800 */
[----:B------:R-:W2:Y:S04]  /*1bf50*/  LDL.LU R228, [R1+0x2b4] ;  /* 0x0002b40001e47983 */ /* 0x000ea80000300800 */
[----:B------:R-:W2:Y:S01]  /*1bf60*/  LDL.LU R236, [R1+0x2d0] ;  /* 0x0002d00001ec7983 */ /* 0x000ea20000300800 */
[----:B0-----:R-:W-:-:S04]  /*1bf70*/  LOP3.LUT R12, R12, 0x7f, RZ, 0xc0, !PT ;  /* 0x0000007f0c0c7812 */ /* 0x001fc800078ec0ff */
[----:B------:R-:W-:Y:S01]  /*1bf80*/  LOP3.LUT R12, R12, 0x30, RZ, 0x3c, !PT ;  /* 0x000000300c0c7812 */ /* 0x000fe200078e3cff */
[----:B------:R0:W-:Y:S04]  /*1bf90*/  STS.U8 [R11+UR19+0x7d00], R154 ;  /* 0x007d009a0b007988 */ /* 0x0001e80008000013 */
        /* <DEDUP_REMOVED lines=9> */
[----:B------:R0:W-:Y:S04]  /*1c030*/  STS.U8 [R12+UR19+0x1180], R13 ;  /* 0x0011800d0c007988 */ /* 0x0001e80008000013 */
[----:B0-----:R-:W2:Y:S04]  /*1c040*/  LDL.LU R13, [R1+0xda4] ;  /* 0x000da400010d7983 */ /* 0x001ea80000300800 */
[----:B------:R-:W-:Y:S04]  /*1c050*/  STS.U8 [R12+UR19+0x6d80], R225 ;  /* 0x006d80e10c007988 */ /* 0x000fe80008000013 */
[----:B------:R-:W-:Y:S04]  /*1c060*/  STS.U8 [R12+UR19+0x7180], R23 ;  /* 0x007180170c007988 */ /* 0x000fe80008000013 */
[----:B---3--:R-:W-:Y:S04]  /*1c070*/  STS.U8 [R12+UR19+0x2980], R10 ;  /* 0x0029800a0c007988 */ /* 0x008fe80008000013 */
[----:B----4-:R-:W-:Y:S04]  /*1c080*/  STS.U8 [R12+UR19+0x2d80], R235 ;  /* 0x002d80eb0c007988 */ /* 0x010fe80008000013 */
        /* <DEDUP_REMOVED lines=11> */
[----:B0-----:R-:W3:Y:S04]  /*1c140*/  LDL.LU R14, [R1+0x374] ;  /* 0x00037400010e7983 */ /* 0x001ee80000300800 */
        /* <DEDUP_REMOVED lines=34> */
[----:B------:R0:W-:Y:S02]  /*1c370*/  STS.U8 [R12+UR19+0x6580], R13 ;  /* 0x0065800d0c007988 */ /* 0x0001e40008000013 */
[----:B0-----:R-:W0:Y:S02]  /*1c380*/  S2R R13, SR_TID.X ;  /* 0x00000000000d7919 */ /* 0x001e240000002100 */
[----:B------:R1:W-:Y:S04]  /*1c390*/  STS.U8 [R12+UR19+0x7d80], R155 ;  /* 0x007d809b0c007988 */ /* 0x0003e80008000013 */
[----:B-1----:R-:W4:Y:S01]  /*1c3a0*/  LDL.LU R12, [R1+0x33c] ;  /* 0x00033c00010c7983 */ /* 0x002f220000300800 */
[----:B0-----:R-:W-:-:S04]  /*1c3b0*/  LOP3.LUT R13, R13, 0x7f, RZ, 0xc0, !PT ;  /* 0x0000007f0d0d7812 */ /* 0x001fc800078ec0ff */
[----:B------:R-:W-:-:S05]  /*1c3c0*/  LOP3.LUT R13, R13, 0x40, RZ, 0x3c, !PT ;  /* 0x000000400d0d7812 */ /* 0x000fca00078e3cff */
[----:B---3--:R0:W-:Y:S04]  /*1c3d0*/  STS.U8 [R13+UR19+0x200], R14 ;  /* 0x0002000e0d007988 */ /* 0x0081e80008000013 */
[----:B0-----:R-:W3:Y:S04]  /*1c3e0*/  LDL.LU R14, [R1+0xda0] ;  /* 0x000da000010e7983 */ /* 0x001ee80000300800 */
[----:B------:R-:W-:Y:S04]  /*1c3f0*/  STS.U8 [R13+UR19+0x6e00], R220 ;  /* 0x006e00dc0d007988 */ /* 0x000fe80008000013 */
[----:B------:R-:W-:Y:S04]  /*1c400*/  STS.U8 [R13+UR19+0x7200], R216 ;  /* 0x007200d80d007988 */ /* 0x000fe80008000013 */
[----:B------:R-:W-:Y:S04]  /*1c410*/  STS.U8 [R13+UR19+0x7600], R230 ;  /* 0x007600e60d007988 */ /* 0x000fe80008000013 */
[----:B------:R-:W-:Y:S04]  /*1c420*/  STS.U8 [R13+UR19+0x7a00], R238 ;  /* 0x007a00ee0d007988 */ /* 0x000fe80008000013 */
[----:B--2---:R0:W-:Y:S04]  /*1c430*/  STS.U8 [R13+UR19+0x600], R15 ;  /* 0x0006000f0d007988 */ /* 0x0041e80008000013 */
[----:B0-----:R-:W2:Y:S04]  /*1c440*/  LDL.LU R15, [R1+0xd9c] ;  /* 0x000d9c00010f7983 */ /* 0x001ea80000300800 */
[----:B----4-:R-:W-:Y:S04]  /*1c450*/  STS.U8 [R13+UR19+0x2200], R236 ;  /* 0x002200ec0d007988 */ /* 0x010fe80008000013 */
[----:B------:R0:W-:Y:S04]  /*1c460*/  STS.U8 [R13+UR19+0x3200], R10 ;  /* 0x0032000a0d007988 */ /* 0x0001e80008000013 */
[----:B------:R-:W-:Y:S04]  /*1c470*/  STS.U8 [R13+UR19+0x2600], R228 ;  /* 0x002600e40d007988 */ /* 0x000fe80008000013 */
[----:B0-----:R-:W4:Y:S04]  /*1c480*/  LDL.LU R10, [R1+0x370] ;  /* 0x00037000010a7983 */ /* 0x001f280000300800 */
[----:B------:R0:W-:Y:S04]  /*1c490*/  STS.U8 [R13+UR19+0x4600], R0 ;  /* 0x004600000d007988 */ /* 0x0001e80008000013 */
[----:B------:R-:W-:Y:S04]  /*1c4a0*/  STS.U8 [R13+UR19+0x2a00], R22 ;  /* 0x002a00160d007988 */ /* 0x000fe80008000013 */
        /* <DEDUP_REMOVED lines=10> */
[----:B------:R-:W2:Y:S04]  /*1c550*/  LDL.LU R229, [R1+0x2ac] ;  /* 0x0002ac0001e57983 */ /* 0x000ea80000300800 */
        /* <DEDUP_REMOVED lines=27> */
[----:B------:R-:W2:Y:S04]  /*1c710*/  LDL.LU R220, [R1+0x2e4] ;  /* 0x0002e40001dc7983 */ /* 0x000ea80000300800 */
[----:B------:R-:W2:Y:S04]  /*1c720*/  LDL.LU R216, [R1+0x300] ;  /* 0x0003000001d87983 */ /* 0x000ea80000300800 */
[----:B------:R-:W2:Y:S04]  /*1c730*/  LDL.LU R230, [R1+0x31c] ;  /* 0x00031c0001e67983 */ /* 0x000ea80000300800 */
[----:B------:R-:W2:Y:S04]  /*1c740*/  LDL.LU R238, [R1+0x338] ;  /* 0x0003380001ee7983 */ /* 0x000ea80000300800 */
[----:B---3--:R0:W-:Y:S02]  /*1c750*/  STS.U8 [R13+UR19+0x6a00], R14 ;  /* 0x006a000e0d007988 */ /* 0x0081e40008000013 */
[----:B0-----:R-:W0:Y:S02]  /*1c760*/  S2R R14, SR_TID.X ;  /* 0x00000000000e7919 */ /* 0x001e240000002100 */
[----:B------:R-:W-:Y:S04]  /*1c770*/  STS.U8 [R13+UR19+0xa00], R12 ;  /* 0x000a000c0d007988 */ /* 0x000fe80008000013 */
[----:B------:R-:W-:Y:S04]  /*1c780*/  STS.U8 [R13+UR19+0xe00], R11 ;  /* 0x000e000b0d007988 */ /* 0x000fe80008000013 */
[----:B------:R-:W-:Y:S01]  /*1c790*/  STS.U8 [R13+UR19+0x7e00], R170 ;  /* 0x007e00aa0d007988 */ /* 0x000fe20008000013 */
[----:B0-----:R-:W-:-:S04]  /*1c7a0*/  LOP3.LUT R14, R14, 0x7f, RZ, 0xc0, !PT ;  /* 0x0000007f0e0e7812 */ /* 0x001fc800078ec0ff */
[----:B------:R-:W-:-:S05]  /*1c7b0*/  LOP3.LUT R14, R14, 0x50, RZ, 0x3c, !PT ;  /* 0x000000500e0e7812 */ /* 0x000fca00078e3cff */
[----:B------:R-:W-:Y:S04]  /*1c7c0*/  STS.U8 [R14+UR19+0x6e80], R17 ;  /* 0x006e80110e007988 */ /* 0x000fe80008000013 */
[----:B----4-:R-:W-:Y:S04]  /*1c7d0*/  STS.U8 [R14+UR19+0x1a80], R237 ;  /* 0x001a80ed0e007988 */ /* 0x010fe80008000013 */
        /* <DEDUP_REMOVED lines=46> */
[----:B-1----:R-:W4:Y:S04]  /*1cac0*/  LDL.LU R250, [R1+0x58] ;  /* 0x0000580001fa7983 */ /* 0x002f280000300800 */
[----:B------:R-:W4:Y:S04]  /*1cad0*/  LDL.LU R17, [R1+0x36c] ;  /* 0x00036c0001117983 */ /* 0x000f280000300800 */
[----:B------:R0:W-:Y:S02]  /*1cae0*/  STS.U8 [R14+UR19+0x680], R0 ;  /* 0x000680000e007988 */ /* 0x0001e40008000013 */
[----:B0-----:R-:W0:Y:S02]  /*1caf0*/  S2R R0, SR_TID.X ;  /* 0x0000000000007919 */ /* 0x001e240000002100 */
[----:B------:R-:W-:Y:S04]  /*1cb00*/  STS.U8 [R14+UR19+0x6a80], R16 ;  /* 0x006a80100e007988 */ /* 0x000fe80008000013 */
[----:B------:R-:W-:Y:S04]  /*1cb10*/  STS.U8 [R14+UR19+0x280], R10 ;  /* 0x0002800a0e007988 */ /* 0x000fe80008000013 */
[----:B------:R1:W-:Y:S04]  /*1cb20*/  STS.U8 [R14+UR19+0x7280], R217 ;  /* 0x007280d90e007988 */ /* 0x0003e80008000013 */
[----:B------:R-:W-:Y:S04]  /*1cb30*/  STS.U8 [R14+UR19+0x7680], R231 ;  /* 0x007680e70e007988 */ /* 0x000fe80008000013 */
[----:B------:R-:W-:Y:S04]  /*1cb40*/  STS.U8 [R14+UR19+0x7a80], R239 ;  /* 0x007a80ef0e007988 */ /* 0x000fe80008000013 */
[----:B------:R-:W-:Y:S04]  /*1cb50*/  STS.U8 [R14+UR19+0x7e80], R164 ;  /* 0x007e80a40e007988 */ /* 0x000fe80008000013 */
[----:B-1----:R-:W4:Y:S01]  /*1cb60*/  LDL.LU R217, [R1+0x368] ;  /* 0x0003680001d97983 */ /* 0x002f220000300800 */
[----:B0-----:R-:W-:-:S04]  /*1cb70*/  LOP3.LUT R0, R0, 0x7f, RZ, 0xc0, !PT ;  /* 0x0000007f00007812 */ /* 0x001fc800078ec0ff */
[----:B------:R-:W-:-:S05]  /*1cb80*/  LOP3.LUT R16, R0, 0x60, RZ, 0x3c, !PT ;  /* 0x0000006000107812 */ /* 0x000fca00078e3cff */
[----:B--2---:R-:W-:Y:S04]  /*1cb90*/  STS.U8 [R16+UR19+0x700], R238 ;  /* 0x000700ee10007988 */ /* 0x004fe80008000013 */
[----:B---3--:R-:W-:Y:S04]  /*1cba0*/  STS.U8 [R16+UR19+0xb00], R230 ;  /* 0x000b00e610007988 */ /* 0x008fe80008000013 */
[----:B----4-:R-:W-:Y:S04]  /*1cbb0*/  STS.U8 [R16+UR19+0xf00], R216 ;  /* 0x000f00d810007988 */ /* 0x010fe80008000013 */
[----:B------:R-:W-:Y:S04]  /*1cbc0*/  STS.U8 [R16+UR19+0x1300], R220 ;  /* 0x001300dc10007988 */ /* 0x000fe80008000013 */
[----:B------:R-:W-:Y:S04]  /*1cbd0*/  STS.U8 [R16+UR19+0x1700], R237 ;  /* 0x001700ed10007988 */ /* 0x000fe80008000013 */
[----:B------:R-:W-:Y:S04]  /*1cbe0*/  STS.U8 [R16+UR19+0x1b00], R229 ;  /* 0x001b00e510007988 */ /* 0x000fe80008000013 */
[----:B------:R0:W-:Y:S04]  /*1cbf0*/  STS.U8 [R16+UR19+0x300], R17 ;  /* 0x0003001110007988 */ /* 0x0001e80008000013 */
        /* <DEDUP_REMOVED lines=8> */
[----:B------:R0:W-:Y:S04]  /*1cc80*/  STS.U8 [R16+UR19+0x2300], R225 ;  /* 0x002300e110007988 */ /* 0x0001e80008000013 */
[----:B-1----:R-:W4:Y:S04]  /*1cc90*/  LDL.LU R23, [R1+0x288] ;  /* 0x0002880001177983 */ /* 0x002f280000300800 */
[----:B------:R1:W-:Y:S04]  /*1cca0*/  STS.U8 [R16+UR19+0x2700], R236 ;  /* 0x002700ec10007988 */ /* 0x0003e80008000013 */
[----:B0-----:R-:W4:Y:S04]  /*1ccb0*/  LDL.LU R225, [R1+0x26c] ;  /* 0x00026c0001e17983 */ /* 0x001f280000300800 */
[----:B------:R0:W-:Y:S04]  /*1ccc0*/  STS.U8 [R16+UR19+0x5f00], R249 ;  /* 0x005f00f910007988 */ /* 0x0001e80008000013 */
[----:B-1----:R-:W4:Y:S04]  /*1ccd0*/  LDL.LU R236, [R1+0x250] ;  /* 0x0002500001ec7983 */ /* 0x002f280000300800 */
[----:B------:R1:W-:Y:S04]  /*1cce0*/  STS.U8 [R16+UR19+0x2b00], R228 ;  /* 0x002b00e410007988 */ /* 0x0003e80008000013 */
[----:B0-----:R-:W2:Y:S04]  /*1ccf0*/  LDL.LU R249, [R1+0x234] ;  /* 0x0002340001f97983 */ /* 0x001ea80000300800 */
[----:B------:R0:W-:Y:S04]  /*1cd00*/  STS.U8 [R16+UR19+0x2f00], R22 ;  /* 0x002f001610007988 */ /* 0x0001e80008000013 */
[----:B-1----:R-:W4:Y:S04]  /*1cd10*/  LDL.LU R228, [R1+0x214] ;  /* 0x0002140001e47983 */ /* 0x002f280000300800 */
[----:B------:R1:W-:Y:S04]  /*1cd20*/  STS.U8 [R16+UR19+0x3300], R227 ;  /* 0x003300e310007988 */ /* 0x0003e80008000013 */
[----:B0-----:R-:W3:Y:S04]  /*1cd30*/  LDL.LU R22, [R1+0x1f4] ;  /* 0x0001f40001167983 */ /* 0x001ee80000300800 */
        /* <DEDUP_REMOVED lines=20> */
[----:B-1----:R-:W3:Y:S04]  /*1ce80*/  LDL.LU R250, [R1+0x54] ;  /* 0x0000540001fa7983 */ /* 0x002ee80000300800 */
[----:B------:R0:W-:Y:S04]  /*1ce90*/  STS.U8 [R16+UR19+0x5b00], R248 ;  /* 0x005b00f810007988 */ /* 0x0001e80008000013 */
[----:B------:R1:W-:Y:S04]  /*1cea0*/  STS.U8 [R16+UR19+0x6700], R15 ;  /* 0x0067000f10007988 */ /* 0x0003e80008000013 */
[----:B0-----:R-:W4:Y:S01]  /*1ceb0*/  LDL.LU R248, [R1+0x30] ;  /* 0x0000300001f87983 */ /* 0x001f220000300800 */
[----:B-1----:R-:W-:-:S03]  /*1cec0*/  LOP3.LUT R15, R0, 0x70, RZ, 0x3c, !PT ;  /* 0x00000070000f7812 */ /* 0x002fc600078e3cff */
        /* <DEDUP_REMOVED lines=8> */
[----:B---3--:R0:W-:Y:S04]  /*1cf50*/  STS.U8 [R15+UR19+0x6380], R250 ;  /* 0x006380fa0f007988 */ /* 0x0081e80008000013 */
[----:B0-----:R-:W3:Y:S04]  /*1cf60*/  LDL.LU R250, [R1+0x388] ;  /* 0x0003880001fa7983 */ /* 0x001ee80000300800 */
[----:B------:R0:W-:Y:S04]  /*1cf70*/  STS.U8 [R15+UR19+0x3780], R22 ;  /* 0x003780160f007988 */ /* 0x0001e80008000013 */
[----:B----4-:R1:W-:Y:S04]  /*1cf80*/  STS.U8 [R15+UR19+0x3b80], R227 ;  /* 0x003b80e30f007988 */ /* 0x0103e80008000013 */
[----:B0-----:R-:W4:Y:S04]  /*1cf90*/  LDL.LU R22, [R1+0x154] ;  /* 0x0001540001167983 */ /* 0x001f280000300800 */
[----:B-1----:R-:W4:Y:S04]  /*1cfa0*/  LDL.LU R227, [R1+0x16c] ;  /* 0x00016c0001e37983 */ /* 0x002f280000300800 */
        /* <DEDUP_REMOVED lines=14> */
[----:B------:R1:W-:Y:S04]  /*1d090*/  STS.U8 [R15+UR19+0x4780], R21 ;  /* 0x004780150f007988 */ /* 0x0003e80008000013 */
[----:B------:R1:W-:Y:S04]  /*1d0a0*/  STS.U8 [R15+UR19+0x4b80], R241 ;  /* 0x004b80f10f007988 */ /* 0x0003e80008000013 */
[----:B------:R1:W-:Y:S04]  /*1d0b0*/  STS.U8 [R15+UR19+0x4f80], R234 ;  /* 0x004f80ea0f007988 */ /* 0x0003e80008000013 */
[----:B------:R1:W-:Y:S04]  /*1d0c0*/  STS.U8 [R15+UR19+0x5380], R224 ;  /* 0x005380e00f007988 */ /* 0x0003e80008000013 */
[----:B------:R2:W-:Y:S04]  /*1d0d0*/  STS.U8 [R15+UR19+0x5780], R20 ;  /* 0x005780140f007988 */ /* 0x0005e80008000013 */
        /* <DEDUP_REMOVED lines=9> */
[----:B0-----:R-:W4:Y:S01]  /*1d170*/  LDL.LU R235, [R1+0x13c] ;  /* 0x00013c0001eb7983 */ /* 0x001f220000300800 */
[----:B------:R-:W0:Y:S01]  /*1d180*/  S2R R16, SR_TID.X ;  /* 0x0000000000107919 */ /* 0x000e220000002100 */
[----:B------:R1:W-:Y:S06]  /*1d190*/  MEMBAR.ALL.CTA ;  /* 0x0000000000007992 */ /* 0x0003ec0000008000 */
[----:B-1----:R-:W1:Y:S04]  /*1d1a0*/  FENCE.VIEW.ASYNC.S ;  /* 0x00000000000073c6 */ /* 0x002e680000000000 */
[----:B------:R-:W4:Y:S04]  /*1d1b0*/  LDL.LU R226, [R1+0x124] ;  /* 0x0001240001e27983 */ /* 0x000f280000300800 */
[----:B------:R-:W4:Y:S04]  /*1d1c0*/  LDL.LU R21, [R1+0x10c] ;  /* 0x00010c0001157983 */ /* 0x000f280000300800 */
[----:B------:R-:W4:Y:S04]  /*1d1d0*/  LDL.LU R241, [R1+0xf4] ;  /* 0x0000f40001f17983 */ /* 0x000f280000300800 */
[----:B------:R-:W4:Y:S04]  /*1d1e0*/  LDL.LU R234, [R1+0xdc] ;  /* 0x0000dc0001ea7983 */ /* 0x000f280000300800 */
[----:B-1----:R-:W1:Y:S04]  /*1d1f0*/  SHFL.IDX PT, R168, R168, R3, 0x1f ;  /* 0x00001f03a8a87589 */ /* 0x002e6800000e0000 */
[----:B------:R-:W1:Y:S04]  /*1d200*/  SHFL.IDX PT, R171, R171, R3, 0x1f ;  /* 0x00001f03abab7589 */ /* 0x000e6800000e0000 */
[----:B------:R-:W1:Y:S04]  /*1d210*/  SHFL.IDX PT, R174, R174, R3, 0x1f ;  /* 0x00001f03aeae7589 */ /* 0x000e6800000e0000 */
[----:B------:R-:W3:Y:S04]  /*1d220*/  SHFL.IDX PT, R173, R173, R3, 0x1f ;  /* 0x00001f03adad7589 */ /* 0x000ee800000e0000 */
[----:B------:R-:W3:Y:S04]  /*1d230*/  SHFL.IDX PT, R210, R210, R3, 0x1f ;  /* 0x00001f03d2d27589 */ /* 0x000ee800000e0000 */
[----:B------:R-:W3:Y:S04]  /*1d240*/  SHFL.IDX PT, R214, R214, R3, 0x1f ;  /* 0x00001f03d6d67589 */ /* 0x000ee800000e0000 */
[----:B------:R-:W3:Y:S04]  /*1d250*/  SHFL.IDX PT, R246, R246, R3, 0x1f ;  /* 0x00001f03f6f67589 */ /* 0x000ee800000e0000 */
[----:B------:R-:W4:Y:S04]  /*1d260*/  LDL.LU R224, [R1+0xc8] ;  /* 0x0000c80001e07983 */ /* 0x000f280000300800 */
[----:B------:R-:W3:Y:S01]  /*1d270*/  SHFL.IDX PT, R245, R245, R3, 0x1f ;  /* 0x00001f03f5f57589 */ /* 0x000ee200000e0000 */
[----:B--2---:R-:W-:-:S03]  /*1d280*/  FADD R18, -R222, R249 ;  /* 0x000000f9de127221 */ /* 0x004fc60000000100 */
[----:B------:R-:W2:Y:S01]  /*1d290*/  LDL.LU R20, [R1+0xb0] ;  /* 0x0000b00001147983 */ /* 0x000ea20000300800 */
[----:B------:R-:W-:-:S03]  /*1d2a0*/  FMUL R18, R18, 1.4426950216293334961 ;  /* 0x3fb8aa3b12127820 */ /* 0x000fc60000400000 */
[----:B------:R-:W2:Y:S01]  /*1d2b0*/  LDL.LU R242, [R1+0x98] ;  /* 0x0000980001f27983 */ /* 0x000ea20000300800 */
[----:B------:R-:W1:Y:S03]  /*1d2c0*/  MUFU.EX2 R15, R18 ;  /* 0x00000012000f7308 */ /* 0x000e660000000800 */
[----:B------:R-:W2:Y:S01]  /*1d2d0*/  LDL.LU R247, [R1+0x88] ;  /* 0x0000880001f77983 */ /* 0x000ea20000300800 */
[----:B0-----:R-:W-:Y:S01]  /*1d2e0*/  LOP3.LUT P1, RZ, R16, 0x2, RZ, 0xc0, !PT ;  /* 0x0000000210ff7812 */ /* 0x001fe2000782c0ff */
[----:B------:R-:W-:Y:S02]  /*1d2f0*/  IMAD.MOV.U32 R17, RZ, RZ, 0x5410 ;  /* 0x00005410ff117424 */ /* 0x000fe400078e00ff */
[----:B------:R-:W-:Y:S01]  /*1d300*/  IMAD.MOV.U32 R16, RZ, RZ, 0x7632 ;  /* 0x00007632ff107424 */ /* 0x000fe200078e00ff */
[----:B------:R-:W2:Y:S02]  /*1d310*/  LDL.LU R248, [R1+0x74] ;  /* 0x0000740001f87983 */ /* 0x000ea40000300800 */
[----:B------:R-:W-:-:S02]  /*1d320*/  SEL R17, R17, 0x1054, !P1 ;  /* 0x0000105411117807 */ /* 0x000fc40004800000 */
[----:B------:R-:W-:Y:S01]  /*1d330*/  SEL R16, R16, 0x3276, !P1 ;  /* 0x0000327610107807 */ /* 0x000fe20004800000 */
[----:B------:R-:W2:Y:S01]  /*1d340*/  LDL.LU R249, [R1+0x5c] ;  /* 0x00005c0001f97983 */ /* 0x000ea20000300800 */
[CCC-:B-1----:R-:W-:Y:S02]  /*1d350*/  PRMT R152, R168.reuse, R17.reuse, R153.reuse ;  /* 0x00000011a8987216 */ /* 0x1c2fe40000000099 */
[-C--:B------:R-:W-:Y:S02]  /*1d360*/  PRMT R153, R168, R16.reuse, R153 ;  /* 0x00000010a8997216 */ /* 0x080fe40000000099 */
[C-C-:B------:R-:W-:Y:S01]  /*1d370*/  PRMT R154, R171.reuse, R17, R215.reuse ;  /* 0x00000011ab9a7216 */ /* 0x140fe200000000d7 */
[-C--:B------:R-:W-:Y:S01]  /*1d380*/  FMUL R26, R26, R15.reuse ;  /* 0x0000000f1a1a7220 */ /* 0x080fe20000400000 */
[-C--:B------:R-:W-:Y:S01]  /*1d390*/  PRMT R155, R171, R16.reuse, R215 ;  /* 0x00000010ab9b7216 */ /* 0x080fe200000000d7 */
[----:B------:R-:W-:Y:S01]  /*1d3a0*/  FMUL R27, R27, R15 ;  /* 0x0000000f1b1b7220 */ /* 0x000fe20000400000 */
[--C-:B------:R-:W-:Y:S01]  /*1d3b0*/  PRMT R166, R174, R17, R212.reuse ;  /* 0x00000011aea67216 */ /* 0x100fe200000000d4 */
[-C--:B------:R-:W-:Y:S01]  /*1d3c0*/  FMUL R30, R30, R15.reuse ;  /* 0x0000000f1e1e7220 */ /* 0x080fe20000400000 */
[-C--:B------:R-:W-:Y:S01]  /*1d3d0*/  PRMT R167, R174, R16.reuse, R212 ;  /* 0x00000010aea77216 */ /* 0x080fe200000000d4 */
[-C--:B------:R-:W-:Y:S01]  /*1d3e0*/  FMUL R31, R31, R15.reuse ;  /* 0x0000000f1f1f7220 */ /* 0x080fe20000400000 */
        /* <DEDUP_REMOVED lines=44> */
[----:B---3--:R-:W-:Y:S01]  /*1d6b0*/  FADD R18, -R159, R250 ;  /* 0x000000fa9f127221 */ /* 0x008fe20000000100 */
[-C--:B------:R-:W-:Y:S01]  /*1d6c0*/  FMUL R122, R122, R15.reuse ;  /* 0x0000000f7a7a7220 */ /* 0x080fe20000400000 */
[-C--:B------:R-:W-:Y:S01]  /*1d6d0*/  FMUL R123, R123, R15.reuse ;  /* 0x0000000f7b7b7220 */ /* 0x080fe20000400000 */
[-C--:B------:R-:W-:Y:S01]  /*1d6e0*/  FMUL R126, R126, R15.reuse ;  /* 0x0000000f7e7e7220 */ /* 0x080fe20000400000 */
[----:B------:R-:W-:Y:S01]  /*1d6f0*/  FMUL R18, R18, 1.4426950216293334961 ;  /* 0x3fb8aa3b12127820 */ /* 0x000fe20000400000 */
[-C--:B------:R-:W-:Y:S01]  /*1d700*/  FMUL R127, R127, R15.reuse ;  /* 0x0000000f7f7f7220 */ /* 0x080fe20000400000 */
[-C--:B------:R-:W-:Y:S01]  /*1d710*/  FMUL R130, R130, R15.reuse ;  /* 0x0000000f82827220 */ /* 0x080fe20000400000 */
[-C--:B------:R-:W-:Y:S01]  /*1d720*/  FMUL R131, R131, R15.reuse ;  /* 0x0000000f83837220 */ /* 0x080fe20000400000 */
[-C--:B------:R-:W-:Y:S01]  /*1d730*/  FMUL R134, R134, R15.reuse ;  /* 0x0000000f86867220 */ /* 0x080fe20000400000 */
[-C--:B------:R-:W-:Y:S01]  /*1d740*/  FMUL R135, R135, R15.reuse ;  /* 0x0000000f87877220 */ /* 0x080fe20000400000 */
[----:B------:R-:W0:Y:S01]  /*1d750*/  MUFU.EX2 R18, R18 ;  /* 0x0000001200127308 */ /* 0x000e220000000800 */
[-C--:B------:R-:W-:Y:S01]  /*1d760*/  FMUL R138, R138, R15.reuse ;  /* 0x0000000f8a8a7220 */ /* 0x080fe20000400000 */
[-C--:B------:R-:W-:Y:S01]  /*1d770*/  FMUL R139, R139, R15.reuse ;  /* 0x0000000f8b8b7220 */ /* 0x080fe20000400000 */
[-C--:B------:R-:W-:Y:S01]  /*1d780*/  FMUL R142, R142, R15.reuse ;  /* 0x0000000f8e8e7220 */ /* 0x080fe20000400000 */
[-C--:B------:R-:W-:Y:S01]  /*1d790*/  FMUL R143, R143, R15.reuse ;  /* 0x0000000f8f8f7220 */ /* 0x080fe20000400000 */
[-C--:B------:R-:W-:Y:S01]  /*1d7a0*/  FMUL R146, R146, R15.reuse ;  /* 0x0000000f92927220 */ /* 0x080fe20000400000 */
[-C--:B------:R-:W-:Y:S01]  /*1d7b0*/  FMUL R147, R147, R15.reuse ;  /* 0x0000000f93937220 */ /* 0x080fe20000400000 */
[-C--:B------:R-:W-:Y:S01]  /*1d7c0*/  FMUL R150, R150, R15.reuse ;  /* 0x0000000f96967220 */ /* 0x080fe20000400000 */
[----:B------:R-:W-:Y:S01]  /*1d7d0*/  FMUL R151, R151, R15 ;  /* 0x0000000f97977220 */ /* 0x000fe20000400000 */
[C-C-:B------:R-:W-:Y:S01]  /*1d7e0*/  PRMT R164, R173.reuse, R17, R213.reuse ;  /* 0x00000011ada47216 */ /* 0x140fe200000000d5 */
[----:B------:R-:W3:Y:S01]  /*1d7f0*/  LDL.LU R250, [R1+0x44] ;  /* 0x0000440001fa7983 */ /* 0x000ee20000300800 */
[----:B------:R-:W-:-:S02]  /*1d800*/  PRMT R165, R173, R16, R213 ;  /* 0x00000010ada57216 */ /* 0x000fc400000000d5 */
[-C--:B------:R-:W-:Y:S02]  /*1d810*/  PRMT R168, R210, R17.reuse, R169 ;  /* 0x00000011d2a87216 */ /* 0x080fe400000000a9 */
[--C-:B------:R-:W-:Y:S01]  /*1d820*/  PRMT R170, R214, R17, R172.reuse ;  /* 0x00000011d6aa7216 */ /* 0x100fe200000000ac */
[-C--:B0-----:R-:W-:Y:S01]  /*1d830*/  FMUL R24, R24, R18.reuse ;  /* 0x0000001218187220 */ /* 0x081fe20000400000 */
        /* <DEDUP_REMOVED lines=63> */
[----:B------:R-:W-:-:S02]  /*1dc30*/  PRMT R171, R214, R16, R172 ;  /* 0x00000010d6ab7216 */ /* 0x000fc400000000ac */
[-C--:B------:R-:W-:Y:S02]  /*1dc40*/  PRMT R174, R246, R17.reuse, R175 ;  /* 0x00000011f6ae7216 */ /* 0x080fe400000000af */
[-C--:B------:R-:W-:Y:S02]  /*1dc50*/  PRMT R169, R210, R16.reuse, R169 ;  /* 0x00000010d2a97216 */ /* 0x080fe400000000a9 */
[C-C-:B------:R-:W-:Y:S02]  /*1dc60*/  PRMT R172, R245.reuse, R17, R209.reuse ;  /* 0x00000011f5ac7216 */ /* 0x140fe400000000d1 */
[-C--:B------:R-:W-:Y:S02]  /*1dc70*/  PRMT R173, R245, R16.reuse, R209 ;  /* 0x00000010f5ad7216 */ /* 0x080fe400000000d1 */
[----:B------:R-:W-:Y:S01]  /*1dc80*/  PRMT R175, R246, R16, R175 ;  /* 0x00000010f6af7216 */ /* 0x000fe200000000af */
[----:B------:R-:W-:Y:S06]  /*1dc90*/  BAR.SYNC.DEFER_BLOCKING 0x0 ;  /* 0x0000000000007b1d */ /* 0x000fec0000010000 */
[----:B------:R-:W-:-:S06]  /*1dca0*/  WARPGROUP.ARRIVE ;  /* 0x00000000000079c5 */ /* 0x000fcc0000000000 */
[----:B------:R-:W-:Y:S01]  /*1dcb0*/  QGMMA.64x256x32.F32.E4M3.E4M3 R24, R152, gdesc[UR12], R24 ;  /* 0x03e0000c98187df3 */ /* 0x000fe20008700818 */
[----:B----4-:R-:W-:-:S04]  /*1dcc0*/  FADD R16, R227, R22 ;  /* 0x00000016e3107221 */ /* 0x010fc80000000000 */
[----:B------:R-:W-:-:S04]  /*1dcd0*/  FADD R16, R235, R16 ;  /* 0x00000010eb107221 */ /* 0x000fc80000000000 */
[----:B------:R-:W-:-:S04]  /*1dce0*/  FADD R16, R226, R16 ;  /* 0x00000010e2107221 */ /* 0x000fc80000000000 */
[----:B------:R-:W-:Y:S01]  /*1dcf0*/  FADD R16, R21, R16 ;  /* 0x0000001015107221 */ /* 0x000fe20000000000 */
[----:B------:R-:W-:Y:S01]  /*1dd00*/  FADD R156, R178, R156 ;  /* 0x0000009cb29c7221 */ /* 0x000fe20000000000 */
[----:B------:R-:W0:Y:S02]  /*1dd10*/  LDC R21, c[0x0][0x280] ;  /* 0x0000a000ff157b82 */ /* 0x000e240000000800 */
[----:B------:R-:W-:-:S04]  /*1dd20*/  FADD R16, R241, R16 ;  /* 0x00000010f1107221 */ /* 0x000fc80000000000 */
[----:B------:R-:W-:-:S04]  /*1dd30*/  FADD R16, R234, R16 ;  /* 0x00000010ea107221 */ /* 0x000fc80000000000 */
[----:B------:R-:W-:-:S03]  /*1dd40*/  FADD R16, R224, R16 ;  /* 0x00000010e0107221 */ /* 0x000fc60000000000 */
[----:B------:R-:W-:Y:S01]  /*1dd50*/  QGMMA.64x256x32.F32.E4M3.E4M3 R24, R164, gdesc[UR8], R24 ;  /* 0x03e00008a4187df3 */ /* 0x000fe20008700818 */
[----:B--2---:R-:W-:-:S04]  /*1dd60*/  FADD R16, R20, R16 ;  /* 0x0000001014107221 */ /* 0x004fc80000000000 */
[----:B------:R-:W-:-:S04]  /*1dd70*/  FADD R16, R242, R16 ;  /* 0x00000010f2107221 */ /* 0x000fc80000000000 */
[----:B------:R-:W-:-:S04]  /*1dd80*/  FADD R16, R247, R16 ;  /* 0x00000010f7107221 */ /* 0x000fc80000000000 */
[----:B------:R-:W-:-:S04]  /*1dd90*/  FADD R16, R248, R16 ;  /* 0x00000010f8107221 */ /* 0x000fc80000000000 */
[----:B------:R-:W-:-:S04]  /*1dda0*/  FADD R16, R249, R16 ;  /* 0x00000010f9107221 */ /* 0x000fc80000000000 */
[----:B---3--:R-:W-:-:S04]  /*1ddb0*/  FADD R16, R250, R16 ;  /* 0x00000010fa107221 */ /* 0x008fc80000000000 */
[----:B------:R-:W-:Y:S02]  /*1ddc0*/  FADD R16, R9, R16 ;  /* 0x0000001009107221 */ /* 0x000fe40000000000 */
[----:B------:R1:W5:Y:S02]  /*1ddd0*/  LDL.LU R9, [R1+0xd98] ;  /* 0x000d980001097983 */ /* 0x0003640000300800 */
[----:B------:R-:W-:Y:S02]  /*1dde0*/  FADD R16, R6, R16 ;  /* 0x0000001006107221 */ /* 0x000fe40000000000 */
[----:B------:R1:W5:Y:S02]  /*1ddf0*/  LDL.LU R6, [R1+0xd94] ;  /* 0x000d940001067983 */ /* 0x0003640000300800 */
[----:B------:R-:W-:Y:S02]  /*1de00*/  FADD R16, R2, R16 ;  /* 0x0000001002107221 */ /* 0x000fe40000000000 */
[----:B------:R-:W2:Y:S02]  /*1de10*/  LDL.LU R2, [R1+0xd90] ;  /* 0x000d900001027983 */ /* 0x000ea40000300800 */
[----:B------:R-:W-:-:S02]  /*1de20*/  FADD R16, R5, R16 ;  /* 0x0000001005107221 */ /* 0x000fc40000000000 */
        /* <DEDUP_REMOVED lines=8> */
[----:B------:R1:W5:Y:S04]  /*1deb0*/  LDL.LU R7, [R1+0xd7c] ;  /* 0x000d7c0001077983 */ /* 0x0003680000300800 */
[----:B------:R-:W3:Y:S04]  /*1dec0*/  LDL.LU R23, [R1+0x390] ;  /* 0x0003900001177983 */ /* 0x000ee80000300800 */
[----:B------:R-:W4:Y:S01]  /*1ded0*/  LDL.LU R22, [R1+0x38c] ;  /* 0x00038c0001167983 */ /* 0x000f220000300800 */
[----:B------:R-:W-:Y:S01]  /*1dee0*/  QGMMA.64x256x32.F32.E4M3.E4M3 R24, R168, gdesc[UR20], R24 ;  /* 0x03e00014a8187df3 */ /* 0x000fe20008700818 */
[----:B------:R-:W-:-:S04]  /*1def0*/  FADD R156, R157, R156 ;  /* 0x0000009c9d9c7221 */ /* 0x000fc80000000000 */
        /* <DEDUP_REMOVED lines=18> */
[----:B------:R-:W-:Y:S01]  /*1e020*/  FADD R156, R196, R156 ;  /* 0x0000009cc49c7221 */ /* 0x000fe20000000000 */
[----:B------:R-:W-:-:S03]  /*1e030*/  FADD R16, R252, R16 ;  /* 0x00000010fc107221 */ /* 0x000fc60000000000 */
        /* <DEDUP_REMOVED lines=11> */
[----:B------:R-:W-:Y:S03]  /*1e0f0*/  QGMMA.64x256x32.F32.E4M3.E4M3 R24, R172, gdesc[UR24], R24, gsb0 ;  /* 0x03e00018ac187df3 */ /* 0x000fe60008000818 */
[----:B------:R-:W-:Y:S01]  /*1e100*/  FADD R156, R205, R156 ;  /* 0x0000009ccd9c7221 */ /* 0x000fe20000000000 */
[----:B------:R-:W-:-:S03]  /*1e110*/  FADD R16, R179, R16 ;  /* 0x00000010b3107221 */ /* 0x000fc60000000000 */
[----:B------:R-:W-:Y:S01]  /*1e120*/  FADD R156, R206, R156 ;  /* 0x0000009cce9c7221 */ /* 0x000fe20000000000 */
[----:B------:R-:W-:-:S03]  /*1e130*/  FADD R16, R158, R16 ;  /* 0x000000109e107221 */ /* 0x000fc60000000000 */
[----:B------:R-:W-:Y:S01]  /*1e140*/  FADD R156, R207, R156 ;  /* 0x0000009ccf9c7221 */ /* 0x000fe20000000000 */
[----:B------:R-:W-:-:S03]  /*1e150*/  FADD R16, R162, R16 ;  /* 0x00000010a2107221 */ /* 0x000fc60000000000 */
[----:B------:R-:W-:Y:S01]  /*1e160*/  FADD R156, R208, R156 ;  /* 0x0000009cd09c7221 */ /* 0x000fe20000000000 */
[----:B------:R-:W-:-:S04]  /*1e170*/  FADD R16, R163, R16 ;  /* 0x00000010a3107221 */ /* 0x000fc80000000000 */
[----:B------:R-:W0:Y:S04]  /*1e180*/  SHFL.BFLY PT, R19, R156, 0x2, 0x1f ;  /* 0x0c401f009c137f89 */ /* 0x000e2800000e0000 */
[----:B------:R-:W1:Y:S01]  /*1e190*/  SHFL.BFLY PT, R17, R16, 0x2, 0x1f ;  /* 0x0c401f0010117f89 */ /* 0x000e6200000e0000 */
[----:B0-----:R-:W-:Y:S01]  /*1e1a0*/  FADD R19, R156, R19 ;  /* 0x000000139c137221 */ /* 0x001fe20000000000 */
[----:B-1----:R-:W-:-:S04]  /*1e1b0*/  FADD R17, R16, R17 ;  /* 0x0000001110117221 */ /* 0x002fc80000000000 */
[----:B------:R-:W0:Y:S04]  /*1e1c0*/  SHFL.BFLY PT, R16, R19, 0x1, 0x1f ;  /* 0x0c201f0013107f89 */ /* 0x000e2800000e0000 */
[----:B------:R-:W1:Y:S01]  /*1e1d0*/  SHFL.BFLY PT, R20, R17, 0x1, 0x1f ;  /* 0x0c201f0011147f89 */ /* 0x000e6200000e0000 */
[----:B------:R-:W4:Y:S01]  /*1e1e0*/  S2R R12, SR_TID.X ;  /* 0x00000000000c7919 */ /* 0x000f220000002100 */
[----:B------:R-:W4:Y:S01]  /*1e1f0*/  S2R R11, SR_TID.X ;  /* 0x00000000000b7919 */ /* 0x000f220000002100 */
[----:B------:R-:W4:Y:S01]  /*1e200*/  S2R R10, SR_TID.X ;  /* 0x00000000000a7919 */ /* 0x000f220000002100 */
[----:B0-----:R-:W-:Y:S01]  /*1e210*/  FADD R16, R19, R16 ;  /* 0x0000001013107221 */ /* 0x001fe20000000000 */
[----:B-1----:R-:W-:-:S03]  /*1e220*/  FADD R20, R17, R20 ;  /* 0x0000001411147221 */ /* 0x002fc60000000000 */
[----:B---3--:R-:W-:Y:S01]  /*1e230*/  FFMA R23, R18, R23, R16 ;  /* 0x0000001712177223 */ /* 0x008fe20000000010 */
[----:B----4-:R-:W-:-:S04]  /*1e240*/  FFMA R22, R15, R22, R20 ;  /* 0x000000160f167223 */ /* 0x010fc80000000014 */
[----:B------:R0:W-:Y:S01]  /*1e250*/  STL [R1+0x390], R23 ;  /* 0x0003901701007387 */ /* 0x0001e20000100800 */
[----:B------:R-:W-:-:S03]  /*1e260*/  UIADD3 UR4, UR4, 0x80, URZ ;  /* 0x0000008004047890 */ /* 0x000fc6000fffe03f */
[----:B------:R0:W-:Y:S04]  /*1e270*/  STL [R1+0x38c], R22 ;  /* 0x00038c1601007387 */ /* 0x0001e80000100800 */
[----:B------:R0:W-:Y:S04]  /*1e280*/  STL [R1+0x388], R159 ;  /* 0x0003889f01007387 */ /* 0x0001e80000100800 */
[----:B------:R0:W-:Y:S01]  /*1e290*/  STL [R1+0x384], R222 ;  /* 0x000384de01007387 */ /* 0x0001e20000100800 */
[----:B------:R-:W-:Y:S01]  /*1e2a0*/  ISETP.LE.AND P1, PT, R21, UR4, PT ;  /* 0x0000000415007c0c */ /* 0x000fe2000bf23270 */
[----:B------:R-:W-:Y:S01]  /*1e2b0*/  ULEA UR5, UR17, UR5, 0x7 ;  /* 0x0000000511057291 */ /* 0x000fe2000f8e383f */
[----:B------:R-:W-:-:S02]  /*1e2c0*/  LOP3.LUT R12, R12, 0x7f, RZ, 0xc0, !PT ;  /* 0x0000007f0c0c7812 */ /* 0x000fc400078ec0ff */
[----:B------:R-:W-:Y:S02]  /*1e2d0*/  LOP3.LUT R11, R11, 0x7f, RZ, 0xc0, !PT ;  /* 0x0000007f0b0b7812 */ /* 0x000fe400078ec0ff */
[----:B------:R-:W-:Y:S01]  /*1e2e0*/  LOP3.LUT R10, R10, 0x7f, RZ, 0xc0, !PT ;  /* 0x0000007f0a0a7812 */ /* 0x000fe200078ec0ff */
[----:B--2---:R-:W-:Y:S01]  /*1e2f0*/  IMAD R2, R221, 0x80, R2 ;  /* 0x00000080dd027824 */ /* 0x004fe200078e0202 */
[----:B------:R-:W-:Y:S01]  /*1e300*/  LOP3.LUT R12, R12, 0x30, RZ, 0x3c, !PT ;  /* 0x000000300c0c7812 */ /* 0x000fe200078e3cff */
[----:B------:R-:W-:Y:S01]  /*1e310*/  IMAD.MOV.U32 R16, RZ, RZ, R159 ;  /* 0x000000ffff107224 */ /* 0x000fe200078e009f */
[----:B------:R-:W-:Y:S01]  /*1e320*/  LOP3.LUT R11, R11, 0x20, RZ, 0x3c, !PT ;  /* 0x000000200b0b7812 */ /* 0x000fe200078e3cff */
[----:B------:R-:W-:Y:S01]  /*1e330*/  IMAD.MOV.U32 R15, RZ, RZ, R222 ;  /* 0x000000ffff0f7224 */ /* 0x000fe200078e00de */
[----:B------:R-:W-:Y:S01]  /*1e340*/  LOP3.LUT R10, R10, 0x10, RZ, 0x3c, !PT ;  /* 0x000000100a0a7812 */ /* 0x000fe200078e3cff */
[----:B------:R-:W-:Y:S02]  /*1e350*/  WARPGROUP.DEPBAR.LE gsb0, 0x0 ;  /* 0x00008000000079c5 */ /* 0x000fe40000010000 */
[----:B0-----:R-:W-:Y:S05]  /*1e360*/  @!P1 BRA `(.L_x_1) ;  /* 0xfffffed4000c9947 */ /* 0x001fea000383ffff */
.L_x_0:
[----:B------:R-:W2:Y:S01]  /*1e370*/  LDL.LU R18, [R1+0x38c] ;  /* 0x00038c0001127983 */ /* 0x000ea20000300800 */
[----:B------:R-:W0:Y:S01]  /*1e380*/  S2R R220, SR_TID.X ;  /* 0x0000000000dc7919 */ /* 0x000e220000002100 */
[----:B-----5:R-:W-:Y:S01]  /*1e390*/  FMUL R4, R151, 0.25 ;  /* 0x3e80000097047820 */ /* 0x020fe20000400000 */
[----:B------:R-:W-:Y:S01]  /*1e3a0*/  FMUL R7, R150, 0.25 ;  /* 0x3e80000096077820 */ /* 0x000fe20000400000 */
[----:B------:R-:W-:Y:S01]  /*1e3b0*/  FMUL R9, R26, 0.25 ;  /* 0x3e8000001a097820 */ /* 0x000fe20000400000 */
[----:B------:R-:W3:Y:S01]  /*1e3c0*/  LDL.LU R17, [R1+0x390] ;  /* 0x0003900001117983 */ /* 0x000ee20000300800 */
[----:B------:R-:W-:Y:S01]  /*1e3d0*/  FMUL R10, R27, 0.25 ;  /* 0x3e8000001b0a7820 */ /* 0x000fe20000400000 */
[----:B------:R-:W-:Y:S01]  /*1e3e0*/  FMUL R13, R28, 0.25 ;  /* 0x3e8000001c0d7820 */ /* 0x000fe20000400000 */
[----:B------:R-:W-:Y:S01]  /*1e3f0*/  FMUL R12, R25, 0.25 ;  /* 0x3e800000190c7820 */ /* 0x000fe20000400000 */
[----:B------:R-:W-:Y:S01]  /*1e400*/  LEA R168, R0, UR19, 0x4 ;  /* 0x0000001300a87c11 */ /* 0x000fe2000f8e20ff */
[----:B------:R-:W-:Y:S06]  /*1e410*/  BAR.SYNC.DEFER_BLOCKING 0x0 ;  /* 0x0000000000007b1d */ /* 0x000fec0000010000 */
[----:B------:R-:W-:Y:S01]  /*1e420*/  ULDC.64 UR4, c[0x0][0x270] ;  /* 0x00009c0000047ab9 */ /* 0x000fe20000000a00 */
[----:B------:R-:W1:Y:S01]  /*1e430*/  S2R R216, SR_CTAID.X ;  /* 0x0000000000d87919 */ /* 0x000e620000002500 */
[----:B------:R-:W-:Y:S01]  /*1e440*/  UIMAD UR4, UR18, UR4, URZ ;  /* 0x00000004120472a4 */ /* 0x000fe2000f8e023f */
[C---:B0-----:R-:W-:Y:S01]  /*1e450*/  IMAD.SHL.U32 R3, R220.reuse, 0x4, RZ ;  /* 0x00000004dc037824 */ /* 0x041fe200078e00ff */
[C---:B------:R-:W-:Y:S01]  /*1e460*/  LOP3.LUT R11, R220.reuse, 0x7, RZ, 0xc0, !PT ;  /* 0x00000007dc0b7812 */ /* 0x040fe200078ec0ff */
[C---:B------:R-:W-:Y:S01]  /*1e470*/  IMAD.SHL.U32 R2, R220.reuse, 0x8, RZ ;  /* 0x00000008dc027824 */ /* 0x040fe200078e00ff */
[----:B------:R-:W-:-:S02]  /*1e480*/  LOP3.LUT R14, R220, 0x8, RZ, 0xc0, !PT ;  /* 0x00000008dc0e7812 */ /* 0x000fc400078ec0ff */
[----:B------:R-:W-:Y:S01]  /*1e490*/  LOP3.LUT R6, R3, 0xc0, RZ, 0xc0, !PT ;  /* 0x000000c003067812 */ /* 0x000fe200078ec0ff */
[C---:B------:R-:W-:Y:S01]  /*1e4a0*/  IMAD.SHL.U32 R8, R11.reuse, 0x10, RZ ;  /* 0x000000100b087824 */ /* 0x040fe200078e00ff */
[----:B------:R-:W-:Y:S02]  /*1e4b0*/  LOP3.LUT R2, R2, 0x380, RZ, 0xc0, !PT ;  /* 0x0000038002027812 */ /* 0x000fe400078ec0ff */
[----:B------:R-:W-:Y:S02]  /*1e4c0*/  LEA R11, R11, UR19, 0x3 ;  /* 0x000000130b0b7c11 */ /* 0x000fe4000f8e18ff */
[----:B------:R-:W-:Y:S02]  /*1e4d0*/  LEA R5, R14, UR19, 0x7 ;  /* 0x000000130e057c11 */ /* 0x000fe4000f8e38ff */
[----:B------:R-:W-:Y:S02]  /*1e4e0*/  LOP3.LUT R218, R220, 0x3f, RZ, 0xc0, !PT ;  /* 0x0000003fdcda7812 */ /* 0x000fe400078ec0ff */
[----:B------:R-:W-:Y:S01]  /*1e4f0*/  IADD3 R2, R8, R5, R2 ;  /* 0x0000000508027210 */ /* 0x000fe20007ffe002 */
[----:B------:R-:W-:-:S02]  /*1e500*/  IMAD.IADD R5, R6, 0x1, R11 ;  /* 0x0000000106057824 */ /* 0x000fc400078e020b */
[----:B------:R-:W-:Y:S01]  /*1e510*/  FMUL R6, R143, 0.25 ;  /* 0x3e8000008f067820 */ /* 0x000fe20000400000 */
[----:B------:R-:W-:Y:S01]  /*1e520*/  FMUL R8, R139, 0.25 ;  /* 0x3e8000008b087820 */ /* 0x000fe20000400000 */
[----:B------:R-:W-:Y:S01]  /*1e530*/  FMUL R11, R130, 0.25 ;  /* 0x3e800000820b7820 */ /* 0x000fe20000400000 */
[----:B-1----:R-:W-:Y:S01]  /*1e540*/  IMAD R216, R216, 0x40, R218 ;  /* 0x00000040d8d87824 */ /* 0x002fe200078e02da */
[----:B------:R-:W-:Y:S01]  /*1e550*/  LEA.HI R14, R14, R5, RZ, 0x1f ;  /* 0x000000050e0e7211 */ /* 0x000fe200078ff8ff */
[----:B--2---:R-:W-:-:S05]  /*1e560*/  IMAD.MOV.U32 R3, RZ, RZ, R18 ;  /* 0x000000ffff037224 */ /* 0x004fca00078e0012 */
[C---:B------:R-:W-:Y:S02]  /*1e570*/  FSETP.GT.AND P0, PT, |R3|.reuse, 8.50705917302346158658e+37, PT ;  /* 0x7e8000000300780b */ /* 0x040fe40003f04200 */
[----:B------:R-:W-:Y:S02]  /*1e580*/  FSETP.GEU.AND P4, PT, |R3|, 1.175494350822287508e-38, PT ;  /* 0x008000000300780b */ /* 0x000fe40003f8e200 */
[----:B------:R-:W-:Y:S01]  /*1e590*/  FSEL R151, R4, R151, P0 ;  /* 0x0000009704977208 */ /* 0x000fe20000000000 */
[----:B------:R-:W-:Y:S01]  /*1e5a0*/  FMUL R4, R147, 0.25 ;  /* 0x3e80000093047820 */ /* 0x000fe20000400000 */
        /* <DEDUP_REMOVED lines=83> */
[----:B---3--:R-:W-:Y:S01]  /*1eae0*/  IMAD.MOV.U32 R4, RZ, RZ, R17 ;  /* 0x000000ffff047224 */ /* 0x008fe200078e0011 */
        /* <DEDUP_REMOVED lines=8> */
[----:B------:R-:W-:Y:S01]  /*1eb70*/  FSETP.GT.AND P1, PT, |R4|, 8.50705917302346158658e+37, PT ;  /* 0x7e8000000400780b */ /* 0x000fe20003f24200 */
[----:B------:R-:W-:Y:S01]  /*1eb80*/  @!P4 FMUL R26, R26, 16777216 ;  /* 0x4b8000001a1ac820 */ /* 0x000fe20000400000 */
        /* <DEDUP_REMOVED lines=107> */
[----:B------:R-:W-:Y:S01]  /*1f240*/  FMUL R7, R4, 8388608 ;  /* 0x4b00000004077820 */ /* 0x000fe20000400000 */
[----:B------:R-:W-:Y:S01]  /*1f250*/  FSEL R53, R6, R53, P1 ;  /* 0x0000003506357208 */ /* 0x000fe20000800000 */
[----:B------:R-:W-:Y:S01]  /*1f260*/  FMUL R6, R41, 0.25 ;  /* 0x3e80000029067820 */ /* 0x000fe20000400000 */
[----:B------:R-:W-:Y:S01]  /*1f270*/  FSETP.GEU.AND P2, PT, R4, 1.175494350822287508e-38, PT ;  /* 0x008000000400780b */ /* 0x000fe20003f4e000 */
        /* <DEDUP_REMOVED lines=9> */
[----:B------:R-:W-:Y:S01]  /*1f310*/  FSEL R7, R7, R4, !P2 ;  /* 0x0000000407077208 */ /* 0x000fe20005000000 */
[----:B------:R-:W-:Y:S01]  /*1f320*/  @!P4 FMUL R150, R150, 16777216 ;  /* 0x4b8000009696c820 */ /* 0x000fe20000400000 */
[----:B------:R-:W-:Y:S01]  /*1f330*/  FSEL R166, RZ, -23, P2 ;  /* 0xc1b80000ffa67808 */ /* 0x000fe20001000000 */
[----:B------:R-:W-:Y:S01]  /*1f340*/  @!P4 FMUL R147, R147, 16777216 ;  /* 0x4b8000009393c820 */ /* 0x000fe20000400000 */
[C---:B------:R-:W-:Y:S01]  /*1f350*/  FSETP.GEU.AND P2, PT, |R4|.reuse, 1.175494350822287508e-38, PT ;  /* 0x008000000400780b */ /* 0x040fe20003f4e200 */
[----:B------:R-:W-:Y:S01]  /*1f360*/  @P1 FMUL R4, R4, 0.25 ;  /* 0x3e80000004041820 */ /* 0x000fe20000400000 */
[----:B------:R-:W-:Y:S01]  /*1f370*/  FSEL R41, R6, R41, P1 ;  /* 0x0000002906297208 */ /* 0x000fe20000800000 */
[----:B------:R-:W-:Y:S01]  /*1f380*/  FMUL R6, R3, 8388608 ;  /* 0x4b00000003067820 */ /* 0x000fe20000400000 */
[----:B------:R-:W-:Y:S01]  /*1f390*/  FSEL R57, R8, R57, P1 ;  /* 0x0000003908397208 */ /* 0x000fe20000800000 */
[----:B------:R-:W-:Y:S01]  /*1f3a0*/  FMUL R8, R49, 0.25 ;  /* 0x3e80000031087820 */ /* 0x000fe20000400000 */
[----:B------:R-:W-:Y:S01]  /*1f3b0*/  FSEL R116, R11, R116, P1 ;  /* 0x000000740b747208 */ /* 0x000fe20000800000 */
[----:B------:R-:W-:Y:S01]  /*1f3c0*/  FMUL R11, R96, 0.25 ;  /* 0x3e800000600b7820 */ /* 0x000fe20000400000 */
[----:B------:R-:W-:Y:S01]  /*1f3d0*/  FSEL R105, R10, R105, P1 ;  /* 0x000000690a697208 */ /* 0x000fe20000800000 */
[----:B------:R-:W-:Y:S01]  /*1f3e0*/  FMUL R10, R85, 0.25 ;  /* 0x3e800000550a7820 */ /* 0x000fe20000400000 */
[----:B------:R-:W-:Y:S01]  /*1f3f0*/  FSETP.GEU.AND P3, PT, R3, 1.175494350822287508e-38, PT ;  /* 0x008000000300780b */ /* 0x000fe20003f6e000 */
[----:B------:R-:W-:Y:S01]  /*1f400*/  @!P4 FMUL R146, R146, 16777216 ;  /* 0x4b8000009292c820 */ /* 0x000fe20000400000 */
[----:B------:R-:W-:Y:S01]  /*1f410*/  FSEL R68, R9, R68, P1 ;  /* 0x0000004409447208 */ /* 0x000fe20000800000 */
[----:B------:R-:W-:Y:S01]  /*1f420*/  FMUL R9, R60, 0.25 ;  /* 0x3e8000003c097820 */ /* 0x000fe20000400000 */
[----:B------:R-:W-:Y:S01]  /*1f430*/  FSEL R6, R6, R3, !P3 ;  /* 0x0000000306067208 */ /* 0x000fe20005800000 */
[----:B------:R-:W-:Y:S01]  /*1f440*/  @P0 FMUL R3, R3, 0.25 ;  /* 0x3e80000003030820 */ /* 0x000fe20000400000 */
        /* <DEDUP_REMOVED lines=8> */
[----:B------:R-:W-:Y:S01]  /*1f4d0*/  @!P4 FMUL R3, R3, 16777216 ;  /* 0x4b8000000303c820 */ /* 0x000fe20000400000 */
        /* <DEDUP_REMOVED lines=9> */
[----:B------:R-:W0:Y:S01]  /*1f570*/  MUFU.RCP R3, R3 ;  /* 0x0000000300037308 */ /* 0x000e220000001000 */
[----:B------:R-:W-:Y:S01]  /*1f580*/  FSEL R33, R8, R33, P1 ;  /* 0x0000002108217208 */ /* 0x000fe20000800000 */
[----:B------:R-:W-:Y:S01]  /*1f590*/  VIADD R8, R7, 0xc0cafb0d ;  /* 0xc0cafb0d07087836 */ /* 0x000fe20000000000 */
[----:B------:R-:W-:Y:S01]  /*1f5a0*/  FSEL R56, R11, R56, P1 ;  /* 0x000000380b387208 */ /* 0x000fe20000800000 */
[----:B------:R-:W-:Y:S01]  /*1f5b0*/  FMUL R11, R36, 0.25 ;  /* 0x3e800000240b7820 */ /* 0x000fe20000400000 */
[----:B------:R-:W-:Y:S01]  /*1f5c0*/  FSEL R45, R10, R45, P1 ;  /* 0x0000002d0a2d7208 */ /* 0x000fe20000800000 */
[----:B------:R-:W-:Y:S01]  /*1f5d0*/  FMUL R10, R29, 0.25 ;  /* 0x3e8000001d0a7820 */ /* 0x000fe20000400000 */
[----:B------:R-:W-:Y:S01]  /*1f5e0*/  FSEL R40, R9, R40, P1 ;  /* 0x0000002809287208 */ /* 0x000fe20000800000 */
[----:B------:R-:W1:Y:S01]  /*1f5f0*/  MUFU.RCP R4, R4 ;  /* 0x0000000400047308 */ /* 0x000e620000001000 */
[----:B------:R-:W-:Y:S01]  /*1f600*/  FMUL R9, R32, 0.25 ;  /* 0x3e80000020097820 */ /* 0x000fe20000400000 */
[----:B------:R-:W-:Y:S01]  /*1f610*/  LOP3.LUT R8, R8, 0xff800000, RZ, 0xc0, !PT ;  /* 0xff80000008087812 */ /* 0x000fe200078ec0ff */
[----:B------:R-:W-:Y:S01]  /*1f620*/  @!P4 FMUL R143, R143, 16777216 ;  /* 0x4b8000008f8fc820 */ /* 0x000fe20000400000 */
[----:B------:R-:W-:Y:S01]  /*1f630*/  FSEL R36, R11, R36, P1 ;  /* 0x000000240b247208 */ /* 0x000fe20000800000 */
        /* <DEDUP_REMOVED lines=9> */
[----:B------:R-:W-:Y:S01]  /*1f6d0*/  I2FP.F32.S32 R11, R8 ;  /* 0x00000008000b7245 */ /* 0x000fe20000201400 */
[----:B------:R-:W-:Y:S01]  /*1f6e0*/  @!P4 FMUL R131, R131, 16777216 ;  /* 0x4b8000008383c820 */ /* 0x000fe20000400000 */
        /* <DEDUP_REMOVED lines=116> */
[----:B------:R-:W-:-:S02]  /*1fe30*/  VIADD R9, R6, 0xc0cafb0d ;  /* 0xc0cafb0d06097836 */ /* 0x000fc40000000000 */
[----:B------:R-:W-:Y:S01]  /*1fe40*/  FFMA.FTZ R166, R11, 1.1920928955078125e-07, R166 ;  /* 0x340000000ba67823 */ /* 0x000fe200000100a6 */
[C---:B0-----:R-:W-:Y:S01]  /*1fe50*/  FMUL R151, R3.reuse, R151 ;  /* 0x0000009703977220 */ /* 0x041fe20000400000 */
[C---:B------:R-:W-:Y:S01]  /*1fe60*/  FMUL R150, R3.reuse, R150 ;  /* 0x0000009603967220 */ /* 0x040fe20000400000 */
        /* <DEDUP_REMOVED lines=61> */
[----:B------:R-:W-:Y:S01]  /*20240*/  FMUL R26, R3, R26 ;  /* 0x0000001a031a7220 */ /* 0x000fe20000400000 */
[C---:B-1----:R-:W-:Y:S01]  /*20250*/  FMUL R149, R4.reuse, R149 ;  /* 0x0000009504957220 */ /* 0x042fe20000400000 */
        /* <DEDUP_REMOVED lines=63> */
[----:B------:R-:W-:Y:S01]  /*20650*/  LOP3.LUT R9, R9, 0xff800000, RZ, 0xc0, !PT ;  /* 0xff80000009097812 */ /* 0x000fe200078ec0ff */
[----:B------:R-:W-:Y:S01]  /*20660*/  IMAD.IADD R8, R7, 0x1, -R8 ;  /* 0x0000000107087824 */ /* 0x000fe200078e0a08 */
[----:B------:R-:W-:-:S02]  /*20670*/  F2FP.SATFINITE.E4M3.F32.PACK_AB_MERGE_C R34, R35, R34, RZ ;  /* 0x000000222322723e */ /* 0x000fc400048070ff */
[----:B------:R-:W-:Y:S02]  /*20680*/  F2FP.SATFINITE.E4M3.F32.PACK_AB_MERGE_C R44, R45, R44, RZ ;  /* 0x0000002c2d2c723e */ /* 0x000fe400048070ff */
[----:B------:R-:W-:Y:S02]  /*20690*/  F2FP.SATFINITE.E4M3.F32.PACK_AB_MERGE_C R24, R25, R24, RZ ;  /* 0x000000181918723e */ /* 0x000fe400048070ff */
[----:B------:R-:W-:Y:S02]  /*206a0*/  F2FP.SATFINITE.E4M3.F32.PACK_AB_MERGE_C R28, R29, R28, RZ ;  /* 0x0000001c1d1c723e */ /* 0x000fe400048070ff */
[----:B------:R-:W-:Y:S02]  /*206b0*/  F2FP.SATFINITE.E4M3.F32.PACK_AB_MERGE_C R33, R33, R4, RZ ;  /* 0x000000042121723e */ /* 0x000fe400048070ff */
[----:B------:R-:W-:Y:S02]  /*206c0*/  F2FP.SATFINITE.E4M3.F32.PACK_AB_MERGE_C R42, R43, R42, RZ ;  /* 0x0000002a2b2a723e */ /* 0x000fe400048070ff */
        /* <DEDUP_REMOVED lines=10> */
[----:B------:R-:W-:Y:S02]  /*20770*/  FSEL R17, RZ, -23, P3 ;  /* 0xc1b80000ff117808 */ /* 0x000fe40001800000 */
[----:B------:R-:W-:Y:S01]  /*20780*/  I2FP.F32.S32 R10, R9 ;  /* 0x00000009000a7245 */ /* 0x000fe20000201400 */
[----:B------:R-:W-:Y:S01]  /*20790*/  IMAD.IADD R9, R6, 0x1, -R9 ;  /* 0x0000000106097824 */ /* 0x000fe200078e0a09 */
[----:B------:R-:W-:-:S02]  /*207a0*/  F2FP.SATFINITE.E4M3.F32.PACK_AB_MERGE_C R40, R41, R40, RZ ;  /* 0x000000282928723e */ /* 0x000fc400048070ff */
[----:B------:R-:W-:Y:S01]  /*207b0*/  F2FP.SATFINITE.E4M3.F32.PACK_AB_MERGE_C R4, R37, R36, RZ ;  /* 0x000000242504723e */ /* 0x000fe200048070ff */
[----:B------:R-:W-:Y:S01]  /*207c0*/  FFMA.FTZ R17, R10, 1.1920928955078125e-07, R17 ;  /* 0x340000000a117823 */ /* 0x000fe20000010011 */
[----:B------:R-:W-:Y:S02]  /*207d0*/  F2FP.SATFINITE.E4M3.F32.PACK_AB_MERGE_C R48, R49, R48, RZ ;  /* 0x000000303130723e */ /* 0x000fe400048070ff */
[----:B------:R-:W-:Y:S02]  /*207e0*/  LOP3.LUT R41, R34, 0xffff, RZ, 0xc0, !PT ;  /* 0x0000ffff22297812 */ /* 0x000fe400078ec0ff */
[----:B------:R-:W-:Y:S02]  /*207f0*/  LOP3.LUT R45, R44, 0xffff, RZ, 0xc0, !PT ;  /* 0x0000ffff2c2d7812 */ /* 0x000fe400078ec0ff */
[----:B------:R-:W-:Y:S02]  /*20800*/  F2FP.SATFINITE.E4M3.F32.PACK_AB_MERGE_C R54, R55, R54, RZ ;  /* 0x000000363736723e */ /* 0x000fe400048070ff */
[----:B------:R-:W-:-:S02]  /*20810*/  LOP3.LUT R35, R24, 0xffff, RZ, 0xc0, !PT ;  /* 0x0000ffff18237812 */ /* 0x000fc400078ec0ff */
[----:B------:R-:W-:Y:S02]  /*20820*/  LOP3.LUT R37, R33, 0xffff, RZ, 0xc0, !PT ;  /* 0x0000ffff21257812 */ /* 0x000fe400078ec0ff */
[----:B------:R-:W-:Y:S02]  /*20830*/  LOP3.LUT R34, R28, 0xffff, RZ, 0xc0, !PT ;  /* 0x0000ffff1c227812 */ /* 0x000fe400078ec0ff */
[----:B------:R-:W-:Y:S02]  /*20840*/  LOP3.LUT R43, R42, 0xffff, RZ, 0xc0, !PT ;  /* 0x0000ffff2a2b7812 */ /* 0x000fe400078ec0ff */
[----:B------:R-:W-:Y:S02]  /*20850*/  LOP3.LUT R44, R46, 0xffff, RZ, 0xc0, !PT ;  /* 0x0000ffff2e2c7812 */ /* 0x000fe400078ec0ff */
[----:B------:R-:W-:Y:S02]  /*20860*/  LOP3.LUT R49, R50, 0xffff, RZ, 0xc0, !PT ;  /* 0x0000ffff32317812 */ /* 0x000fe400078ec0ff */
        /* <DEDUP_REMOVED lines=18> */
[----:B------:R-:W-:-:S02]  /*20990*/  PRMT R10, R37, 0x3340, R0 ;  /* 0x00003340250a7816 */ /* 0x000fc40000000000 */
[----:B------:R-:W-:Y:S02]  /*209a0*/  PRMT R11, R35, 0x3340, R34 ;  /* 0x00003340230b7816 */ /* 0x000fe40000000022 */
[----:B------:R-:W-:Y:S02]  /*209b0*/  PRMT R24, R49, 0x3340, R0 ;  /* 0x0000334031187816 */ /* 0x000fe40000000000 */
[----:B------:R-:W-:Y:S02]  /*209c0*/  PRMT R39, R43, 0x3340, R44 ;  /* 0x000033402b277816 */ /* 0x000fe4000000002c */
[----:B------:R-:W-:Y:S02]  /*209d0*/  F2FP.SATFINITE.E4M3.F32.PACK_AB_MERGE_C R70, R71, R70, RZ ;  /* 0x000000464746723e */ /* 0x000fe400048070ff */
[----:B------:R-:W-:Y:S02]  /*209e0*/  F2FP.SATFINITE.E4M3.F32.PACK_AB_MERGE_C R90, R91, R90, RZ ;  /* 0x0000005a5b5a723e */ /* 0x000fe400048070ff */
[----:B------:R-:W-:-:S02]  /*209f0*/  F2FP.SATFINITE.E4M3.F32.PACK_AB_MERGE_C R94, R95, R94, RZ ;  /* 0x0000005e5f5e723e */ /* 0x000fc400048070ff */
[----:B------:R-:W-:Y:S02]  /*20a00*/  F2FP.SATFINITE.E4M3.F32.PACK_AB_MERGE_C R98, R99, R98, RZ ;  /* 0x000000626362723e */ /* 0x000fe400048070ff */
[--C-:B------:R-:W-:Y:S02]  /*20a10*/  PRMT R12, R41, 0x3340, R0.reuse ;  /* 0x00003340290c7816 */ /* 0x100fe40000000000 */
[----:B------:R-:W-:Y:S02]  /*20a20*/  PRMT R5, R36, 0x3340, R33 ;  /* 0x0000334024057816 */ /* 0x000fe40000000021 */
[--C-:B------:R-:W-:Y:S02]  /*20a30*/  PRMT R26, R55, 0x3340, R0.reuse ;  /* 0x00003340371a7816 */ /* 0x100fe40000000000 */
[----:B------:R-:W-:Y:S02]  /*20a40*/  PRMT R28, R57, 0x3340, R0 ;  /* 0x00003340391c7816 */ /* 0x000fe40000000000 */
[----:B------:R-:W-:-:S02]  /*20a50*/  PRMT R25, R56, 0x3340, R51 ;  /* 0x0000334038197816 */ /* 0x000fc40000000033 */
[----:B------:R-:W-:Y:S02]  /*20a60*/  PRMT R13, R58, 0x3340, R53 ;  /* 0x000033403a0d7816 */ /* 0x000fe40000000035 */
        /* <DEDUP_REMOVED lines=17> */
[----:B------:R-:W-:Y:S02]  /*20b80*/  PRMT R11, R11, 0x5410, R10 ;  /* 0x000054100b0b7816 */ /* 0x000fe4000000000a */
[----:B------:R-:W-:Y:S02]  /*20b90*/  PRMT R39, R39, 0x5410, R24 ;  /* 0x0000541027277816 */ /* 0x000fe40000000018 */
[----:B------:R-:W-:Y:S02]  /*20ba0*/  F2FP.SATFINITE.E4M3.F32.PACK_AB_MERGE_C R120, R121, R120, RZ ;  /* 0x000000787978723e */ /* 0x000fe400048070ff */
[----:B------:R-:W-:Y:S02]  /*20bb0*/  F2FP.SATFINITE.E4M3.F32.PACK_AB_MERGE_C R124, R125, R124, RZ ;  /* 0x0000007c7d7c723e */ /* 0x000fe400048070ff */
[----:B------:R-:W-:Y:S02]  /*20bc0*/  F2FP.SATFINITE.E4M3.F32.PACK_AB_MERGE_C R128, R129, R128, RZ ;  /* 0x000000808180723e */ /* 0x000fe400048070ff */
[----:B------:R-:W-:-:S02]  /*20bd0*/  PRMT R10, R5, 0x5410, R12 ;  /* 0x00005410050a7816 */ /* 0x000fc4000000000c */
[----:B------:R-:W-:Y:S02]  /*20be0*/  PRMT R25, R25, 0x5410, R26 ;  /* 0x0000541019197816 */ /* 0x000fe4000000001a */
[----:B------:R-:W-:Y:S02]  /*20bf0*/  PRMT R24, R13, 0x5410, R28 ;  /* 0x000054100d187816 */ /* 0x000fe4000000001c */
[----:B------:R-:W-:Y:S02]  /*20c00*/  LOP3.LUT R90, R90, 0xffff, RZ, 0xc0, !PT ;  /* 0x0000ffff5a5a7812 */ /* 0x000fe400078ec0ff */
[----:B------:R-:W-:Y:S02]  /*20c10*/  LOP3.LUT R69, R94, 0xffff, RZ, 0xc0, !PT ;  /* 0x0000ffff5e457812 */ /* 0x000fe400078ec0ff */
[----:B------:R-:W-:Y:S02]  /*20c20*/  LOP3.LUT R73, R98, 0xffff, RZ, 0xc0, !PT ;  /* 0x0000ffff62497812 */ /* 0x000fe400078ec0ff */
[----:B------:R-:W-:-:S02]  /*20c30*/  F2FP.SATFINITE.E4M3.F32.PACK_AB_MERGE_C R122, R123, R122, RZ ;  /* 0x0000007a7b7a723e */ /* 0x000fc400048070ff */
[----:B------:R-:W-:Y:S02]  /*20c40*/  F2FP.SATFINITE.E4M3.F32.PACK_AB_MERGE_C R126, R127, R126, RZ ;  /* 0x0000007e7f7e723e */ /* 0x000fe400048070ff */
[----:B------:R-:W-:Y:S02]  /*20c50*/  F2FP.SATFINITE.E4M3.F32.PACK_AB_MERGE_C R130, R131, R130, RZ ;  /* 0x000000828382723e */ /* 0x000fe400048070ff */
[--C-:B------:R-:W-:Y:S02]  /*20c60*/  PRMT R12, R47, 0x3340, R0.reuse ;  /* 0x000033402f0c7816 */ /* 0x100fe40000000000 */
[----:B------:R-:W-:Y:S02]  /*20c70*/  PRMT R5, R30, 0x3340, R45 ;  /* 0x000033401e057816 */ /* 0x000fe4000000002d */
[--C-:B------:R-:W-:Y:S02]  /*20c80*/  PRMT R13, R65, 0x3340, R0.reuse ;  /* 0x00003340410d7816 */ /* 0x100fe40000000000 */
[----:B------:R-:W-:-:S02]  /*20c90*/  PRMT R19, R71, 0x3340, R0 ;  /* 0x0000334047137816 */ /* 0x000fc40000000000 */
[----:B------:R-:W-:Y:S02]  /*20ca0*/  PRMT R26, R74, 0x3340, R61 ;  /* 0x000033404a1a7816 */ /* 0x000fe4000000003d */
[----:B------:R-:W-:Y:S02]  /*20cb0*/  PRMT R32, R88, 0x3340, R67 ;  /* 0x0000334058207816 */ /* 0x000fe40000000043 */
        /* <DEDUP_REMOVED lines=9> */
[----:B------:R-:W-:-:S02]  /*20d50*/  F2FP.SATFINITE.E4M3.F32.PACK_AB_MERGE_C R86, R87, R86, RZ ;  /* 0x000000565756723e */ /* 0x000fc400048070ff */
        /* <DEDUP_REMOVED lines=8> */
[----:B------:R-:W-:Y:S02]  /*20de0*/  PRMT R5, R5, 0x5410, R12 ;  /* 0x0000541005057816 */ /* 0x000fe4000000000c */
[----:B------:R-:W-:Y:S02]  /*20df0*/  PRMT R26, R26, 0x5410, R13 ;  /* 0x000054101a1a7816 */ /* 0x000fe4000000000d */
[----:B------:R-:W-:Y:S02]  /*20e00*/  PRMT R32, R32, 0x5410, R19 ;  /* 0x0000541020207816 */ /* 0x000fe40000000013 */
[----:B------:R-:W-:-:S02]  /*20e10*/  LOP3.LUT R122, R122, 0xffff, RZ, 0xc0, !PT ;  /* 0x0000ffff7a7a7812 */ /* 0x000fc400078ec0ff */
[----:B------:R-:W-:Y:S02]  /*20e20*/  LOP3.LUT R85, R126, 0xffff, RZ, 0xc0, !PT ;  /* 0x0000ffff7e557812 */ /* 0x000fe400078ec0ff */
[----:B------:R-:W-:Y:S02]  /*20e30*/  LOP3.LUT R89, R130, 0xffff, RZ, 0xc0, !PT ;  /* 0x0000ffff82597812 */ /* 0x000fe400078ec0ff */
[----:B------:R-:W-:Y:S02]  /*20e40*/  F2FP.SATFINITE.E4M3.F32.PACK_AB_MERGE_C R138, R139, R138, RZ ;  /* 0x0000008a8b8a723e */ /* 0x000fe400048070ff */
[----:B------:R-:W-:Y:S02]  /*20e50*/  F2FP.SATFINITE.E4M3.F32.PACK_AB_MERGE_C R142, R143, R142, RZ ;  /* 0x0000008e8f8e723e */ /* 0x000fe400048070ff */
[----:B------:R-:W-:Y:S02]  /*20e60*/  F2FP.SATFINITE.E4M3.F32.PACK_AB_MERGE_C R146, R147, R146, RZ ;  /* 0x000000929392723e */ /* 0x000fe400048070ff */
[----:B------:R-:W-:-:S02]  /*20e70*/  PRMT R12, R63, 0x3340, R0 ;  /* 0x000033403f0c7816 */ /* 0x000fc40000000000 */
[----:B------:R-:W-:Y:S02]  /*20e80*/  PRMT R27, R72, 0x3340, R59 ;  /* 0x00003340481b7816 */ /* 0x000fe4000000003b */
[--C-:B------:R-:W-:Y:S02]  /*20e90*/  PRMT R13, R79, 0x3340, R0.reuse ;  /* 0x000033404f0d7816 */ /* 0x100fe40000000000 */
[----:B------:R-:W-:Y:S02]  /*20ea0*/  PRMT R19, R81, 0x3340, R0 ;  /* 0x0000334051137816 */ /* 0x000fe40000000000 */
[----:B------:R-:W-:Y:S02]  /*20eb0*/  PRMT R42, R104, 0x3340, R75 ;  /* 0x00003340682a7816 */ /* 0x000fe4000000004b */
[----:B------:R-:W-:Y:S02]  /*20ec0*/  PRMT R40, R106, 0x3340, R77 ;  /* 0x000033406a287816 */ /* 0x000fe4000000004d */
[----:B------:R-:W-:-:S02]  /*20ed0*/  PRMT R23, R23, 0x5410, R28 ;  /* 0x0000541017177816 */ /* 0x000fc4000000001c */
[--C-:B------:R-:W-:Y:S02]  /*20ee0*/  PRMT R29, R87, 0x3340, R0.reuse ;  /* 0x00003340571d7816 */ /* 0x100fe40000000000 */
[----:B------:R-:W-:Y:S02]  /*20ef0*/  PRMT R84, R120, 0x3340, R83 ;  /* 0x0000334078547816 */ /* 0x000fe40000000053 */
[----:B------:R-:W-:Y:S02]  /*20f00*/  PRMT R31, R89, 0x3340, R0 ;  /* 0x00003340591f7816 */ /* 0x000fe40000000000 */
[----:B------:R-:W-:Y:S02]  /*20f10*/  PRMT R28, R122, 0x3340, R85 ;  /* 0x000033407a1c7816 */ /* 0x000fe40000000055 */
[----:B------:R-:W-:Y:S02]  /*20f20*/  LOP3.LUT R136, R136, 0xffff, RZ, 0xc0, !PT ;  /* 0x0000ffff88887812 */ /* 0x000fe400078ec0ff */
[----:B------:R-:W-:-:S02]  /*20f30*/  LOP3.LUT R91, R140, 0xffff, RZ, 0xc0, !PT ;  /* 0x0000ffff8c5b7812 */ /* 0x000fc400078ec0ff */
[----:B------:R-:W-:Y:S02]  /*20f40*/  LOP3.LUT R95, R144, 0xffff, RZ, 0xc0, !PT ;  /* 0x0000ffff905f7812 */ /* 0x000fe400078ec0ff */
[----:B------:R-:W-:Y:S02]  /*20f50*/  PRMT R27, R27, 0x5410, R12 ;  /* 0x000054101b1b7816 */ /* 0x000fe4000000000c */
[----:B------:R-:W-:Y:S02]  /*20f60*/  PRMT R42, R42, 0x5410, R13 ;  /* 0x000054102a2a7816 */ /* 0x000fe4000000000d */
[----:B------:R-:W-:Y:S02]  /*20f70*/  PRMT R40, R40, 0x5410, R19 ;  /* 0x0000541028287816 */ /* 0x000fe40000000013 */
[----:B------:R-:W-:Y:S02]  /*20f80*/  LOP3.LUT R138, R138, 0xffff, RZ, 0xc0, !PT ;  /* 0x0000ffff8a8a7812 */ /* 0x000fe400078ec0ff */
[----:B------:R-:W-:-:S02]  /*20f90*/  LOP3.LUT R93, R142, 0xffff, RZ, 0xc0, !PT ;  /* 0x0000ffff8e5d7812 */ /* 0x000fc400078ec0ff */
[----:B------:R-:W-:Y:S02]  /*20fa0*/  LOP3.LUT R97, R146, 0xffff, RZ, 0xc0, !PT ;  /* 0x0000ffff92617812 */ /* 0x000fe400078ec0ff */
[----:B------:R-:W-:Y:S02]  /*20fb0*/  SHF.R.U32.HI R12, RZ, 0x8, R35 ;  /* 0x00000008ff0c7819 */ /* 0x000fe40000011623 */
[----:B------:R-:W-:Y:S02]  /*20fc0*/  SHF.R.U32.HI R13, RZ, 0x8, R34 ;  /* 0x00000008ff0d7819 */ /* 0x000fe40000011622 */
[----:B------:R-:W-:Y:S02]  /*20fd0*/  SHF.R.U32.HI R19, RZ, 0x8, R37 ;  /* 0x00000008ff137819 */ /* 0x000fe40000011625 */
        /* <DEDUP_REMOVED lines=11> */
[----:B------:R-:W-:Y:S02]  /*21090*/  SHF.R.U32.HI R29, RZ, 0x8, R30 ;  /* 0x00000008ff1d7819 */ /* 0x000fe4000001161e */
[----:B------:R-:W-:Y:S02]  /*210a0*/  PRMT R34, R12, 0x3340, R13 ;  /* 0x000033400c227816 */ /* 0x000fe4000000000d */
[----:B------:R-:W-:-:S02]  /*210b0*/  PRMT R35, R19, 0x3340, R0 ;  /* 0x0000334013237816 */ /* 0x000fc40000000000 */
[----:B------:R-:W-:Y:S02]  /*210c0*/  SHF.R.U32.HI R30, RZ, 0x8, R45 ;  /* 0x00000008ff1e7819 */ /* 0x000fe4000001162d */
[----:B------:R-:W-:Y:S02]  /*210d0*/  SHF.R.U32.HI R31, RZ, 0x8, R47 ;  /* 0x00000008ff1f7819 */ /* 0x000fe4000001162f */
[----:B------:R-:W-:Y:S02]  /*210e0*/  SHF.R.U32.HI R12, RZ, 0x8, R36 ;  /* 0x00000008ff0c7819 */ /* 0x000fe40000011624 */
[----:B------:R-:W-:Y:S02]  /*210f0*/  SHF.R.U32.HI R13, RZ, 0x8, R33 ;  /* 0x00000008ff0d7819 */ /* 0x000fe40000011621 */
[----:B------:R-:W-:Y:S02]  /*21100*/  SHF.R.U32.HI R19, RZ, 0x8, R41 ;  /* 0x00000008ff137819 */ /* 0x000fe40000011629 */
[----:B------:R-:W-:-:S02]  /*21110*/  LOP3.LUT R30, R30, 0xffff, RZ, 0xc0, !PT ;  /* 0x0000ffff1e1e7812 */ /* 0x000fc400078ec0ff */
[----:B------:R-:W-:Y:S02]  /*21120*/  LOP3.LUT R29, R29, 0xffff, RZ, 0xc0, !PT ;  /* 0x0000ffff1d1d7812 */ /* 0x000fe400078ec0ff */
[----:B------:R-:W-:Y:S02]  /*21130*/  LOP3.LUT R31, R31, 0xffff, RZ, 0xc0, !PT ;  /* 0x0000ffff1f1f7812 */ /* 0x000fe400078ec0ff */
[----:B------:R-:W-:Y:S02]  /*21140*/  LOP3.LUT R13, R13, 0xffff, RZ, 0xc0, !PT ;  /* 0x0000ffff0d0d7812 */ /* 0x000fe400078ec0ff */
[----:B------:R-:W-:Y:S02]  /*21150*/  LOP3.LUT R12, R12, 0xffff, RZ, 0xc0, !PT ;  /* 0x0000ffff0c0c7812 */ /* 0x000fe400078ec0ff */
[----:B------:R-:W-:Y:S02]  /*21160*/  LOP3.LUT R19, R19, 0xffff, RZ, 0xc0, !PT ;  /* 0x0000ffff13137812 */ /* 0x000fe400078ec0ff */
[----:B------:R-:W-:-:S02]  /*21170*/  PRMT R41, R29, 0x3340, R30 ;  /* 0x000033401d297816 */ /* 0x000fc4000000001e */
[--C-:B------:R-:W-:Y:S02]  /*21180*/  PRMT R46, R31, 0x3340, R0.reuse ;  /* 0x000033401f2e7816 */ /* 0x100fe40000000000 */
[----:B------:R-:W-:Y:S02]  /*21190*/  PRMT R36, R12, 0x3340, R13 ;  /* 0x000033400c247816 */ /* 0x000fe4000000000d */
[----:B------:R-:W-:Y:S02]  /*211a0*/  PRMT R37, R19, 0x3340, R0 ;  /* 0x0000334013257816 */ /* 0x000fe40000000000 */
[----:B------:R-:W-:Y:S02]  /*211b0*/  SHF.R.U32.HI R29, RZ, 0x8, R56 ;  /* 0x00000008ff1d7819 */ /* 0x000fe40000011638 */
[----:B------:R-:W-:Y:S02]  /*211c0*/  SHF.R.U32.HI R30, RZ, 0x8, R51 ;  /* 0x00000008ff1e7819 */ /* 0x000fe40000011633 */
[----:B------:R-:W-:-:S02]  /*211d0*/  SHF.R.U32.HI R31, RZ, 0x8, R55 ;  /* 0x00000008ff1f7819 */ /* 0x000fc40000011637 */
[----:B------:R-:W-:Y:S02]  /*211e0*/  SHF.R.U32.HI R12, RZ, 0x8, R43 ;  /* 0x00000008ff0c7819 */ /* 0x000fe4000001162b */
[----:B------:R-:W-:Y:S02]  /*211f0*/  SHF.R.U32.HI R13, RZ, 0x8, R44 ;  /* 0x00000008ff0d7819 */ /* 0x000fe4000001162c */
[----:B------:R-:W-:Y:S02]  /*21200*/  SHF.R.U32.HI R19, RZ, 0x8, R49 ;  /* 0x00000008ff137819 */ /* 0x000fe40000011631 */
[----:B------:R-:W-:Y:S02]  /*21210*/  LOP3.LUT R30, R30, 0xffff, RZ, 0xc0, !PT ;  /* 0x0000ffff1e1e7812 */ /* 0x000fe400078ec0ff */
[----:B------:R-:W-:Y:S02]  /*21220*/  LOP3.LUT R29, R29, 0xffff, RZ, 0xc0, !PT ;  /* 0x0000ffff1d1d7812 */ /* 0x000fe400078ec0ff */
[----:B------:R-:W-:-:S02]  /*21230*/  LOP3.LUT R31, R31, 0xffff, RZ, 0xc0, !PT ;  /* 0x0000ffff1f1f7812 */ /* 0x000fc400078ec0ff */
[----:B------:R-:W-:Y:S02]  /*21240*/  LOP3.LUT R13, R13, 0xffff, RZ, 0xc0, !PT ;  /* 0x0000ffff0d0d7812 */ /* 0x000fe400078ec0ff */
[----:B------:R-:W-:Y:S02]  /*21250*/  LOP3.LUT R12, R12, 0xffff, RZ, 0xc0, !PT ;  /* 0x0000ffff0c0c7812 */ /* 0x000fe400078ec0ff */
[----:B------:R-:W-:Y:S02]  /*21260*/  LOP3.LUT R19, R19, 0xffff, RZ, 0xc0, !PT ;  /* 0x0000ffff13137812 */ /* 0x000fe400078ec0ff */
[----:B------:R-:W-:Y:S02]  /*21270*/  PRMT R47, R29, 0x3340, R30 ;  /* 0x000033401d2f7816 */ /* 0x000fe4000000001e */
[----:B------:R-:W-:Y:S02]  /*21280*/  PRMT R50, R31, 0x3340, R0 ;  /* 0x000033401f327816 */ /* 0x000fe40000000000 */
[----:B------:R-:W-:-:S02]  /*21290*/  PRMT R45, R12, 0x3340, R13 ;  /* 0x000033400c2d7816 */ /* 0x000fc4000000000d */
[----:B------:R-:W-:Y:S01]  /*212a0*/  PRMT R48, R19, 0x3340, R0 ;  /* 0x0000334013307816 */ /* 0x000fe20000000000 */
[----:B------:R-:W0:Y:S01]  /*212b0*/  LDC R12, c[0x0][0x278] ;  /* 0x00009e00ff0c7b82 */ /* 0x000e220000000800 */
[----:B------:R-:W-:Y:S02]  /*212c0*/  SHF.R.U32.HI R30, RZ, 0x8, R72 ;  /* 0x00000008ff1e7819 */ /* 0x000fe40000011648 */
[----:B------:R-:W-:Y:S02]  /*212d0*/  SHF.R.U32.HI R31, RZ, 0x8, R59 ;  /* 0x00000008ff1f7819 */ /* 0x000fe4000001163b */
[----:B------:R-:W-:Y:S02]  /*212e0*/  SHF.R.U32.HI R13, RZ, 0x8, R58 ;  /* 0x00000008ff0d7819 */ /* 0x000fe4000001163a */
[----:B------:R-:W-:Y:S02]  /*212f0*/  SHF.R.U32.HI R19, RZ, 0x8, R53 ;  /* 0x00000008ff137819 */ /* 0x000fe40000011635 */
[----:B------:R-:W-:-:S02]  /*21300*/  SHF.R.U32.HI R29, RZ, 0x8, R57 ;  /* 0x00000008ff1d7819 */ /* 0x000fc40000011639 */
[----:B------:R-:W-:Y:S02]  /*21310*/  LOP3.LUT R31, R31, 0xffff, RZ, 0xc0, !PT ;  /* 0x0000ffff1f1f7812 */ /* 0x000fe400078ec0ff */
[----:B------:R-:W-:Y:S02]  /*21320*/  LOP3.LUT R30, R30, 0xffff, RZ, 0xc0, !PT ;  /* 0x0000ffff1e1e7812 */ /* 0x000fe400078ec0ff */
[----:B------:R-:W-:Y:S02]  /*21330*/  LOP3.LUT R19, R19, 0xffff, RZ, 0xc0, !PT ;  /* 0x0000ffff13137812 */ /* 0x000fe400078ec0ff */
[----:B------:R-:W-:Y:S02]  /*21340*/  LOP3.LUT R44, R13, 0xffff, RZ, 0xc0, !PT ;  /* 0x0000ffff0d2c7812 */ /* 0x000fe400078ec0ff */
[----:B------:R-:W-:Y:S02]  /*21350*/  LOP3.LUT R29, R29, 0xffff, RZ, 0xc0, !PT ;  /* 0x0000ffff1d1d7812 */ /* 0x000fe400078ec0ff */
[----:B------:R-:W-:-:S02]  /*21360*/  F2FP.SATFINITE.E4M3.F32.PACK_AB_MERGE_C R3, R3, R52, RZ ;  /* 0x000000340303723e */ /* 0x000fc400048070ff */
[----:B------:R-:W-:Y:S02]  /*21370*/  PRMT R53, R30, 0x3340, R31 ;  /* 0x000033401e357816 */ /* 0x000fe4000000001f */
[----:B------:R-:W-:Y:S02]  /*21380*/  SHF.R.U32.HI R13, RZ, 0x8, R74 ;  /* 0x00000008ff0d7819 */ /* 0x000fe4000001164a */
[----:B------:R-:W-:Y:S02]  /*21390*/  PRMT R51, R44, 0x3340, R19 ;  /* 0x000033402c337816 */ /* 0x000fe40000000013 */
[----:B------:R-:W-:Y:S02]  /*213a0*/  PRMT R52, R29, 0x3340, R0 ;  /* 0x000033401d347816 */ /* 0x000fe40000000000 */
        /* <DEDUP_REMOVED lines=11> */
[--C-:B------:R-:W-:Y:S02]  /*21460*/  PRMT R58, R13, 0x3340, R0.reuse ;  /* 0x000033400d3a7816 */ /* 0x100fe40000000000 */
[----:B------:R-:W-:Y:S02]  /*21470*/  PRMT R56, R29, 0x3340, R0 ;  /* 0x000033401d387816 */ /* 0x000fe40000000000 */
[----:B------:R-:W-:-:S02]  /*21480*/  PRMT R55, R44, 0x3340, R19 ;  /* 0x000033402c377816 */ /* 0x000fc40000000013 */
[----:B------:R-:W-:Y:S02]  /*21490*/  PRMT R57, R30, 0x3340, R33 ;  /* 0x000033401e397816 */ /* 0x000fe40000000021 */
        /* <DEDUP_REMOVED lines=8> */
[--C-:B------:R-:W-:Y:S02]  /*21520*/  PRMT R60, R29, 0x3340, R0.reuse ;  /* 0x000033401d3c7816 */ /* 0x100fe40000000000 */
[----:B------:R-:W-:Y:S02]  /*21530*/  PRMT R59, R44, 0x3340, R19 ;  /* 0x000033402c3b7816 */ /* 0x000fe40000000013 */
[----:B------:R-:W-:-:S02]  /*21540*/  PRMT R62, R13, 0x3340, R0 ;  /* 0x000033400d3e7816 */ /* 0x000fc40000000000 */
[----:B------:R-:W-:Y:S02]  /*21550*/  SHF.R.U32.HI R13, RZ, 0x8, R104 ;  /* 0x00000008ff0d7819 */ /* 0x000fe40000011668 */
[----:B------:R-:W-:Y:S02]  /*21560*/  SHF.R.U32.HI R29, RZ, 0x8, R75 ;  /* 0x00000008ff1d7819 */ /* 0x000fe4000001164b */
[----:B------:R-:W-:Y:S02]  /*21570*/  SHF.R.U32.HI R19, RZ, 0x8, R106 ;  /* 0x00000008ff137819 */ /* 0x000fe4000001166a */
[----:B------:R-:W-:Y:S02]  /*21580*/  SHF.R.U32.HI R30, RZ, 0x8, R77 ;  /* 0x00000008ff1e7819 */ /* 0x000fe4000001164d */
[----:B------:R-:W-:Y:S02]  /*21590*/  LOP3.LUT R29, R29, 0xffff, RZ, 0xc0, !PT ;  /* 0x0000ffff1d1d7812 */ /* 0x000fe400078ec0ff */
[----:B------:R-:W-:-:S02]  /*215a0*/  LOP3.LUT R44, R13, 0xffff, RZ, 0xc0, !PT ;  /* 0x0000ffff0d2c7812 */ /* 0x000fc400078ec0ff */
[----:B------:R-:W-:Y:S02]  /*215b0*/  LOP3.LUT R30, R30, 0xffff, RZ, 0xc0, !PT ;  /* 0x0000ffff1e1e7812 */ /* 0x000fe400078ec0ff */
[----:B------:R-:W-:Y:S02]  /*215c0*/  LOP3.LUT R19, R19, 0xffff, RZ, 0xc0, !PT ;  /* 0x0000ffff13137812 */ /* 0x000fe400078ec0ff */
[----:B------:R-:W-:Y:S02]  /*215d0*/  SHF.R.U32.HI R13, RZ, 0x8, R81 ;  /* 0x00000008ff0d7819 */ /* 0x000fe40000011651 */
[----:B------:R-:W-:Y:S02]  /*215e0*/  SHF.R.U32.HI R31, RZ, 0x8, R79 ;  /* 0x00000008ff1f7819 */ /* 0x000fe4000001164f */
[----:B------:R-:W-:Y:S02]  /*215f0*/  PRMT R61, R44, 0x3340, R29 ;  /* 0x000033402c3d7816 */ /* 0x000fe4000000001d */
[----:B------:R-:W-:-:S02]  /*21600*/  PRMT R63, R19, 0x3340, R30 ;  /* 0x00003340133f7816 */ /* 0x000fc4000000001e */
[----:B------:R-:W-:Y:S02]  /*21610*/  SHF.R.U32.HI R29, RZ, 0x8, R83 ;  /* 0x00000008ff1d7819 */ /* 0x000fe40000011653 */
[----:B------:R-:W-:Y:S02]  /*21620*/  SHF.R.U32.HI R19, RZ, 0x8, R120 ;  /* 0x00000008ff137819 */ /* 0x000fe40000011678 */
[----:B------:R-:W-:Y:S02]  /*21630*/  LOP3.LUT R13, R13, 0xffff, RZ, 0xc0, !PT ;  /* 0x0000ffff0d0d7812 */ /* 0x000fe400078ec0ff */
[----:B------:R-:W-:Y:S02]  /*21640*/  SHF.R.U32.HI R30, RZ, 0x8, R87 ;  /* 0x00000008ff1e7819 */ /* 0x000fe40000011657 */
[----:B------:R-:W-:Y:S02]  /*21650*/  LOP3.LUT R31, R31, 0xffff, RZ, 0xc0, !PT ;  /* 0x0000ffff1f1f7812 */ /* 0x000fe400078ec0ff */
[----:B------:R-:W-:-:S02]  /*21660*/  LOP3.LUT R29, R29, 0xffff, RZ, 0xc0, !PT ;  /* 0x0000ffff1d1d7812 */ /* 0x000fc400078ec0ff */
[----:B------:R-:W-:Y:S02]  /*21670*/  LOP3.LUT R44, R19, 0xffff, RZ, 0xc0, !PT ;  /* 0x0000ffff132c7812 */ /* 0x000fe400078ec0ff */
[----:B------:R-:W-:Y:S02]  /*21680*/  PRMT R66, R13, 0x3340, R0 ;  /* 0x000033400d427816 */ /* 0x000fe40000000000 */
[----:B------:R-:W-:Y:S02]  /*21690*/  LOP3.LUT R19, R30, 0xffff, RZ, 0xc0, !PT ;  /* 0x0000ffff1e137812 */ /* 0x000fe400078ec0ff */
[----:B------:R-:W-:Y:S02]  /*216a0*/  SHF.R.U32.HI R13, RZ, 0x8, R122 ;  /* 0x00000008ff0d7819 */ /* 0x000fe4000001167a */
[----:B------:R-:W-:Y:S02]  /*216b0*/  PRMT R64, R31, 0x3340, R0 ;  /* 0x000033401f407816 */ /* 0x000fe40000000000 */
[----:B------:R-:W-:-:S02]  /*216c0*/  SHF.R.U32.HI R30, RZ, 0x8, R89 ;  /* 0x00000008ff1e7819 */ /* 0x000fc40000011659 */
[----:B------:R-:W-:Y:S02]  /*216d0*/  PRMT R65, R44, 0x3340, R29 ;  /* 0x000033402c417816 */ /* 0x000fe4000000001d */
[----:B------:R-:W-:Y:S02]  /*216e0*/  SHF.R.U32.HI R31, RZ, 0x8, R136 ;  /* 0x00000008ff1f7819 */ /* 0x000fe40000011688 */
[----:B------:R-:W-:Y:S02]  /*216f0*/  SHF.R.U32.HI R33, RZ, 0x8, R91 ;  /* 0x00000008ff217819 */ /* 0x000fe4000001165b */
[----:B------:R-:W-:Y:S02]  /*21700*/  SHF.R.U32.HI R29, RZ, 0x8, R85 ;  /* 0x00000008ff1d7819 */ /* 0x000fe40000011655 */
        /* <DEDUP_REMOVED lines=8> */
[----:B------:R-:W-:Y:S02]  /*21790*/  SHF.R.U32.HI R30, RZ, 0x8, R95 ;  /* 0x00000008ff1e7819 */ /* 0x000fe4000001165f */
[----:B------:R-:W-:Y:S02]  /*217a0*/  SHF.R.U32.HI R29, RZ, 0x8, R93 ;  /* 0x00000008ff1d7819 */ /* 0x000fe4000001165d */
[----:B------:R-:W-:Y:S02]  /*217b0*/  SHF.R.U32.HI R13, RZ, 0x8, R138 ;  /* 0x00000008ff0d7819 */ /* 0x000fe4000001168a */
[----:B------:R-:W-:Y:S02]  /*217c0*/  LOP3.LUT R43, R30, 0xffff, RZ, 0xc0, !PT ;  /* 0x0000ffff1e2b7812 */ /* 0x000fe400078ec0ff */
[----:B------:R-:W-:Y:S02]  /*217d0*/  LOP3.LUT R29, R29, 0xffff, RZ, 0xc0, !PT ;  /* 0x0000ffff1d1d7812 */ /* 0x000fe400078ec0ff */
[----:B------:R-:W-:-:S02]  /*217e0*/  LOP3.LUT R30, R13, 0xffff, RZ, 0xc0, !PT ;  /* 0x0000ffff0d1e7812 */ /* 0x000fc400078ec0ff */
[----:B------:R-:W-:Y:S02]  /*217f0*/  SHF.R.U32.HI R31, RZ, 0x8, R97 ;  /* 0x00000008ff1f7819 */ /* 0x000fe40000011661 */
[----:B------:R-:W-:Y:S01]  /*21800*/  PRMT R13, R30, 0x3340, R29 ;  /* 0x000033401e0d7816 */ /* 0x000fe2000000001d */
[----:B------:R-:W-:Y:S02]  /*21810*/  IMAD.MOV.U32 R30, RZ, RZ, 0x3dc6b27f ;  /* 0x3dc6b27fff1e7424 */ /* 0x000fe400078e00ff */
[----:B------:R-:W-:Y:S01]  /*21820*/  FADD R29, R8, -1 ;  /* 0xbf800000081d7421 */ /* 0x000fe20000000000 */
[----:B------:R-:W-:Y:S02]  /*21830*/  PRMT R35, R34, 0x5410, R35 ;  /* 0x0000541022237816 */ /* 0x000fe40000000023 */
[----:B------:R-:W-:Y:S01]  /*21840*/  LOP3.LUT R34, R4, 0xffff, RZ, 0xc0, !PT ;  /* 0x0000ffff04227812 */ /* 0x000fe200078ec0ff */
[----:B------:R-:W-:Y:S01]  /*21850*/  FFMA.FTZ R8, R29, R30, -0.16845393180847167969 ;  /* 0xbe2c7f301d087423 */ /* 0x000fe2000001001e */
[----:B------:R-:W-:-:S02]  /*21860*/  LOP3.LUT R31, R31, 0xffff, RZ, 0xc0, !PT ;  /* 0x0000ffff1f1f7812 */ /* 0x000fc400078ec0ff */
[----:B------:R-:W-:Y:S01]  /*21870*/  PRMT R44, R36, 0x5410, R37 ;  /* 0x00005410242c7816 */ /* 0x000fe20000000025 */
[----:B------:R-:W-:Y:S01]  /*21880*/  FFMA.FTZ R8, R29, R8, 0.1716887056827545166 ;  /* 0x3e2fcf2a1d087423 */ /* 0x000fe20000010008 */
[----:B------:R-:W-:Y:S01]  /*21890*/  PRMT R80, R31, 0x3340, R0 ;  /* 0x000033401f507816 */ /* 0x000fe20000000000 */
[----:B------:R-:W-:Y:S01]  /*218a0*/  FADD R31, R9, -1 ;  /* 0xbf800000091f7421 */ /* 0x000fe20000000000 */
[----:B------:R-:W-:Y:S01]  /*218b0*/  PRMT R9, R35, 0x5210, R34 ;  /* 0x0000521023097816 */ /* 0x000fe20000000022 */
[----:B------:R-:W-:Y:S01]  /*218c0*/  FFMA.FTZ R8, R29, R8, -0.17900948226451873779 ;  /* 0xbe374e431d087423 */ /* 0x000fe20000010008 */
[----:B------:R-:W-:Y:S01]  /*218d0*/  PRMT R74, R43, 0x3340, R0 ;  /* 0x000033402b4a7816 */ /* 0x000fe20000000000 */
[----:B------:R-:W-:Y:S01]  /*218e0*/  FFMA.FTZ R30, R31, R30, -0.16845393180847167969 ;  /* 0xbe2c7f301f1e7423 */ /* 0x000fe2000001001e */
[----:B------:R-:W-:Y:S01]  /*218f0*/  PRMT R43, R41, 0x5410, R46 ;  /* 0x00005410292b7816 */ /* 0x000fe2000000002e */
[----:B------:R-:W-:Y:S01]  /*21900*/  FFMA.FTZ R8, R29, R8, 0.20512372255325317383 ;  /* 0x3e520bf41d087423 */ /* 0x000fe20000010008 */
[----:B------:R-:W-:Y:S01]  /*21910*/  PRMT R53, R53, 0x5410, R56 ;  /* 0x0000541035357816 */ /* 0x000fe20000000038 */
[----:B------:R-:W-:Y:S01]  /*21920*/  FFMA.FTZ R30, R31, R30, 0.1716887056827545166 ;  /* 0x3e2fcf2a1f1e7423 */ /* 0x000fe2000001001e */
[----:B------:R-:W-:Y:S01]  /*21930*/  PRMT R46, R33, 0x5410, R72 ;  /* 0x00005410212e7816 */ /* 0x000fe20000000048 */
[----:B------:R-:W-:Y:S01]  /*21940*/  FFMA.FTZ R8, R29, R8, -0.24046532809734344482 ;  /* 0xbe763c8b1d087423 */ /* 0x000fe20000010008 */
[----:B------:R-:W-:Y:S01]  /*21950*/  PRMT R56, R67, 0x5410, R74 ;  /* 0x0000541043387816 */ /* 0x000fe2000000004a */
[----:B------:R-:W-:Y:S01]  /*21960*/  FFMA.FTZ R30, R31, R30, -0.17900948226451873779 ;  /* 0xbe374e431f1e7423 */ /* 0x000fe2000001001e */
[----:B------:R-:W-:Y:S01]  /*21970*/  ISETP.GE.U32.AND P1, PT, R7, 0x7f800000, PT ;  /* 0x7f8000000700780c */ /* 0x000fe20003f26070 */
[----:B------:R-:W-:Y:S01]  /*21980*/  FFMA.FTZ R4, R29, R8, 0.28857114911079406738 ;  /* 0x3e93bf991d047423 */ /* 0x000fe20000010008 */
[----:B------:R-:W-:Y:S01]  /*21990*/  PRMT R8, R11, 0x4210, R34 ;  /* 0x000042100b087816 */ /* 0x000fe20000000022 */
[----:B------:R-:W-:Y:S01]  /*219a0*/  FFMA.FTZ R30, R31, R30, 0.20512372255325317383 ;  /* 0x3e520bf41f1e7423 */ /* 0x000fe2000001001e */
[----:B------:R-:W-:Y:S01]  /*219b0*/  LOP3.LUT R11, R38, 0xffff, RZ, 0xc0, !PT ;  /* 0x0000ffff260b7812 */ /* 0x000fe200078ec0ff */
[----:B------:R-:W-:Y:S01]  /*219c0*/  FFMA.FTZ R4, R29, R4, -0.36067417263984680176 ;  /* 0xbeb8aa491d047423 */ /* 0x000fe20000010004 */
[----:B------:R-:W-:Y:S01]  /*219d0*/  ISETP.GE.U32.AND P2, PT, R6, 0x7f800000, PT ;  /* 0x7f8000000600780c */ /* 0x000fe20003f46070 */
[----:B------:R-:W-:Y:S01]  /*219e0*/  FFMA.FTZ R30, R31, R30, -0.24046532809734344482 ;  /* 0xbe763c8b1f1e7423 */ /* 0x000fe2000001001e */
[--C-:B------:R-:W-:Y:S01]  /*219f0*/  PRMT R10, R10, 0x4210, R11.reuse ;  /* 0x000042100a0a7816 */ /* 0x100fe2000000000b */
[----:B------:R-:W-:Y:S01]  /*21a00*/  FFMA.FTZ R4, R29, R4, 0.48089820146560668945 ;  /* 0x3ef6384a1d047423 */ /* 0x000fe20000010004 */
[----:B------:R-:W-:Y:S01]  /*21a10*/  PRMT R11, R44, 0x5210, R11 ;  /* 0x000052102c0b7816 */ /* 0x000fe2000000000b */
[----:B------:R-:W-:Y:S01]  /*21a20*/  FFMA.FTZ R30, R31, R30, 0.28857114911079406738 ;  /* 0x3e93bf991f1e7423 */ /* 0x000fe2000001001e */
[----:B------:R-:W-:Y:S01]  /*21a30*/  PRMT R45, R45, 0x5410, R48 ;  /* 0x000054102d2d7816 */ /* 0x000fe20000000030 */
[----:B------:R-:W-:Y:S01]  /*21a40*/  FFMA.FTZ R4, R29, R4, -0.72134751081466674805 ;  /* 0xbf38aa3b1d047423 */ /* 0x000fe20000010004 */
[----:B------:R-:W-:Y:S01]  /*21a50*/  LOP3.LUT R54, R54, 0xffff, RZ, 0xc0, !PT ;  /* 0x0000ffff36367812 */ /* 0x000fe200078ec0ff */
[----:B------:R1:W-:Y:S01]  /*21a60*/  STSM.16.M88.4 [R2], R8 ;  /* 0x0000000802007844 */ /* 0x0003e20000000200 */
[----:B------:R-:W-:Y:S01]  /*21a70*/  FFMA.FTZ R30, R31, R30, -0.36067417263984680176 ;  /* 0xbeb8aa491f1e7423 */ /* 0x000fe2000001001e */
[----:B------:R-:W-:Y:S01]  /*21a80*/  FMUL R4, R29, R4 ;  /* 0x000000041d047220 */ /* 0x000fe20000400000 */
[----:B------:R-:W-:Y:S01]  /*21a90*/  FSETP.NEU.AND P0, PT, R7, RZ, PT ;  /* 0x000000ff0700720b */ /* 0x000fe20003f0d000 */
[----:B------:R-:W-:Y:S01]  /*21aa0*/  BAR.SYNC.DEFER_BLOCKING 0x0 ;  /* 0x0000000000007b1d */ /* 0x000fe20000010000 */
[----:B------:R-:W-:Y:S01]  /*21ab0*/  FFMA.FTZ R30, R31, R30, 0.48089820146560668945 ;  /* 0x3ef6384a1f1e7423 */ /* 0x000fe2000001001e */
[----:B------:R-:W-:Y:S01]  /*21ac0*/  FMUL R4, R29, R4 ;  /* 0x000000041d047220 */ /* 0x000fe20000400000 */
[----:B------:R-:W-:Y:S01]  /*21ad0*/  @P2 IMAD.MOV.U32 R41, RZ, RZ, 0x7f800000 ;  /* 0x7f800000ff292424 */ /* 0x000fe200078e00ff */
[----:B------:R-:W-:Y:S01]  /*21ae0*/  PRMT R49, R47, 0x5410, R50 ;  /* 0x000054102f317816 */ /* 0x000fe20000000032 */
[----:B------:R-:W-:Y:S01]  /*21af0*/  FFMA.FTZ R30, R31, R30, -0.72134751081466674805 ;  /* 0xbf38aa3b1f1e7423 */ /* 0x000fe2000001001e */
[----:B------:R-:W-:Y:S01]  /*21b00*/  FFMA.FTZ R29, R29, 1.4426950216293334961, R4 ;  /* 0x3fb8aa3b1d1d7823 */ /* 0x000fe20000010004 */
[----:B------:R-:W-:Y:S01]  /*21b10*/  @P1 IMAD.MOV.U32 R4, RZ, RZ, 0x7f800000 ;  /* 0x7f800000ff041424 */ /* 0x000fe200078e00ff */
[----:B------:R-:W-:Y:S01]  /*21b20*/  LOP3.LUT R18, R18, 0xffff, RZ, 0xc0, !PT ;  /* 0x0000ffff12127812 */ /* 0x000fe200078ec0ff */
[----:B------:R-:W-:Y:S01]  /*21b30*/  FMUL R38, R31, R30 ;  /* 0x0000001e1f267220 */ /* 0x000fe20000400000 */
[----:B------:R-:W-:Y:S01]  /*21b40*/  FADD R166, R166, R29 ;  /* 0x0000001da6a67221 */ /* 0x000fe20000000000 */
[----:B------:R-:W-:Y:S01]  /*21b50*/  @P1 FFMA.FTZ R166, R7, R4, +INF ;  /* 0x7f80000007a61423 */ /* 0x000fe20000010004 */
[----:B-1----:R-:W-:Y:S01]  /*21b60*/  LOP3.LUT R8, R3, 0xffff, RZ, 0xc0, !PT ;  /* 0x0000ffff03087812 */ /* 0x002fe200078ec0ff */
[----:B------:R-:W-:Y:S01]  /*21b70*/  FMUL R38, R31, R38 ;  /* 0x000000261f267220 */ /* 0x000fe20000400000 */
[----:B------:R-:W-:-:S02]  /*21b80*/  FSETP.NEU.AND P1, PT, R6, RZ, PT ;  /* 0x000000ff0600720b */ /* 0x000fc40003f2d000 */
[----:B------:R-:W-:Y:S01]  /*21b90*/  PRMT R4, R5, 0x4210, R8 ;  /* 0x0000421005047816 */ /* 0x000fe20000000008 */
[----:B------:R-:W-:Y:S01]  /*21ba0*/  FFMA.FTZ R38, R31, 1.4426950216293334961, R38 ;  /* 0x3fb8aa3b1f267823 */ /* 0x000fe20000010026 */
[----:B------:R-:W-:Y:S02]  /*21bb0*/  PRMT R5, R43, 0x5210, R8 ;  /* 0x000052102b057816 */ /* 0x000fe40000000008 */
[----:B------:R-:W-:Y:S01]  /*21bc0*/  PRMT R7, R45, 0x5210, R54 ;  /* 0x000052102d077816 */ /* 0x000fe20000000036 */
[----:B------:R-:W-:Y:S01]  /*21bd0*/  FADD R17, R17, R38 ;  /* 0x0000002611117221 */ /* 0x000fe20000000000 */
[----:B------:R-:W-:Y:S01]  /*21be0*/  @P2 FFMA.FTZ R17, R6, R41, +INF ;  /* 0x7f80000006112423 */ /* 0x000fe20000010029 */
[----:B------:R-:W-:Y:S01]  /*21bf0*/  PRMT R6, R39, 0x4210, R54 ;  /* 0x0000421027067816 */ /* 0x000fe20000000036 */
[----:B------:R-:W1:Y:S01]  /*21c00*/  LDS.128 R72, [R168] ;  /* 0x00000000a8487984 */ /* 0x000e620000000c00 */
[----:B------:R-:W-:Y:S02]  /*21c10*/  PRMT R52, R51, 0x5410, R52 ;  /* 0x0000541033347816 */ /* 0x000fe40000000034 */
[----:B------:R-:W-:Y:S01]  /*21c20*/  PRMT R9, R49, 0x5210, R18 ;  /* 0x0000521031097816 */ /* 0x000fe20000000012 */
[----:B------:R-:W-:Y:S01]  /*21c30*/  BAR.SYNC.DEFER_BLOCKING 0x0 ;  /* 0x0000000000007b1d */ /* 0x000fe20000010000 */
[----:B------:R-:W-:-:S02]  /*21c40*/  LOP3.LUT R11, R70, 0xffff, RZ, 0xc0, !PT ;  /* 0x0000ffff460b7812 */ /* 0x000fc400078ec0ff */
[----:B------:R-:W-:Y:S02]  /*21c50*/  PRMT R8, R25, 0x4210, R18 ;  /* 0x0000421019087816 */ /* 0x000fe40000000012 */
[--C-:B------:R-:W-:Y:S02]  /*21c60*/  PRMT R10, R24, 0x4210, R11.reuse ;  /* 0x00004210180a7816 */ /* 0x100fe4000000000b */
[----:B------:R-:W-:Y:S02]  /*21c70*/  PRMT R11, R52, 0x5210, R11 ;  /* 0x00005210340b7816 */ /* 0x000fe4000000000b */
[----:B------:R-:W-:Y:S02]  /*21c80*/  LOP3.LUT R20, R20, 0xffff, RZ, 0xc0, !PT ;  /* 0x0000ffff14147812 */ /* 0x000fe400078ec0ff */
[----:B------:R-:W-:Y:S02]  /*21c90*/  PRMT R58, R55, 0x5410, R58 ;  /* 0x00005410373a7816 */ /* 0x000fe4000000003a */
[----:B------:R-:W-:-:S02]  /*21ca0*/  F2FP.SATFINITE.E4M3.F32.PACK_AB_MERGE_C R21, R21, R100, RZ ;  /* 0x000000641515723e */ /* 0x000fc400048070ff */
[----:B------:R-:W-:Y:S02]  /*21cb0*/  F2FP.SATFINITE.E4M3.F32.PACK_AB_MERGE_C R102, R103, R102, RZ ;  /* 0x000000666766723e */ /* 0x000fe400048070ff */
[----:B------:R-:W-:Y:S02]  /*21cc0*/  SHF.R.U32.HI R101, RZ, 0x6, R220 ;  /* 0x00000006ff657819 */ /* 0x000fe400000116dc */
[----:B------:R-:W-:Y:S02]  /*21cd0*/  LOP3.LUT R21, R21, 0xffff, RZ, 0xc0, !PT ;  /* 0x0000ffff15157812 */ /* 0x000fe400078ec0ff */
[----:B------:R-:W-:Y:S02]  /*21ce0*/  PRMT R60, R57, 0x5410, R60 ;  /* 0x00005410393c7816 */ /* 0x000fe4000000003c */
[----:B------:R-:W-:Y:S01]  /*21cf0*/  LOP3.LUT R102, R102, 0xffff, RZ, 0xc0, !PT ;  /* 0x0000ffff66667812 */ /* 0x000fe200078ec0ff */
[----:B------:R2:W-:Y:S01]  /*21d00*/  STSM.16.M88.4 [R2], R4 ;  /* 0x0000000402007844 */ /* 0x0005e20000000200 */
[----:B------:R-:W-:-:S02]  /*21d10*/  SGXT.U32 R101, R101, 0x1 ;  /* 0x000000016565781a */ /* 0x000fc40000000000 */
[----:B------:R-:W-:Y:S01]  /*21d20*/  LOP3.LUT R3, R22, 0xffff, RZ, 0xc0, !PT ;  /* 0x0000ffff16037812 */ /* 0x000fe200078ec0ff */
[----:B------:R-:W-:Y:S01]  /*21d30*/  BAR.SYNC.DEFER_BLOCKING 0x0 ;  /* 0x0000000000007b1d */ /* 0x000fe20000010000 */
[----:B------:R-:W-:Y:S01]  /*21d40*/  PRMT R59, R59, 0x5410, R62 ;  /* 0x000054103b3b7816 */ /* 0x000fe2000000003e */
[----:B0-----:R-:W-:Y:S01]  /*21d50*/  IMAD R101, R101, R12, RZ ;  /* 0x0000000c65657224 */ /* 0x001fe200078e02ff */
[----:B------:R-:W-:Y:S02]  /*21d60*/  PRMT R68, R19, 0x3340, R0 ;  /* 0x0000334013447816 */ /* 0x000fe40000000000 */
[----:B------:R-:W-:Y:S01]  /*21d70*/  F2FP.SATFINITE.E4M3.F32.PACK_AB_MERGE_C R132, R133, R132, RZ ;  /* 0x000000848584723e */ /* 0x000fe200048070ff */
[C---:B------:R-:W-:Y:S01]  /*21d80*/  IMAD R103, R12.reuse, 0x2, R101 ;  /* 0x000000020c677824 */ /* 0x040fe200078e0265 */
[----:B------:R-:W-:Y:S02]  /*21d90*/  F2FP.SATFINITE.E4M3.F32.PACK_AB_MERGE_C R134, R135, R134, RZ ;  /* 0x000000868786723e */ /* 0x000fe400048070ff */
[----:B------:R-:W-:Y:S01]  /*21da0*/  F2FP.SATFINITE.E4M3.F32.PACK_AB_MERGE_C R118, R119, R118, RZ ;  /* 0x000000767776723e */ /* 0x000fe200048070ff */
[----:B------:R-:W-:Y:S01]  /*21db0*/  IMAD R105, R12, 0x2, R103 ;  /* 0x000000020c697824 */ /* 0x000fe200078e0267 */
[----:B------:R-:W-:-:S02]  /*21dc0*/  PRMT R64, R61, 0x5410, R64 ;  /* 0x000054103d407816 */ /* 0x000fc40000000040 */
[----:B--2---:R-:W-:Y:S01]  /*21dd0*/  LOP3.LUT R7, R86, 0xffff, RZ, 0xc0, !PT ;  /* 0x0000ffff56077812 */ /* 0x004fe200078ec0ff */
[----:B------:R-:W-:Y:S01]  /*21de0*/  IMAD R107, R12, 0x2, R105 ;  /* 0x000000020c6b7824 */ /* 0x000fe200078e0269 */
[--C-:B------:R-:W-:Y:S02]  /*21df0*/  PRMT R4, R27, 0x4210, R20.reuse ;  /* 0x000042101b047816 */ /* 0x100fe40000000014 */
[----:B------:R-:W-:Y:S01]  /*21e00*/  PRMT R6, R26, 0x4210, R7 ;  /* 0x000042101a067816 */ /* 0x000fe20000000007 */
[----:B------:R-:W-:Y:S01]  /*21e10*/  IMAD R113, R12, 0x2, R107 ;  /* 0x000000020c717824 */ /* 0x000fe200078e026b */
[----:B------:R-:W-:Y:S02]  /*21e20*/  PRMT R5, R53, 0x5210, R20 ;  /* 0x0000521035057816 */ /* 0x000fe40000000014 */
[----:B------:R-:W-:Y:S01]  /*21e30*/  PRMT R7, R58, 0x5210, R7 ;  /* 0x000052103a077816 */ /* 0x000fe20000000007 */
[C---:B------:R-:W-:Y:S01]  /*21e40*/  IMAD R115, R12.reuse, 0x2, R113 ;  /* 0x000000020c737824 */ /* 0x040fe200078e0271 */
[----:B------:R-:W-:Y:S01]  /*21e50*/  PRMT R66, R63, 0x5410, R66 ;  /* 0x000054103f427816 */ /* 0x000fe20000000042 */
[----:B------:R-:W0:Y:S01]  /*21e60*/  LDS.128 R48, [R168] ;  /* 0x00000000a8307984 */ /* 0x000e220000000c00 */
[----:B------:R-:W-:Y:S01]  /*21e70*/  F2FP.SATFINITE.E4M3.F32.PACK_AB_MERGE_C R148, R149, R148, RZ ;  /* 0x000000949594723e */ /* 0x000fe200048070ff */
[----:B------:R-:W-:Y:S01]  /*21e80*/  IMAD R19, R12, 0x2, R115 ;  /* 0x000000020c137824 */ /* 0x000fe200078e0273 */
[----:B------:R-:W-:Y:S01]  /*21e90*/  PRMT R80, R13, 0x5410, R80 ;  /* 0x000054100d507816 */ /* 0x000fe20000000050 */
[----:B------:R-:W-:Y:S01]  /*21ea0*/  BAR.SYNC.DEFER_BLOCKING 0x0 ;  /* 0x0000000000007b1d */ /* 0x000fe20000010000 */
[----:B------:R-:W-:Y:S01]  /*21eb0*/  LOP3.LUT R85, R132, 0xffff, RZ, 0xc0, !PT ;  /* 0x0000ffff84557812 */ /* 0x000fe200078ec0ff */
[----:B------:R-:W-:Y:S01]  /*21ec0*/  IMAD R121, R12, 0x4, R19 ;  /* 0x000000040c797824 */ /* 0x000fe200078e0213 */
[----:B------:R-:W-:-:S02]  /*21ed0*/  LOP3.LUT R87, R134, 0xffff, RZ, 0xc0, !PT ;  /* 0x0000ffff86577812 */ /* 0x000fc400078ec0ff */
[----:B------:R-:W-:Y:S01]  /*21ee0*/  PRMT R68, R65, 0x5410, R68 ;  /* 0x0000541041447816 */ /* 0x000fe20000000044 */
[----:B------:R-:W-:Y:S01]  /*21ef0*/  IMAD R123, R12, 0x2, R121 ;  /* 0x000000020c7b7824 */ /* 0x000fe200078e0279 */
[----:B------:R-:W-:Y:S02]  /*21f00*/  PRMT R84, R84, 0x4210, R85 ;  /* 0x0000421054547816 */ /* 0x000fe40000000055 */
[----:B------:R-:W-:Y:S01]  /*21f10*/  PRMT R86, R28, 0x4210, R87 ;  /* 0x000042101c567816 */ /* 0x000fe20000000057 */
[----:B------:R-:W-:Y:S01]  /*21f20*/  IMAD R127, R12, 0x2, R123 ;  /* 0x000000020c7f7824 */ /* 0x000fe200078e027b */
[----:B------:R-:W-:Y:S02]  /*21f30*/  PRMT R85, R68, 0x5210, R85 ;  /* 0x0000521044557816 */ /* 0x000fe40000000055 */
[----:B------:R-:W-:Y:S01]  /*21f40*/  PRMT R87, R46, 0x5210, R87 ;  /* 0x000052102e577816 */ /* 0x000fe20000000057 */
[----:B------:R-:W-:Y:S01]  /*21f50*/  IMAD R129, R12, 0x2, R127 ;  /* 0x000000020c817824 */ /* 0x000fe200078e027f */
[----:B------:R-:W-:-:S02]  /*21f60*/  F2FP.SATFINITE.E4M3.F32.PACK_AB_MERGE_C R150, R151, R150, RZ ;  /* 0x000000969796723e */ /* 0x000fc400048070ff */
[----:B------:R-:W-:Y:S01]  /*21f70*/  LOP3.LUT R77, R148, 0xffff, RZ, 0xc0, !PT ;  /* 0x0000ffff944d7812 */ /* 0x000fe200078ec0ff */
[----:B------:R-:W-:Y:S01]  /*21f80*/  IMAD R133, R12, 0x2, R129 ;  /* 0x000000020c857824 */ /* 0x000fe200078e0281 */
[----:B------:R-:W-:Y:S02]  /*21f90*/  LOP3.LUT R79, R150, 0xffff, RZ, 0xc0, !PT ;  /* 0x0000ffff964f7812 */ /* 0x000fe400078ec0ff */
[----:B------:R-:W-:Y:S01]  /*21fa0*/  PRMT R76, R76, 0x4210, R77 ;  /* 0x000042104c4c7816 */ /* 0x000fe2000000004d */
[----:B------:R-:W-:Y:S01]  /*21fb0*/  IMAD R135, R12, 0x2, R133 ;  /* 0x000000020c877824 */ /* 0x000fe200078e0285 */
[----:B------:R-:W-:Y:S01]  /*21fc0*/  PRMT R78, R78, 0x4210, R79 ;  /* 0x000042104e4e7816 */ /* 0x000fe2000000004f */
[----:B------:R2:W-:Y:S01]  /*21fd0*/  STSM.16.M88.4 [R2], R8 ;  /* 0x0000000802007844 */ /* 0x0005e20000000200 */
[----:B------:R-:W-:Y:S01]  /*21fe0*/  PRMT R77, R56, 0x5210, R77 ;  /* 0x00005210384d7816 */ /* 0x000fe2000000004d */
[----:B------:R-:W-:Y:S01]  /*21ff0*/  IMAD R137, R12, 0x2, R135 ;  /* 0x000000020c897824 */ /* 0x000fe200078e0287 */
[----:B------:R-:W-:Y:S01]  /*22000*/  PRMT R79, R80, 0x5210, R79 ;  /* 0x00005210504f7816 */ /* 0x000fe2000000004f */
[----:B------:R-:W-:Y:S01]  /*22010*/  BAR.SYNC.DEFER_BLOCKING 0x0 ;  /* 0x0000000000007b1d */ /* 0x000fe20000010000 */
[----:B-1----:R-:W-:Y:S01]  /*22020*/  PRMT R111, R72, 0x7770, RZ ;  /* 0x00007770486f7816 */ /* 0x002fe200000000ff */
[----:B------:R-:W-:Y:S01]  /*22030*/  IMAD R143, R12, 0x4, R137 ;  /* 0x000000040c8f7824 */ /* 0x000fe200078e0289 */
[----:B------:R-:W-:-:S02]  /*22040*/  PRMT R18, R73, 0x7770, RZ ;  /* 0x0000777049127816 */ /* 0x000fc400000000ff */
[----:B------:R-:W-:Y:S01]  /*22050*/  PRMT R119, R74, 0x7770, RZ ;  /* 0x000077704a777816 */ /* 0x000fe200000000ff */
[C---:B------:R-:W-:Y:S01]  /*22060*/  IMAD R145, R12.reuse, 0x2, R143 ;  /* 0x000000020c917824 */ /* 0x040fe200078e028f */
[----:B------:R-:W-:Y:S02]  /*22070*/  PRMT R117, R75, 0x7770, RZ ;  /* 0x000077704b757816 */ /* 0x000fe400000000ff */
[C---:B0-----:R-:W-:Y:S01]  /*22080*/  PRMT R38, R49.reuse, 0x7773, RZ ;  /* 0x0000777331267816 */ /* 0x041fe200000000ff */
[----:B------:R-:W-:Y:S01]  /*22090*/  IMAD R147, R12, 0x2, R145 ;  /* 0x000000020c937824 */ /* 0x000fe200078e0291 */
[----:B------:R-:W-:Y:S02]  /*220a0*/  PRMT R44, R49, 0x7772, RZ ;  /* 0x00007772312c7816 */ /* 0x000fe400000000ff */
[----:B--2---:R-:W-:Y:S01]  /*220b0*/  PRMT R8, R32, 0x4210, R21 ;  /* 0x0000421020087816 */ /* 0x004fe20000000015 */
[----:B------:R-:W-:Y:S01]  /*220c0*/  IMAD R149, R12, 0x2, R147 ;  /* 0x000000020c957824 */ /* 0x000fe200078e0293 */
[----:B------:R-:W-:-:S02]  /*220d0*/  PRMT R9, R60, 0x5210, R21 ;  /* 0x000052103c097816 */ /* 0x000fc40000000015 */
[--C-:B------:R-:W-:Y:S01]  /*220e0*/  PRMT R10, R23, 0x4210, R102.reuse ;  /* 0x00004210170a7816 */ /* 0x100fe20000000066 */
[C---:B------:R-:W-:Y:S01]  /*220f0*/  IMAD R153, R12.reuse, 0x2, R149 ;  /* 0x000000020c997824 */ /* 0x040fe200078e0295 */
[----:B------:R-:W-:Y:S02]  /*22100*/  PRMT R11, R59, 0x5210, R102 ;  /* 0x000052103b0b7816 */ /* 0x000fe40000000066 */
[C---:B------:R-:W-:Y:S01]  /*22110*/  PRMT R56, R49.reuse, 0x7771, RZ ;  /* 0x0000777131387816 */ /* 0x040fe200000000ff */
[C---:B------:R-:W-:Y:S01]  /*22120*/  IMAD R155, R12.reuse, 0x2, R153 ;  /* 0x000000020c9b7824 */ /* 0x040fe200078e0299 */
[----:B------:R-:W-:Y:S01]  /*22130*/  PRMT R60, R49, 0x7770, RZ ;  /* 0x00007770313c7816 */ /* 0x000fe200000000ff */
[----:B------:R-:W0:Y:S01]  /*22140*/  LDS.128 R24, [R168] ;  /* 0x00000000a8187984 */ /* 0x000e220000000c00 */
[----:B------:R-:W-:Y:S01]  /*22150*/  PRMT R82, R73, 0x7771, RZ ;  /* 0x0000777149527816 */ /* 0x000fe200000000ff */
[----:B------:R-:W-:Y:S01]  /*22160*/  IMAD R159, R12, 0x2, R155 ;  /* 0x000000020c9f7824 */ /* 0x000fe200078e029b */
[----:B------:R-:W-:Y:S01]  /*22170*/  PRMT R70, R74, 0x7772, RZ ;  /* 0x000077724a467816 */ /* 0x000fe200000000ff */
[----:B------:R-:W-:Y:S01]  /*22180*/  BAR.SYNC.DEFER_BLOCKING 0x0 ;  /* 0x0000000000007b1d */ /* 0x000fe20000010000 */
[----:B------:R-:W-:Y:S01]  /*22190*/  PRMT R131, R72, 0x7772, RZ ;  /* 0x0000777248837816 */ /* 0x000fe200000000ff */
[----:B------:R-:W-:Y:S01]  /*221a0*/  IMAD R33, R12, 0x4, R159 ;  /* 0x000000040c217824 */ /* 0x000fe200078e029f */
[----:B------:R-:W-:-:S02]  /*221b0*/  PRMT R68, R72, 0x7773, RZ ;  /* 0x0000777348447816 */ /* 0x000fc400000000ff */
[C---:B------:R-:W-:Y:S01]  /*221c0*/  PRMT R139, R75.reuse, 0x7772, RZ ;  /* 0x000077724b8b7816 */ /* 0x040fe200000000ff */
[----:B------:R-:W-:Y:S01]  /*221d0*/  IMAD R13, R12, 0x2, R33 ;  /* 0x000000020c0d7824 */ /* 0x000fe200078e0221 */
[----:B------:R-:W-:Y:S02]  /*221e0*/  PRMT R62, R75, 0x7773, RZ ;  /* 0x000077734b3e7816 */ /* 0x000fe400000000ff */
[----:B------:R-:W-:Y:S01]  /*221f0*/  PRMT R151, R48, 0x7770, RZ ;  /* 0x0000777030977816 */ /* 0x000fe200000000ff */
[----:B------:R-:W-:Y:S01]  /*22200*/  IMAD R36, R12, 0x2, R13 ;  /* 0x000000020c247824 */ /* 0x000fe200078e020d */
[C---:B------:R-:W-:Y:S02]  /*22210*/  PRMT R32, R50.reuse, 0x7773, RZ ;  /* 0x0000777332207816 */ /* 0x040fe400000000ff */
[----:B------:R-:W-:Y:S01]  /*22220*/  PRMT R46, R50, 0x7772, RZ ;  /* 0x00007772322e7816 */ /* 0x000fe200000000ff */
[----:B------:R-:W-:Y:S01]  /*22230*/  IMAD R34, R12, 0x2, R36 ;  /* 0x000000020c227824 */ /* 0x000fe200078e0224 */
[----:B------:R-:W-:-:S02]  /*22240*/  PRMT R54, R50, 0x7771, RZ ;  /* 0x0000777132367816 */ /* 0x000fc400000000ff */
[----:B------:R-:W-:Y:S01]  /*22250*/  PRMT R50, R50, 0x7770, RZ ;  /* 0x0000777032327816 */ /* 0x000fe200000000ff */
[----:B------:R-:W-:Y:S01]  /*22260*/  IMAD R30, R12, 0x2, R34 ;  /* 0x000000020c1e7824 */ /* 0x000fe200078e0222 */
[C---:B------:R-:W-:Y:S02]  /*22270*/  PRMT R161, R51.reuse, 0x7770, RZ ;  /* 0x0000777033a17816 */ /* 0x040fe400000000ff */
[----:B------:R-:W-:Y:S01]  /*22280*/  PRMT R58, R48, 0x7771, RZ ;  /* 0x00007771303a7816 */ /* 0x000fe200000000ff */
[----:B------:R-:W-:Y:S01]  /*22290*/  IMAD R35, R12, 0x2, R30 ;  /* 0x000000020c237824 */ /* 0x000fe200078e021e */
[----:B------:R-:W-:Y:S01]  /*222a0*/  PRMT R52, R48, 0x7772, RZ ;  /* 0x0000777230347816 */ /* 0x000fe200000000ff */
[----:B------:R1:W-:Y:S01]  /*222b0*/  STSM.16.M88.4 [R2], R4 ;  /* 0x0000000402007844 */ /* 0x0003e20000000200 */
[----:B------:R-:W-:Y:S01]  /*222c0*/  PRMT R53, R51, 0x7773, RZ ;  /* 0x0000777333357816 */ /* 0x000fe200000000ff */
[C---:B------:R-:W-:Y:S01]  /*222d0*/  IMAD R31, R12.reuse, 0x2, R35 ;  /* 0x000000020c1f7824 */ /* 0x040fe200078e0223 */
[----:B------:R-:W-:Y:S03]  /*222e0*/  BAR.SYNC.DEFER_BLOCKING 0x0 ;  /* 0x0000000000007b1d */ /* 0x000fe60000010000 */
[----:B------:R-:W-:-:S04]  /*222f0*/  IMAD R37, R12, 0x4, R31 ;  /* 0x000000040c257824 */ /* 0x000fc800078e021f */
[----:B------:R-:W-:Y:S01]  /*22300*/  IMAD R29, R12, 0x2, R37 ;  /* 0x000000020c1d7824 */ /* 0x000fe200078e0225 */
[----:B0-----:R-:W-:-:S03]  /*22310*/  PRMT R125, R25, 0x7772, RZ ;  /* 0x00007772197d7816 */ /* 0x001fc600000000ff */
[----:B------:R-:W-:Y:S01]  /*22320*/  IMAD R41, R12, 0x2, R29 ;  /* 0x000000020c297824 */ /* 0x000fe200078e021d */
[C---:B------:R-:W-:Y:S02]  /*22330*/  PRMT R163, R25.reuse, 0x7771, RZ ;  /* 0x0000777119a37816 */ /* 0x040fe400000000ff */
[----:B-1----:R-:W-:Y:S01]  /*22340*/  LOP3.LUT R7, R118, 0xffff, RZ, 0xc0, !PT ;  /* 0x0000ffff76077812 */ /* 0x002fe200078ec0ff */
[----:B------:R-:W-:Y:S01]  /*22350*/  IMAD R47, R12, 0x2, R41 ;  /* 0x000000020c2f7824 */ /* 0x000fe200078e0229 */
[----:B------:R-:W-:Y:S02]  /*22360*/  PRMT R4, R42, 0x4210, R3 ;  /* 0x000042102a047816 */ /* 0x000fe40000000003 */
[----:B------:R-:W-:Y:S01]  /*22370*/  PRMT R6, R40, 0x4210, R7 ;  /* 0x0000421028067816 */ /* 0x000fe20000000007 */
[----:B------:R-:W-:Y:S01]  /*22380*/  IMAD R39, R12, 0x2, R47 ;  /* 0x000000020c277824 */ /* 0x000fe200078e022f */
[----:B------:R-:W-:Y:S02]  /*22390*/  PRMT R5, R64, 0x5210, R3 ;  /* 0x0000521040057816 */ /* 0x000fe40000000003 */
[----:B------:R-:W-:Y:S01]  /*223a0*/  PRMT R7, R66, 0x5210, R7 ;  /* 0x0000521042077816 */ /* 0x000fe20000000007 */
[----:B------:R-:W-:Y:S01]  /*223b0*/  IMAD R45, R12, 0x2, R39 ;  /* 0x000000020c2d7824 */ /* 0x000fe200078e0227 */
        /* <DEDUP_REMOVED lines=14> */
[----:B------:R-:W-:Y:S02]  /*224a0*/  PRMT R42, R51, 0x7772, RZ ;  /* 0x00007772332a7816 */ /* 0x000fe400000000ff */
[----:B------:R-:W-:Y:S01]  /*224b0*/  PRMT R65, R24, 0x7772, RZ ;  /* 0x0000777218417816 */ /* 0x000fe200000000ff */
[----:B------:R-:W-:Y:S01]  /*224c0*/  IMAD R55, R12, 0x2, R57 ;  /* 0x000000020c377824 */ /* 0x000fe200078e0239 */
[----:B------:R-:W-:-:S02]  /*224d0*/  PRMT R165, R24, 0x7771, RZ ;  /* 0x0000777118a57816 */ /* 0x000fc400000000ff */
[----:B------:R-:W-:Y:S01]  /*224e0*/  PRMT R51, R24, 0x7770, RZ ;  /* 0x0000777018337816 */ /* 0x000fe200000000ff */
[C---:B------:R-:W-:Y:S01]  /*224f0*/  IMAD R59, R12.reuse, 0x2, R55 ;  /* 0x000000020c3b7824 */ /* 0x040fe200078e0237 */
[C---:B------:R-:W-:Y:S02]  /*22500*/  PRMT R71, R27.reuse, 0x7773, RZ ;  /* 0x000077731b477816 */ /* 0x040fe400000000ff */
[----:B------:R-:W-:Y:S01]  /*22510*/  PRMT R141, R27, 0x7771, RZ ;  /* 0x000077711b8d7816 */ /* 0x000fe200000000ff */
[C---:B------:R-:W-:Y:S01]  /*22520*/  IMAD R67, R12.reuse, 0x2, R59 ;  /* 0x000000020c437824 */ /* 0x040fe200078e023b */
[----:B------:R-:W-:Y:S03]  /*22530*/  STSM.16.M88.4 [R2], R8 ;  /* 0x0000000802007844 */ /* 0x000fe60000000200 */
[C---:B------:R-:W-:Y:S01]  /*22540*/  IMAD R69, R12.reuse, 0x2, R67 ;  /* 0x000000020c457824 */ /* 0x040fe200078e0243 */
[----:B------:R-:W-:Y:S03]  /*22550*/  BAR.SYNC.DEFER_BLOCKING 0x0 ;  /* 0x0000000000007b1d */ /* 0x000fe60000010000 */
[----:B------:R-:W-:-:S04]  /*22560*/  IMAD R109, R12, 0x4, R69 ;  /* 0x000000040c6d7824 */ /* 0x000fc800078e0245 */
[----:B------:R-:W-:Y:S01]  /*22570*/  IMAD R93, R12, 0x2, R109 ;  /* 0x000000020c5d7824 */ /* 0x000fe200078e026d */
[----:B0-----:R-:W-:-:S03]  /*22580*/  PRMT R196, R21, 0x7773, RZ ;  /* 0x0000777315c47816 */ /* 0x001fc600000000ff */
[----:B------:R-:W-:Y:S01]  /*22590*/  IMAD R83, R12, 0x2, R93 ;  /* 0x000000020c537824 */ /* 0x000fe200078e025d */
[C---:B------:R-:W-:Y:S02]  /*225a0*/  PRMT R206, R21.reuse, 0x7772, RZ ;  /* 0x0000777215ce7816 */ /* 0x040fe400000000ff */
[C---:B------:R-:W-:Y:S02]  /*225b0*/  PRMT R211, R21.reuse, 0x7771, RZ ;  /* 0x0000777115d37816 */ /* 0x040fe400000000ff */
[----:B------:R-:W-:Y:S02]  /*225c0*/  PRMT R207, R21, 0x7770, RZ ;  /* 0x0000777015cf7816 */ /* 0x000fe400000000ff */
[----:B------:R-:W-:Y:S02]  /*225d0*/  LEA.HI R21, R220, 0xe, RZ, 0x1a ;  /* 0x0000000edc157811 */ /* 0x000fe400078fd0ff */
[C---:B------:R-:W-:Y:S02]  /*225e0*/  PRMT R198, R20.reuse, 0x7773, RZ ;  /* 0x0000777314c67816 */ /* 0x040fe400000000ff */
[----:B------:R-:W-:-:S02]  /*225f0*/  PRMT R208, R20, 0x7772, RZ ;  /* 0x0000777214d07816 */ /* 0x000fc400000000ff */
[C---:B------:R-:W-:Y:S01]  /*22600*/  PRMT R251, R20.reuse, 0x7771, RZ ;  /* 0x0000777114fb7816 */ /* 0x040fe200000000ff */
[----:B------:R-:W0:Y:S01]  /*22610*/  LDS.128 R184, [R168] ;  /* 0x00000000a8b87984 */ /* 0x000e220000000c00 */
[----:B------:R-:W-:Y:S02]  /*22620*/  PRMT R202, R20, 0x7770, RZ ;  /* 0x0000777014ca7816 */ /* 0x000fe400000000ff */
[C---:B------:R-:W-:Y:S01]  /*22630*/  PRMT R192, R23.reuse, 0x7773, RZ ;  /* 0x0000777317c07816 */ /* 0x040fe200000000ff */
[----:B------:R-:W-:Y:S01]  /*22640*/  BAR.SYNC.DEFER_BLOCKING 0x0 ;  /* 0x0000000000007b1d */ /* 0x000fe20000010000 */
[C---:B------:R-:W-:Y:S02]  /*22650*/  PRMT R200, R23.reuse, 0x7772, RZ ;  /* 0x0000777217c87816 */ /* 0x040fe400000000ff */
[C---:B------:R-:W-:Y:S02]  /*22660*/  PRMT R210, R23.reuse, 0x7771, RZ ;  /* 0x0000777117d27816 */ /* 0x040fe400000000ff */
[----:B------:R-:W-:-:S02]  /*22670*/  PRMT R209, R23, 0x7770, RZ ;  /* 0x0000777017d17816 */ /* 0x000fc400000000ff */
[C---:B------:R-:W-:Y:S02]  /*22680*/  PRMT R215, R22.reuse, 0x7770, RZ ;  /* 0x0000777016d77816 */ /* 0x040fe400000000ff */
[C---:B------:R-:W-:Y:S02]  /*22690*/  PRMT R205, R22.reuse, 0x7771, RZ ;  /* 0x0000777116cd7816 */ /* 0x040fe400000000ff */
[C---:B------:R-:W-:Y:S02]  /*226a0*/  PRMT R204, R22.reuse, 0x7772, RZ ;  /* 0x0000777216cc7816 */ /* 0x040fe400000000ff */
[----:B------:R-:W-:Y:S01]  /*226b0*/  PRMT R194, R22, 0x7773, RZ ;  /* 0x0000777316c27816 */ /* 0x000fe200000000ff */
[----:B------:R-:W-:Y:S01]  /*226c0*/  STSM.16.M88.4 [R2], R4 ;  /* 0x0000000402007844 */ /* 0x000fe20000000200 */
[----:B------:R-:W-:Y:S01]  /*226d0*/  BAR.SYNC.DEFER_BLOCKING 0x0 ;  /* 0x0000000000007b1d */ /* 0x000fe20000010000 */
[C---:B0-----:R-:W-:Y:S02]  /*226e0*/  PRMT R247, R184.reuse, 0x7773, RZ ;  /* 0x00007773b8f77816 */ /* 0x041fe400000000ff */
[----:B------:R-:W-:-:S02]  /*226f0*/  PRMT R174, R184, 0x7772, RZ ;  /* 0x00007772b8ae7816 */ /* 0x000fc400000000ff */
[C---:B------:R-:W-:Y:S02]  /*22700*/  PRMT R182, R184.reuse, 0x7771, RZ ;  /* 0x00007771b8b67816 */ /* 0x040fe400000000ff */
[----:B------:R-:W-:Y:S02]  /*22710*/  PRMT R190, R184, 0x7770, RZ ;  /* 0x00007770b8be7816 */ /* 0x000fe400000000ff */
[C---:B------:R-:W-:Y:S02]  /*22720*/  PRMT R241, R187.reuse, 0x7773, RZ ;  /* 0x00007773bbf17816 */ /* 0x040fe400000000ff */
[C---:B------:R-:W-:Y:S02]  /*22730*/  PRMT R249, R187.reuse, 0x7772, RZ ;  /* 0x00007772bbf97816 */ /* 0x040fe400000000ff */
[C---:B------:R-:W-:Y:S02]  /*22740*/  PRMT R176, R187.reuse, 0x7771, RZ ;  /* 0x00007771bbb07816 */ /* 0x040fe400000000ff */
[----:B------:R-:W-:Y:S01]  /*22750*/  PRMT R184, R187, 0x7770, RZ ;  /* 0x00007770bbb87816 */ /* 0x000fe200000000ff */
[----:B------:R-:W0:Y:S01]  /*22760*/  LDS.128 R8, [R168] ;  /* 0x00000000a8087984 */ /* 0x000e220000000c00 */
[----:B------:R-:W-:-:S02]  /*22770*/  PRMT R245, R185, 0x7773, RZ ;  /* 0x00007773b9f57816 */ /* 0x000fc400000000ff */
[C---:B------:R-:W-:Y:S01]  /*22780*/  PRMT R172, R185.reuse, 0x7772, RZ ;  /* 0x00007772b9ac7816 */ /* 0x040fe200000000ff */
[----:B------:R-:W-:Y:S01]  /*22790*/  BAR.SYNC.DEFER_BLOCKING 0x0 ;  /* 0x0000000000007b1d */ /* 0x000fe20000010000 */
[C---:B------:R-:W-:Y:S02]  /*227a0*/  PRMT R180, R185.reuse, 0x7771, RZ ;  /* 0x00007771b9b47816 */ /* 0x040fe400000000ff */
[----:B------:R-:W-:Y:S02]  /*227b0*/  PRMT R188, R185, 0x7770, RZ ;  /* 0x00007770b9bc7816 */ /* 0x000fe400000000ff */
[C---:B------:R-:W-:Y:S02]  /*227c0*/  PRMT R243, R186.reuse, 0x7773, RZ ;  /* 0x00007773baf37816 */ /* 0x040fe400000000ff */
[C---:B------:R-:W-:Y:S02]  /*227d0*/  PRMT R170, R186.reuse, 0x7772, RZ ;  /* 0x00007772baaa7816 */ /* 0x040fe400000000ff */
[----:B------:R-:W-:-:S02]  /*227e0*/  PRMT R178, R186, 0x7771, RZ ;  /* 0x00007771bab27816 */ /* 0x000fc400000000ff */
[----:B------:R-:W-:Y:S01]  /*227f0*/  PRMT R186, R186, 0x7770, RZ ;  /* 0x00007770baba7816 */ /* 0x000fe200000000ff */
[----:B------:R1:W-:Y:S01]  /*22800*/  STSM.16.M88.4 [R2], R84 ;  /* 0x0000005402007844 */ /* 0x0003e20000000200 */
[----:B------:R-:W-:Y:S01]  /*22810*/  BAR.SYNC.DEFER_BLOCKING 0x0 ;  /* 0x0000000000007b1d */ /* 0x000fe20000010000 */
[C---:B0-----:R-:W-:Y:S02]  /*22820*/  PRMT R167, R8.reuse, 0x7773, RZ ;  /* 0x0000777308a77816 */ /* 0x041fe400000000ff */
[----:B------:R-:W-:Y:S01]  /*22830*/  PRMT R223, R8, 0x7772, RZ ;  /* 0x0000777208df7816 */ /* 0x000fe200000000ff */
[----:B-1----:R-:W-:Y:S01]  /*22840*/  IMAD R85, R12, 0x2, R83 ;  /* 0x000000020c557824 */ /* 0x002fe200078e0253 */
[C---:B------:R-:W-:Y:S02]  /*22850*/  PRMT R231, R8.reuse, 0x7771, RZ ;  /* 0x0000777108e77816 */ /* 0x040fe400000000ff */
[----:B------:R-:W-:Y:S01]  /*22860*/  PRMT R239, R8, 0x7770, RZ ;  /* 0x0000777008ef7816 */ /* 0x000fe200000000ff */
[----:B------:R-:W-:Y:S01]  /*22870*/  IMAD R87, R12, 0x2, R85 ;  /* 0x000000020c577824 */ /* 0x000fe200078e0255 */
[----:B------:R-:W-:-:S02]  /*22880*/  PRMT R169, R9, 0x7773, RZ ;  /* 0x0000777309a97816 */ /* 0x000fc400000000ff */
[C---:B------:R-:W-:Y:S01]  /*22890*/  PRMT R221, R9.reuse, 0x7772, RZ ;  /* 0x0000777209dd7816 */ /* 0x040fe200000000ff */
[C---:B------:R-:W-:Y:S01]  /*228a0*/  IMAD R89, R12.reuse, 0x2, R87 ;  /* 0x000000020c597824 */ /* 0x040fe200078e0257 */
[C---:B------:R-:W-:Y:S02]  /*228b0*/  PRMT R229, R9.reuse, 0x7771, RZ ;  /* 0x0000777109e57816 */ /* 0x040fe400000000ff */
[----:B------:R-:W-:Y:S01]  /*228c0*/  PRMT R237, R9, 0x7770, RZ ;  /* 0x0000777009ed7816 */ /* 0x000fe200000000ff */
[----:B------:R-:W0:Y:S01]  /*228d0*/  LDS.128 R4, [R168] ;  /* 0x00000000a8047984 */ /* 0x000e220000000c00 */
[----:B------:R-:W-:Y:S01]  /*228e0*/  IMAD R91, R12, 0x2, R89 ;  /* 0x000000020c5b7824 */ /* 0x000fe200078e0259 */
[----:B------:R-:W-:Y:S01]  /*228f0*/  PRMT R179, R10, 0x7773, RZ ;  /* 0x000077730ab37816 */ /* 0x000fe200000000ff */
[----:B------:R-:W-:Y:S02]  /*22900*/  BAR.SYNC.DEFER_BLOCKING 0x0 ;  /* 0x0000000000007b1d */ /* 0x000fe40000010000 */
[----:B------:R-:W-:Y:S01]  /*22910*/  IMAD R95, R12, 0x4, R91 ;  /* 0x000000040c5f7824 */ /* 0x000fe200078e025b */
[----:B------:R-:W-:-:S02]  /*22920*/  PRMT R219, R10, 0x7772, RZ ;  /* 0x000077720adb7816 */ /* 0x000fc400000000ff */
[----:B------:R-:W-:Y:S01]  /*22930*/  PRMT R227, R10, 0x7771, RZ ;  /* 0x000077710ae37816 */ /* 0x000fe200000000ff */
[----:B------:R-:W-:Y:S01]  /*22940*/  IMAD R97, R12, 0x2, R95 ;  /* 0x000000020c617824 */ /* 0x000fe200078e025f */
[----:B------:R-:W-:Y:S02]  /*22950*/  PRMT R235, R10, 0x7770, RZ ;  /* 0x000077700aeb7816 */ /* 0x000fe400000000ff */
[C---:B------:R-:W-:Y:S01]  /*22960*/  PRMT R177, R11.reuse, 0x7773, RZ ;  /* 0x000077730bb17816 */ /* 0x040fe200000000ff */
[----:B------:R-:W-:Y:S01]  /*22970*/  IMAD R99, R12, 0x2, R97 ;  /* 0x000000020c637824 */ /* 0x000fe200078e0261 */
[C---:B------:R-:W-:Y:S02]  /*22980*/  PRMT R217, R11.reuse, 0x7772, RZ ;  /* 0x000077720bd97816 */ /* 0x040fe400000000ff */
[C---:B------:R-:W-:Y:S02]  /*22990*/  PRMT R225, R11.reuse, 0x7771, RZ ;  /* 0x000077710be17816 */ /* 0x040fe400000000ff */
[----:B------:R-:W-:-:S02]  /*229a0*/  PRMT R233, R11, 0x7770, RZ ;  /* 0x000077700be97816 */ /* 0x000fc400000000ff */
[----:B------:R-:W-:Y:S02]  /*229b0*/  PRMT R84, R72, 0x7771, RZ ;  /* 0x0000777148547816 */ /* 0x000fe400000000ff */
[----:B------:R-:W-:Y:S02]  /*229c0*/  PRMT R72, R73, 0x7772, RZ ;  /* 0x0000777249487816 */ /* 0x000fe400000000ff */
[----:B------:R-:W-:Y:S02]  /*229d0*/  PRMT R73, R24, 0x7773, RZ ;  /* 0x0000777318497816 */ /* 0x000fe400000000ff */
[----:B------:R-:W-:Y:S01]  /*229e0*/  PRMT R24, R27, 0x7770, RZ ;  /* 0x000077701b187816 */ /* 0x000fe200000000ff */
[----:B------:R1:W-:Y:S01]  /*229f0*/  STSM.16.M88.4 [R2], R76 ;  /* 0x0000004c02007844 */ /* 0x0003e20000000200 */
[C---:B0-----:R-:W-:Y:S02]  /*22a00*/  PRMT R189, R6.reuse, 0x7773, RZ ;  /* 0x0000777306bd7816 */ /* 0x041fe400000000ff */
[----:B------:R-:W-:Y:S01]  /*22a10*/  PRMT R191, R6, 0x7772, RZ ;  /* 0x0000777206bf7816 */ /* 0x000fe200000000ff */
[----:B-1----:R-:W0:Y:S01]  /*22a20*/  LDC.64 R2, c[0x0][0x228] ;  /* 0x00008a00ff027b82 */ /* 0x002e220000000a00 */
[----:B------:R-:W-:Y:S01]  /*22a30*/  PRMT R77, R25, 0x7773, RZ ;  /* 0x00007773194d7816 */ /* 0x000fe200000000ff */
[----:B------:R-:W-:Y:S01]  /*22a40*/  IMAD R25, R216, UR5, RZ ;  /* 0x00000005d8197c24 */ /* 0x000fe2000f8e02ff */
[----:B------:R-:W-:Y:S01]  /*22a50*/  USHF.R.S32.HI UR5, URZ, 0x1f, UR4 ;  /* 0x0000001f3f057899 */ /* 0x000fe20008011404 */
[----:B------:R-:W-:-:S02]  /*22a60*/  PRMT R193, R6, 0x7771, RZ ;  /* 0x0000777106c17816 */ /* 0x000fc400000000ff */
[----:B------:R-:W-:Y:S02]  /*22a70*/  PRMT R203, R6, 0x7770, RZ ;  /* 0x0000777006cb7816 */ /* 0x000fe400000000ff */
[----:B------:R-:W-:Y:S02]  /*22a80*/  SHF.R.S32.HI R0, RZ, 0x1f, R25 ;  /* 0x0000001fff007819 */ /* 0x000fe40000011419 */
[C---:B------:R-:W-:Y:S02]  /*22a90*/  PRMT R171, R4.reuse, 0x7773, RZ ;  /* 0x0000777304ab7816 */ /* 0x040fe400000000ff */
[C---:B------:R-:W-:Y:S02]  /*22aa0*/  PRMT R173, R4.reuse, 0x7772, RZ ;  /* 0x0000777204ad7816 */ /* 0x040fe400000000ff */
[C---:B------:R-:W-:Y:S02]  /*22ab0*/  PRMT R175, R4.reuse, 0x7771, RZ ;  /* 0x0000777104af7816 */ /* 0x040fe400000000ff */
[----:B------:R-:W-:-:S02]  /*22ac0*/  PRMT R187, R4, 0x7770, RZ ;  /* 0x0000777004bb7816 */ /* 0x000fc400000000ff */
[C---:B------:R-:W-:Y:S02]  /*22ad0*/  PRMT R197, R7.reuse, 0x7773, RZ ;  /* 0x0000777307c57816 */ /* 0x040fe400000000ff */
[C---:B------:R-:W-:Y:S02]  /*22ae0*/  PRMT R199, R7.reuse, 0x7772, RZ ;  /* 0x0000777207c77816 */ /* 0x040fe400000000ff */
[----:B------:R-:W-:Y:S02]  /*22af0*/  PRMT R201, R7, 0x7771, RZ ;  /* 0x0000777107c97816 */ /* 0x000fe400000000ff */
[----:B0-----:R-:W-:Y:S01]  /*22b00*/  IADD3 R80, P2, P3, R25, UR4, R2 ;  /* 0x0000000419507c10 */ /* 0x001fe2000fb5e002 */
[----:B------:R-:W-:Y:S01]  /*22b10*/  ULDC UR4, c[0x0][0x27c] ;  /* 0x00009f0000047ab9 */ /* 0x000fe20000000800 */
[----:B------:R-:W-:Y:S01]  /*22b20*/  PRMT R213, R7, 0x7770, RZ ;  /* 0x0000777007d57816 */ /* 0x000fe200000000ff */
[----:B------:R-:W-:Y:S01]  /*22b30*/  UIMAD UR4, UR18, UR4, URZ ;  /* 0x00000004120472a4 */ /* 0x000fe2000f8e023f */
[----:B------:R-:W-:-:S02]  /*22b40*/  IADD3.X R0, R0, UR5, R3, P2, P3 ;  /* 0x0000000500007c10 */ /* 0x000fc400097e6403 */
[-C--:B------:R-:W-:Y:S01]  /*22b50*/  IADD3 R2, P2, R101, R80.reuse, RZ ;  /* 0x0000005065027210 */ /* 0x080fe20007f5e0ff */
[----:B------:R-:W-:Y:S01]  /*22b60*/  USHF.L.U32 UR7, UR4, 0x2, URZ ;  /* 0x0000000204077899 */ /* 0x000fe2000800063f */
[----:B------:R-:W-:Y:S01]  /*22b70*/  IADD3 R8, P3, R103, R80, RZ ;  /* 0x0000005067087210 */ /* 0x000fe20007f7e0ff */
[----:B------:R-:W-:Y:S01]  /*22b80*/  UIMAD.WIDE UR4, UR4, 0x4, URZ ;  /* 0x00000004040478a5 */ /* 0x000fe2000f8e023f */
[----:B------:R-:W-:Y:S01]  /*22b90*/  LEA.HI.X.SX32 R3, R101, R0, 0x1, P2 ;  /* 0x0000000065037211 */ /* 0x000fe200010f0eff */
[----:B------:R-:W-:Y:S01]  /*22ba0*/  BAR.SYNC.DEFER_BLOCKING 0x0 ;  /* 0x0000000000007b1d */ /* 0x000fe20000010000 */
[C---:B------:R-:W-:Y:S01]  /*22bb0*/  IMAD R101, R12.reuse, 0x2, R99 ;  /* 0x000000020c657824 */ /* 0x040fe200078e0263 */
[----:B------:R-:W-:Y:S02]  /*22bc0*/  IADD3 R6, P2, R105, R80, RZ ;  /* 0x0000005069067210 */ /* 0x000fe40007f5e0ff */
[----:B------:R-:W-:Y:S01]  /*22bd0*/  LEA.HI.X.SX32 R9, R103, R0, 0x1, P3 ;  /* 0x0000000067097211 */ /* 0x000fe200018f0eff */
[----:B------:R-:W-:Y:S01]  /*22be0*/  IMAD R103, R12, 0x2, R101 ;  /* 0x000000020c677824 */ /* 0x000fe200078e0265 */
[----:B------:R-:W-:-:S02]  /*22bf0*/  IADD3 R4, P3, R107, R80, RZ ;  /* 0x000000506b047210 */ /* 0x000fc40007f7e0ff */
[-C--:B------:R-:W-:Y:S01]  /*22c00*/  LEA.HI.X.SX32 R7, R105, R0.reuse, 0x1, P2 ;  /* 0x0000000069077211 */ /* 0x080fe200010f0eff */
[C---:B------:R-:W-:Y:S01]  /*22c10*/  IMAD R105, R12.reuse, 0x2, R103 ;  /* 0x000000020c697824 */ /* 0x040fe200078e0267 */
[C---:B------:R-:W-:Y:S02]  /*22c20*/  PRMT R181, R5.reuse, 0x7773, RZ ;  /* 0x0000777305b57816 */ /* 0x040fe400000000ff */
[C---:B------:R-:W-:Y:S02]  /*22c30*/  PRMT R183, R5.reuse, 0x7772, RZ ;  /* 0x0000777205b77816 */ /* 0x040fe400000000ff */
[C---:B------:R-:W-:Y:S02]  /*22c40*/  PRMT R185, R5.reuse, 0x7771, RZ ;  /* 0x0000777105b97816 */ /* 0x040fe400000000ff */
[----:B------:R-:W-:Y:S02]  /*22c50*/  PRMT R195, R5, 0x7770, RZ ;  /* 0x0000777005c37816 */ /* 0x000fe400000000ff */
[----:B------:R-:W-:Y:S01]  /*22c60*/  LEA.HI.X.SX32 R5, R107, R0, 0x1, P3 ;  /* 0x000000006b057211 */ /* 0x000fe200018f0eff */
[----:B------:R-:W-:Y:S01]  /*22c70*/  IMAD R107, R12, 0x2, R105 ;  /* 0x000000020c6b7824 */ /* 0x000fe200078e0269 */
[----:B------:R-:W-:-:S02]  /*22c80*/  IADD3 R10, P2, R113, R80, RZ ;  /* 0x00000050710a7210 */ /* 0x000fc40007f5e0ff */
[----:B------:R-:W-:Y:S01]  /*22c90*/  PRMT R76, R74, 0x7771, RZ ;  /* 0x000077714a4c7816 */ /* 0x000fe200000000ff */
[----:B------:R0:W-:Y:S01]  /*22ca0*/  STG.E.U8 desc[UR44][R2.64], R111 ;  /* 0x0000006f02007986 */ /* 0x0001e2000c10112c */
[----:B------:R-:W-:Y:S02]  /*22cb0*/  LEA.HI.X.SX32 R11, R113, R0, 0x1, P2 ;  /* 0x00000000710b7211 */ /* 0x000fe400010f0eff */
[----:B------:R-:W-:Y:S01]  /*22cc0*/  PRMT R74, R75, 0x7771, RZ ;  /* 0x000077714b4a7816 */ /* 0x000fe200000000ff */
[----:B------:R1:W-:Y:S01]  /*22cd0*/  STG.E.U8 desc[UR44][R8.64], R18 ;  /* 0x0000001208007986 */ /* 0x0003e2000c10112c */
[----:B------:R-:W-:Y:S02]  /*22ce0*/  LEA.HI R25, R220, 0x3e, RZ, 0x1a ;  /* 0x0000003edc197811 */ /* 0x000fe400078fd0ff */
[----:B------:R-:W-:Y:S01]  /*22cf0*/  PRMT R75, R26, 0x7773, RZ ;  /* 0x000077731a4b7816 */ /* 0x000fe200000000ff */
[----:B------:R-:W-:Y:S01]  /*22d00*/  STG.E.U8 desc[UR44][R6.64], R119 ;  /* 0x0000007706007986 */ /* 0x000fe2000c10112c */
[----:B------:R-:W-:Y:S01]  /*22d10*/  PRMT R79, R27, 0x7772, RZ ;  /* 0x000077721b4f7816 */ /* 0x000fe200000000ff */
[----:B------:R-:W-:-:S02]  /*22d20*/  IMAD R25, R25, R12, RZ ;  /* 0x0000000c19197224 */ /* 0x000fc400078e02ff */
[C---:B0-----:R-:W-:Y:S01]  /*22d30*/  IMAD R111, R12.reuse, 0x4, R107 ;  /* 0x000000040c6f7824 */ /* 0x041fe200078e026b */
[C---:B------:R-:W-:Y:S01]  /*22d40*/  IADD3 R2, P3, R115.reuse, R80, RZ ;  /* 0x0000005073027210 */ /* 0x040fe20007f7e0ff */
[----:B------:R0:W-:Y:S02]  /*22d50*/  STG.E.U8 desc[UR44][R4.64], R117 ;  /* 0x0000007504007986 */ /* 0x0001e4000c10112c */
[C---:B------:R-:W-:Y:S01]  /*22d60*/  IMAD R113, R12.reuse, 0x2, R111 ;  /* 0x000000020c717824 */ /* 0x040fe200078e026f */
[----:B------:R-:W-:Y:S01]  /*22d70*/  LEA.HI.X.SX32 R3, R115, R0, 0x1, P3 ;  /* 0x0000000073037211 */ /* 0x000fe200018f0eff */
[----:B-1----:R-:W-:Y:S01]  /*22d80*/  IMAD R9, R21, R12, RZ ;  /* 0x0000000c15097224 */ /* 0x002fe200078e02ff */
[-C--:B------:R-:W-:Y:S01]  /*22d90*/  IADD3 R18, P2, R19, R80.reuse, RZ ;  /* 0x0000005013127210 */ /* 0x080fe20007f5e0ff */
[----:B------:R-:W-:Y:S01]  /*22da0*/  IMAD R115, R12, 0x2, R113 ;  /* 0x000000020c737824 */ /* 0x000fe200078e0271 */
[----:B------:R1:W-:Y:S02]  /*22db0*/  STG.E.U8 desc[UR44][R10.64], R84 ;  /* 0x000000540a007986 */ /* 0x0003e4000c10112c */
[----:B------:R-:W-:-:S02]  /*22dc0*/  IADD3 R8, P3, R9, R80, RZ ;  /* 0x0000005009087210 */ /* 0x000fc40007f7e0ff */
[----:B------:R-:W-:Y:S01]  /*22dd0*/  LEA.HI.X.SX32 R19, R19, R0, 0x1, P2 ;  /* 0x0000000013137211 */ /* 0x000fe200010f0eff */
[C---:B0-----:R-:W-:Y:S01]  /*22de0*/  IMAD R117, R12.reuse, 0x2, R115 ;  /* 0x000000020c757824 */ /* 0x041fe200078e0273 */
[----:B------:R-:W-:Y:S01]  /*22df0*/  IADD3 R4, P2, R121, R80, RZ ;  /* 0x0000005079047210 */ /* 0x000fe20007f5e0ff */
[----:B------:R0:W-:Y:S01]  /*22e00*/  STG.E.U8 desc[UR44][R2.64], R82 ;  /* 0x0000005202007986 */ /* 0x0001e2000c10112c */
[----:B------:R-:W-:Y:S01]  /*22e10*/  LEA.HI.X.SX32 R9, R9, R0, 0x1, P3 ;  /* 0x0000000009097211 */ /* 0x000fe200018f0eff */
[C---:B------:R-:W-:Y:S01]  /*22e20*/  IMAD R119, R12.reuse, 0x2, R117 ;  /* 0x000000020c777824 */ /* 0x040fe200078e0275 */
[----:B------:R-:W-:Y:S01]  /*22e30*/  IADD3 R6, P3, R123, R80, RZ ;  /* 0x000000507b067210 */ /* 0x000fe20007f7e0ff */
[----:B------:R2:W-:Y:S01]  /*22e40*/  STG.E.U8 desc[UR44][R18.64], R76 ;  /* 0x0000004c12007986 */ /* 0x0005e2000c10112c */
[----:B------:R-:W-:Y:S01]  /*22e50*/  LEA.HI.X.SX32 R5, R121, R0, 0x1, P2 ;  /* 0x0000000079057211 */ /* 0x000fe200010f0eff */
[C---:B------:R-:W-:Y:S01]  /*22e60*/  IMAD R121, R12.reuse, 0x2, R119 ;  /* 0x000000020c797824 */ /* 0x040fe200078e0277 */
[----:B-1----:R-:W-:Y:S01]  /*22e70*/  IADD3 R10, P2, R127, R80, RZ ;  /* 0x000000507f0a7210 */ /* 0x002fe20007f5e0ff */
[----:B------:R1:W-:Y:S01]  /*22e80*/  STG.E.U8 desc[UR44][R8.64], R74 ;  /* 0x0000004a08007986 */ /* 0x0003e2000c10112c */
[-C--:B------:R-:W-:Y:S01]  /*22e90*/  LEA.HI.X.SX32 R7, R123, R0.reuse, 0x1, P3 ;  /* 0x000000007b077211 */ /* 0x080fe200018f0eff */
[C---:B------:R-:W-:Y:S01]  /*22ea0*/  IMAD R123, R12.reuse, 0x2, R121 ;  /* 0x000000020c7b7824 */ /* 0x040fe200078e0279 */
[----:B------:R-:W-:Y:S01]  /*22eb0*/  LEA.HI.X.SX32 R11, R127, R0, 0x1, P2 ;  /* 0x000000007f0b7211 */ /* 0x000fe200010f0eff */
[----:B------:R3:W-:Y:S01]  /*22ec0*/  STG.E.U8 desc[UR44][R4.64], R131 ;  /* 0x0000008304007986 */ /* 0x0007e2000c10112c */
[-C--:B0-----:R-:W-:Y:S01]  /*22ed0*/  IADD3 R2, P3, R129, R80.reuse, RZ ;  /* 0x0000005081027210 */ /* 0x081fe20007f7e0ff */
[C---:B------:R-:W-:Y:S01]  /*22ee0*/  IMAD R127, R12.reuse, 0x4, R123 ;  /* 0x000000040c7f7824 */ /* 0x040fe200078e027b */
[----:B------:R-:W-:Y:S01]  /*22ef0*/  IADD3 R82, P6, R83, R80, RZ ;  /* 0x0000005053527210 */ /* 0x000fe20007fde0ff */
[----:B------:R0:W-:Y:S01]  /*22f00*/  STG.E.U8 desc[UR44][R6.64], R72 ;  /* 0x0000004806007986 */ /* 0x0001e2000c10112c */
[----:B------:R-:W-:Y:S01]  /*22f10*/  LEA.HI.X.SX32 R3, R129, R0, 0x1, P3 ;  /* 0x0000000081037211 */ /* 0x000fe200018f0eff */
[----:B------:R-:W-:Y:S01]  /*22f20*/  IMAD R129, R12, 0x2, R127 ;  /* 0x000000020c817824 */ /* 0x000fe200078e027f */
[----:B--2---:R-:W-:Y:S01]  /*22f30*/  LEA.HI R19, R220, 0x1e, RZ, 0x1a ;  /* 0x0000001edc137811 */ /* 0x004fe200078fd0ff */
[----:B------:R2:W-:Y:S01]  /*22f40*/  STG.E.U8 desc[UR44][R10.64], R70 ;  /* 0x000000460a007986 */ /* 0x0005e2000c10112c */
[----:B-1----:R-:W-:-:S02]  /*22f50*/  IADD3 R8, P2, R133, R80, RZ ;  /* 0x0000005085087210 */ /* 0x002fc40007f5e0ff */
[-C--:B------:R-:W-:Y:S01]  /*22f60*/  IADD3 R84, P5, R85, R80.reuse, RZ ;  /* 0x0000005055547210 */ /* 0x080fe20007fbe0ff */
[C---:B---3--:R-:W-:Y:S01]  /*22f70*/  IMAD R131, R12.reuse, 0x2, R129 ;  /* 0x000000020c837824 */ /* 0x048fe200078e0281 */
[----:B------:R-:W-:Y:S01]  /*22f80*/  IADD3 R4, P3, R135, R80, RZ ;  /* 0x0000005087047210 */ /* 0x000fe20007f7e0ff */
[----:B------:R1:W-:Y:S01]  /*22f90*/  STG.E.U8 desc[UR44][R2.64], R139 ;  /* 0x0000008b02007986 */ /* 0x0003e2000c10112c */
[----:B------:R-:W-:Y:S01]  /*22fa0*/  LEA.HI.X.SX32 R9, R133, R0, 0x1, P2 ;  /* 0x0000000085097211 */ /* 0x000fe200010f0eff */
[C---:B------:R-:W-:Y:S01]  /*22fb0*/  IMAD R133, R12.reuse, 0x2, R131 ;  /* 0x000000020c857824 */ /* 0x040fe200078e0283 */
[----:B------:R-:W-:Y:S01]  /*22fc0*/  IADD3 R18, P2, R137, R80, RZ ;  /* 0x0000005089127210 */ /* 0x000fe20007f5e0ff */
[----:B0-----:R-:W-:Y:S01]  /*22fd0*/  IMAD R7, R19, R12, RZ ;  /* 0x0000000c13077224 */ /* 0x001fe200078e02ff */
[-C--:B------:R-:W-:Y:S01]  /*22fe0*/  LEA.HI.X.SX32 R5, R135, R0.reuse, 0x1, P3 ;  /* 0x0000000087057211 */ /* 0x080fe200018f0eff */
[C---:B------:R-:W-:Y:S01]  /*22ff0*/  IMAD R135, R12.reuse, 0x2, R133 ;  /* 0x000000020c877824 */ /* 0x040fe200078e0285 */
[----:B------:R-:W-:Y:S01]  /*23000*/  LEA.HI.X.SX32 R19, R137, R0, 0x1, P2 ;  /* 0x0000000089137211 */ /* 0x000fe200010f0eff */
[----:B------:R0:W-:Y:S01]  /*23010*/  STG.E.U8 desc[UR44][R8.64], R68 ;  /* 0x0000004408007986 */ /* 0x0001e2000c10112c */
[-C--:B--2---:R-:W-:Y:S01]  /*23020*/  IADD3 R10, P3, R7, R80.reuse, RZ ;  /* 0x00000050070a7210 */ /* 0x084fe20007f7e0ff */
[C---:B------:R-:W-:Y:S01]  /*23030*/  IMAD R137, R12.reuse, 0x2, R135 ;  /* 0x000000020c897824 */ /* 0x040fe200078e0287 */
[----:B------:R-:W-:Y:S01]  /*23040*/  IADD3 R6, P2, R143, R80, RZ ;  /* 0x000000508f067210 */ /* 0x000fe20007f5e0ff */
[----:B------:R2:W-:Y:S01]  /*23050*/  STG.E.U8 desc[UR44][R4.64], R66 ;  /* 0x0000004204007986 */ /* 0x0005e2000c10112c */
[----:B------:R-:W-:Y:S01]  /*23060*/  LEA.HI.X.SX32 R11, R7, R0, 0x1, P3 ;  /* 0x00000000070b7211 */ /* 0x000fe200018f0eff */
[C---:B-1----:R-:W-:Y:S01]  /*23070*/  IMAD R139, R12.reuse, 0x2, R137 ;  /* 0x000000020c8b7824 */ /* 0x042fe200078e0289 */
[----:B------:R-:W-:Y:S01]  /*23080*/  IADD3 R2, P3, R145, R80, RZ ;  /* 0x0000005091027210 */ /* 0x000fe20007f7e0ff */
[----:B------:R1:W-:Y:S01]  /*23090*/  STG.E.U8 desc[UR44][R18.64], R64 ;  /* 0x0000004012007986 */ /* 0x0003e2000c10112c */
[-C--:B------:R-:W-:Y:S01]  /*230a0*/  LEA.HI.X.SX32 R7, R143, R0.reuse, 0x1, P2 ;  /* 0x000000008f077211 */ /* 0x080fe200010f0eff */
[C---:B------:R-:W-:Y:S01]  /*230b0*/  IMAD R143, R12.reuse, 0x4, R139 ;  /* 0x000000040c8f7824 */ /* 0x040fe200078e028b */
[----:B------:R-:W-:Y:S01]  /*230c0*/  LEA.HI.X.SX32 R3, R145, R0, 0x1, P3 ;  /* 0x0000000091037211 */ /* 0x000fe200018f0eff */
[----:B------:R3:W-:Y:S01]  /*230d0*/  STG.E.U8 desc[UR44][R10.64], R62 ;  /* 0x0000003e0a007986 */ /* 0x0007e2000c10112c */
[----:B0-----:R-:W-:Y:S01]  /*230e0*/  IADD3 R8, P2, R147, R80, RZ ;  /* 0x0000005093087210 */ /* 0x001fe20007f5e0ff */
[----:B------:R-:W-:Y:S01]  /*230f0*/  IMAD R145, R12, 0x2, R143 ;  /* 0x000000020c917824 */ /* 0x000fe200078e028f */
[----:B------:R-:W-:Y:S01]  /*23100*/  LEA.HI.X.SX32 R83, R83, R0, 0x1, P6 ;  /* 0x0000000053537211 */ /* 0x000fe200030f0eff */
[----:B------:R0:W-:Y:S01]  /*23110*/  STG.E.U8 desc[UR44][R6.64], R151 ;  /* 0x0000009706007986 */ /* 0x0001e2000c10112c */
[----:B--2---:R-:W-:-:S02]  /*23120*/  IADD3 R4, P3, R149, R80, RZ ;  /* 0x0000005095047210 */ /* 0x004fc40007f7e0ff */
[-C--:B------:R-:W-:Y:S01]  /*23130*/  LEA.HI.X.SX32 R9, R147, R0.reuse, 0x1, P2 ;  /* 0x0000000093097211 */ /* 0x080fe200010f0eff */
[----:B------:R-:W-:Y:S01]  /*23140*/  IMAD R147, R12, 0x2, R145 ;  /* 0x000000020c937824 */ /* 0x000fe200078e0291 */
[----:B------:R-:W-:Y:S01]  /*23150*/  LEA.HI.X.SX32 R5, R149, R0, 0x1, P3 ;  /* 0x0000000095057211 */ /* 0x000fe200018f0eff */
[----:B------:R2:W-:Y:S01]  /*23160*/  STG.E.U8 desc[UR44][R2.64], R60 ;  /* 0x0000003c02007986 */ /* 0x0005e2000c10112c */
[----:B-1----:R-:W-:Y:S01]  /*23170*/  LEA.HI R19, R220, 0x2e, RZ, 0x1a ;  /* 0x0000002edc137811 */ /* 0x002fe200078fd0ff */
[C---:B------:R-:W-:Y:S01]  /*23180*/  IMAD R149, R12.reuse, 0x2, R147 ;  /* 0x000000020c957824 */ /* 0x040fe200078e0293 */
[----:B---3--:R-:W-:Y:S01]  /*23190*/  IADD3 R10, P2, R153, R80, RZ ;  /* 0x00000050990a7210 */ /* 0x008fe20007f5e0ff */
[----:B------:R1:W-:Y:S01]  /*231a0*/  STG.E.U8 desc[UR44][R8.64], R50 ;  /* 0x0000003208007986 */ /* 0x0003e2000c10112c */
[----:B------:R-:W-:Y:S01]  /*231b0*/  LEA.HI.X.SX32 R85, R85, R0, 0x1, P5 ;  /* 0x0000000055557211 */ /* 0x000fe200028f0eff */
[C---:B0-----:R-:W-:Y:S01]  /*231c0*/  IMAD R151, R12.reuse, 0x2, R149 ;  /* 0x000000020c977824 */ /* 0x041fe200078e0295 */
[----:B------:R-:W-:Y:S01]  /*231d0*/  IADD3 R6, P3, R155, R80, RZ ;  /* 0x000000509b067210 */ /* 0x000fe20007f7e0ff */
[----:B------:R-:W-:Y:S01]  /*231e0*/  IMAD R19, R19, R12, RZ ;  /* 0x0000000c13137224 */ /* 0x000fe200078e02ff */
[-C--:B------:R-:W-:Y:S01]  /*231f0*/  LEA.HI.X.SX32 R11, R153, R0.reuse, 0x1, P2 ;  /* 0x00000000990b7211 */ /* 0x080fe200010f0eff */
[C---:B------:R-:W-:Y:S01]  /*23200*/  IMAD R153, R12.reuse, 0x2, R151 ;  /* 0x000000020c997824 */ /* 0x040fe200078e0297 */
[----:B------:R-:W-:Y:S01]  /*23210*/  LEA.HI.X.SX32 R7, R155, R0, 0x1, P3 ;  /* 0x000000009b077211 */ /* 0x000fe200018f0eff */
[----:B------:R0:W-:Y:S01]  /*23220*/  STG.E.U8 desc[UR44][R4.64], R161 ;  /* 0x000000a104007986 */ /* 0x0001e2000c10112c */
[-C--:B--2---:R-:W-:Y:S01]  /*23230*/  IADD3 R2, P2, R159, R80.reuse, RZ ;  /* 0x000000509f027210 */ /* 0x084fe20007f5e0ff */
[C---:B------:R-:W-:Y:S01]  /*23240*/  IMAD R155, R12.reuse, 0x2, R153 ;  /* 0x000000020c9b7824 */ /* 0x040fe200078e0299 */
[----:B------:R-:W-:Y:S01]  /*23250*/  IADD3 R94, P5, R95, R80, RZ ;  /* 0x000000505f5e7210 */ /* 0x000fe20007fbe0ff */
[----:B------:R-:W-:Y:S01]  /*23260*/  STG.E.U8 desc[UR44][R10.64], R58 ;  /* 0x0000003a0a007986 */ /* 0x000fe2000c10112c */
[----:B------:R-:W-:Y:S01]  /*23270*/  LEA.HI.X.SX32 R3, R159, R0, 0x1, P2 ;  /* 0x000000009f037211 */ /* 0x000fe200010f0eff */
[----:B------:R-:W-:Y:S01]  /*23280*/  IMAD R159, R12, 0x4, R155 ;  /* 0x000000040c9f7824 */ /* 0x000fe200078e029b */
[----:B-1----:R-:W-:Y:S01]  /*23290*/  IADD3 R8, P3, R19, R80, RZ ;  /* 0x0000005013087210 */ /* 0x002fe20007f7e0ff */
[----:B------:R1:W-:Y:S01]  /*232a0*/  STG.E.U8 desc[UR44][R6.64], R56 ;  /* 0x0000003806007986 */ /* 0x0003e2000c10112c */
[----:B------:R-:W-:-:S02]  /*232b0*/  LEA.HI.X.SX32 R95, R95, R0, 0x1, P5 ;  /* 0x000000005f5f7211 */ /* 0x000fc400028f0eff */
[----:B------:R-:W-:Y:S01]  /*232c0*/  LEA.HI.X.SX32 R9, R19, R0, 0x1, P3 ;  /* 0x0000000013097211 */ /* 0x000fe200018f0eff */
[C---:B0-----:R-:W-:Y:S01]  /*232d0*/  IMAD R161, R12.reuse, 0x2, R159 ;  /* 0x000000020ca17824 */ /* 0x041fe200078e029f */
[-C--:B------:R-:W-:Y:S01]  /*232e0*/  IADD3 R4, P2, R33, R80.reuse, RZ ;  /* 0x0000005021047210 */ /* 0x080fe20007f5e0ff */
[----:B------:R0:W-:Y:S01]  /*232f0*/  STG.E.U8 desc[UR44][R2.64], R54 ;  /* 0x0000003602007986 */ /* 0x0001e2000c10112c */
[----:B------:R-:W-:Y:S02]  /*23300*/  IADD3 R18, P3, R13, R80, RZ ;  /* 0x000000500d127210 */ /* 0x000fe40007f7e0ff */
[-C--:B------:R-:W-:Y:S01]  /*23310*/  LEA.HI.X.SX32 R5, R33, R0.reuse, 0x1, P2 ;  /* 0x0000000021057211 */ /* 0x080fe200010f0eff */
[----:B------:R-:W-:Y:S01]  /*23320*/  IMAD R33, R12, 0x2, R161 ;  /* 0x000000020c217824 */ /* 0x000fe200078e02a1 */
[----:B------:R-:W-:Y:S01]  /*23330*/  LEA.HI.X.SX32 R19, R13, R0, 0x1, P3 ;  /* 0x000000000d137211 */ /* 0x000fe200018f0eff */
[----:B------:R2:W-:Y:S01]  /*23340*/  STG.E.U8 desc[UR44][R8.64], R48 ;  /* 0x0000003008007986 */ /* 0x0005e2000c10112c */
[-C--:B------:R-:W-:Y:S01]  /*23350*/  IADD3 R20, P2, R36, R80.reuse, RZ ;  /* 0x0000005024147210 */ /* 0x080fe20007f5e0ff */
[----:B------:R-:W-:Y:S01]  /*23360*/  IMAD R13, R12, 0x2, R33 ;  /* 0x000000020c0d7824 */ /* 0x000fe200078e0221 */
[----:B-1----:R-:W-:Y:S01]  /*23370*/  IADD3 R6, P3, R34, R80, RZ ;  /* 0x0000005022067210 */ /* 0x002fe20007f7e0ff */
[----:B------:R1:W-:Y:S01]  /*23380*/  STG.E.U8 desc[UR44][R4.64], R52 ;  /* 0x0000003404007986 */ /* 0x0003e2000c10112c */
[-C--:B------:R-:W-:Y:S01]  /*23390*/  LEA.HI.X.SX32 R21, R36, R0.reuse, 0x1, P2 ;  /* 0x0000000024157211 */ /* 0x080fe200010f0eff */
[----:B0-----:R-:W-:Y:S01]  /*233a0*/  IMAD R3, R12, 0x2, R13 ;  /* 0x000000020c037824 */ /* 0x001fe200078e020d */
[----:B------:R-:W-:Y:S01]  /*233b0*/  LEA.HI.X.SX32 R7, R34, R0, 0x1, P3 ;  /* 0x0000000022077211 */ /* 0x000fe200018f0eff */
[----:B------:R0:W-:Y:S01]  /*233c0*/  STG.E.U8 desc[UR44][R18.64], R44 ;  /* 0x0000002c12007986 */ /* 0x0001e2000c10112c */
[----:B------:R-:W-:-:S02]  /*233d0*/  IADD3 R26, P2, R30, R80, RZ ;  /* 0x000000501e1a7210 */ /* 0x000fc40007f5e0ff */
[----:B------:R-:W-:Y:S01]  /*233e0*/  IADD3 R104, P5, R105, R80, RZ ;  /* 0x0000005069687210 */ /* 0x000fe20007fbe0ff */
[----:B--2---:R-:W-:Y:S01]  /*233f0*/  IMAD R9, R12, 0x2, R3 ;  /* 0x000000020c097824 */ /* 0x004fe200078e0203 */
[----:B------:R2:W-:Y:S01]  /*23400*/  STG.E.U8 desc[UR44][R20.64], R46 ;  /* 0x0000002e14007986 */ /* 0x0005e2000c10112c */
[----:B------:R-:W-:Y:S02]  /*23410*/  LEA.HI.X.SX32 R27, R30, R0, 0x1, P2 ;  /* 0x000000001e1b7211 */ /* 0x000fe400010f0eff */
[C---:B------:R-:W-:Y:S01]  /*23420*/  IMAD R11, R12.reuse, 0x2, R9 ;  /* 0x000000020c0b7824 */ /* 0x040fe200078e0209 */
[-C--:B-1----:R-:W-:Y:S01]  /*23430*/  IADD3 R4, P3, R35, R80.reuse, RZ ;  /* 0x0000005023047210 */ /* 0x082fe20007f7e0ff */
[----:B------:R1:W-:Y:S01]  /*23440*/  STG.E.U8 desc[UR44][R6.64], R42 ;  /* 0x0000002a06007986 */ /* 0x0003e2000c10112c */
[----:B------:R-:W-:Y:S01]  /*23450*/  IADD3 R30, P2, R31, R80, RZ ;  /* 0x000000501f1e7210 */ /* 0x000fe20007f5e0ff */
[C---:B0-----:R-:W-:Y:S01]  /*23460*/  IMAD R19, R12.reuse, 0x4, R11 ;  /* 0x000000040c137824 */ /* 0x041fe200078e020b */
[----:B------:R-:W-:Y:S01]  /*23470*/  LEA.HI.X.SX32 R5, R35, R0, 0x1, P3 ;  /* 0x0000000023057211 */ /* 0x000fe200018f0eff */
[----:B------:R0:W-:Y:S01]  /*23480*/  STG.E.U8 desc[UR44][R26.64], R40 ;  /* 0x000000281a007986 */ /* 0x0001e2000c10112c */
[----:B------:R-:W-:Y:S01]  /*23490*/  IADD3 R34, P3, R25, R80, RZ ;  /* 0x0000005019227210 */ /* 0x000fe20007f7e0ff */
[C---:B--2---:R-:W-:Y:S01]  /*234a0*/  IMAD R21, R12.reuse, 0x2, R19 ;  /* 0x000000020c157824 */ /* 0x044fe200078e0213 */
[-C--:B------:R-:W-:Y:S01]  /*234b0*/  LEA.HI.X.SX32 R31, R31, R0.reuse, 0x1, P2 ;  /* 0x000000001f1f7211 */ /* 0x080fe200010f0eff */
[----:B------:R2:W-:Y:S01]  /*234c0*/  STG.E.U8 desc[UR44][R4.64], R38 ;  /* 0x0000002604007986 */ /* 0x0005e2000c10112c */
[----:B------:R-:W-:Y:S01]  /*234d0*/  LEA.HI.X.SX32 R35, R25, R0, 0x1, P3 ;  /* 0x0000000019237211 */ /* 0x000fe200018f0eff */
[C---:B------:R-:W-:Y:S01]  /*234e0*/  IMAD R23, R12.reuse, 0x2, R21 ;  /* 0x000000020c177824 */ /* 0x040fe200078e0215 */
[-C--:B------:R-:W-:Y:S01]  /*234f0*/  IADD3 R36, P2, R37, R80.reuse, RZ ;  /* 0x0000005025247210 */ /* 0x080fe20007f5e0ff */
[----:B------:R3:W-:Y:S01]  /*23500*/  STG.E.U8 desc[UR44][R30.64], R32 ;  /* 0x000000201e007986 */ /* 0x0007e2000c10112c */
[----:B-1----:R-:W-:Y:S01]  /*23510*/  IADD3 R6, P3, R29, R80, RZ ;  /* 0x000000501d067210 */ /* 0x002fe20007f7e0ff */
[C---:B------:R-:W-:Y:S01]  /*23520*/  IMAD R25, R12.reuse, 0x2, R23 ;  /* 0x000000020c197824 */ /* 0x040fe200078e0217 */
[----:B------:R-:W-:Y:S01]  /*23530*/  LEA.HI.X.SX32 R37, R37, R0, 0x1, P2 ;  /* 0x0000000025257211 */ /* 0x000fe200010f0eff */
[----:B------:R1:W-:Y:S01]  /*23540*/  STG.E.U8 desc[UR44][R34.64], R53 ;  /* 0x0000003522007986 */ /* 0x0003e2000c10112c */
[----:B0-----:R-:W-:Y:S01]  /*23550*/  IADD3 R40, P2, R41, R80, RZ ;  /* 0x0000005029287210 */ /* 0x001fe20007f5e0ff */
[C---:B------:R-:W-:Y:S01]  /*23560*/  IMAD R27, R12.reuse, 0x2, R25 ;  /* 0x000000020c1b7824 */ /* 0x040fe200078e0219 */
[----:B------:R-:W-:Y:S01]  /*23570*/  LEA.HI.X.SX32 R7, R29, R0, 0x1, P3 ;  /* 0x000000001d077211 */ /* 0x000fe200018f0eff */
[----:B------:R0:W-:Y:S01]  /*23580*/  STG.E.U8 desc[UR44][R36.64], R51 ;  /* 0x0000003324007986 */ /* 0x0001e2000c10112c */
[----:B--2---:R-:W-:Y:S01]  /*23590*/  IADD3 R4, P3, R47, R80, RZ ;  /* 0x000000502f047210 */ /* 0x004fe20007f7e0ff */
[C---:B------:R-:W-:Y:S01]  /*235a0*/  IMAD R29, R12.reuse, 0x2, R27 ;  /* 0x000000020c1d7824 */ /* 0x040fe200078e021b */
[----:B------:R-:W-:Y:S01]  /*235b0*/  LEA.HI.X.SX32 R41, R41, R0, 0x1, P2 ;  /* 0x0000000029297211 */ /* 0x000fe200010f0eff */
[----:B------:R2:W-:Y:S01]  /*235c0*/  STG.E.U8 desc[UR44][R6.64], R49 ;  /* 0x0000003106007986 */ /* 0x0005e2000c10112c */
[----:B------:R-:W-:Y:S01]  /*235d0*/  IADD3 R46, P2, R39, R80, RZ ;  /* 0x00000050272e7210 */ /* 0x000fe20007f5e0ff */
[----:B---3--:R-:W-:Y:S01]  /*235e0*/  IMAD R31, R12, 0x2, R29 ;  /* 0x000000020c1f7824 */ /* 0x008fe200078e021d */
[----:B------:R-:W-:Y:S01]  /*235f0*/  LEA.HI.X.SX32 R5, R47, R0, 0x1, P3 ;  /* 0x000000002f057211 */ /* 0x000fe200018f0eff */
[----:B------:R3:W-:Y:S01]  /*23600*/  STG.E.U8 desc[UR44][R40.64], R28 ;  /* 0x0000001c28007986 */ /* 0x0007e2000c10112c */
[----:B-1----:R-:W-:Y:S01]  /*23610*/  LEA.HI R53, R220, 0x4e, RZ, 0x1a ;  /* 0x0000004edc357811 */ /* 0x002fe200078fd0ff */
[C---:B------:R-:W-:Y:S01]  /*23620*/  IMAD R35, R12.reuse, 0x4, R31 ;  /* 0x000000040c237824 */ /* 0x040fe200078e021f */
[----:B------:R-:W-:Y:S01]  /*23630*/  IADD3 R50, P3, R45, R80, RZ ;  /* 0x000000502d327210 */ /* 0x000fe20007f7e0ff */
[----:B------:R1:W-:Y:S01]  /*23640*/  STG.E.U8 desc[UR44][R4.64], R24 ;  /* 0x0000001804007986 */ /* 0x0003e2000c10112c */
[----:B------:R-:W-:Y:S01]  /*23650*/  LEA.HI.X.SX32 R47, R39, R0, 0x1, P2 ;  /* 0x00000000272f7211 */ /* 0x000fe200010f0eff */
[C---:B0-----:R-:W-:Y:S01]  /*23660*/  IMAD R37, R12.reuse, 0x2, R35 ;  /* 0x000000020c257824 */ /* 0x041fe200078e0223 */
[----:B------:R-:W-:Y:S01]  /*23670*/  IADD3 R52, P2, R43, R80, RZ ;  /* 0x000000502b347210 */ /* 0x000fe20007f5e0ff */
[----:B--2---:R-:W-:Y:S01]  /*23680*/  IMAD R7, R53, R12, RZ ;  /* 0x0000000c35077224 */ /* 0x004fe200078e02ff */
[-C--:B------:R-:W-:Y:S01]  /*23690*/  LEA.HI.X.SX32 R51, R45, R0.reuse, 0x1, P3 ;  /* 0x000000002d337211 */ /* 0x080fe200018f0eff */
[C---:B------:R-:W-:Y:S01]  /*236a0*/  IMAD R39, R12.reuse, 0x2, R37 ;  /* 0x000000020c277824 */ /* 0x040fe200078e0225 */
[----:B------:R-:W-:Y:S01]  /*236b0*/  LEA.HI.X.SX32 R53, R43, R0, 0x1, P2 ;  /* 0x000000002b357211 */ /* 0x000fe200010f0eff */
[----:B------:R0:W-:Y:S01]  /*236c0*/  STG.E.U8 desc[UR44][R46.64], R165 ;  /* 0x000000a52e007986 */ /* 0x0001e2000c10112c */
[-C--:B------:R-:W-:Y:S01]  /*236d0*/  IADD3 R48, P3, R7, R80.reuse, RZ ;  /* 0x0000005007307210 */ /* 0x080fe20007f7e0ff */
[C---:B---3--:R-:W-:Y:S01]  /*236e0*/  IMAD R41, R12.reuse, 0x2, R39 ;  /* 0x000000020c297824 */ /* 0x048fe200078e0227 */
[----:B------:R-:W-:Y:S01]  /*236f0*/  IADD3 R6, P2, R63, R80, RZ ;  /* 0x000000503f067210 */ /* 0x000fe20007f5e0ff */
[----:B------:R2:W-:Y:S01]  /*23700*/  STG.E.U8 desc[UR44][R50.64], R163 ;  /* 0x000000a332007986 */ /* 0x0005e2000c10112c */
[----:B------:R-:W-:Y:S01]  /*23710*/  LEA.HI.X.SX32 R49, R7, R0, 0x1, P3 ;  /* 0x0000000007317211 */ /* 0x000fe200018f0eff */
[C---:B------:R-:W-:Y:S01]  /*23720*/  IMAD R43, R12.reuse, 0x2, R41 ;  /* 0x000000020c2b7824 */ /* 0x040fe200078e0229 */
[----:B-1----:R-:W-:Y:S01]  /*23730*/  IADD3 R4, P3, R61, R80, RZ ;  /* 0x000000503d047210 */ /* 0x002fe20007f7e0ff */
[----:B------:R1:W-:Y:S01]  /*23740*/  STG.E.U8 desc[UR44][R52.64], R157 ;  /* 0x0000009d34007986 */ /* 0x0003e2000c10112c */
[----:B------:R-:W-:Y:S01]  /*23750*/  LEA.HI.X.SX32 R7, R63, R0, 0x1, P2 ;  /* 0x000000003f077211 */ /* 0x000fe200010f0eff */
[C---:B------:R-:W-:Y:S01]  /*23760*/  IMAD R45, R12.reuse, 0x2, R43 ;  /* 0x000000020c2d7824 */ /* 0x040fe200078e022b */
[----:B------:R-:W-:Y:S01]  /*23770*/  IADD3 R60, P2, R57, R80, RZ ;  /* 0x00000050393c7210 */ /* 0x000fe20007f5e0ff */
[----:B------:R3:W-:Y:S01]  /*23780*/  STG.E.U8 desc[UR44][R48.64], R141 ;  /* 0x0000008d30007986 */ /* 0x0007e2000c10112c */
[----:B------:R-:W-:Y:S01]  /*23790*/  LEA.HI.X.SX32 R5, R61, R0, 0x1, P3 ;  /* 0x000000003d057211 */ /* 0x000fe200018f0eff */
[C---:B0-----:R-:W-:Y:S01]  /*237a0*/  IMAD R47, R12.reuse, 0x2, R45 ;  /* 0x000000020c2f7824 */ /* 0x041fe200078e022d */
[----:B------:R-:W-:Y:S01]  /*237b0*/  IADD3 R62, P3, R55, R80, RZ ;  /* 0x00000050373e7210 */ /* 0x000fe20007f7e0ff */
[----:B------:R0:W-:Y:S01]  /*237c0*/  STG.E.U8 desc[UR44][R6.64], R65 ;  /* 0x0000004106007986 */ /* 0x0001e2000c10112c */
[----:B------:R-:W-:Y:S01]  /*237d0*/  LEA.HI.X.SX32 R61, R57, R0, 0x1, P2 ;  /* 0x00000000393d7211 */ /* 0x000fe200010f0eff */
[C---:B--2---:R-:W-:Y:S01]  /*237e0*/  IMAD R51, R12.reuse, 0x4, R47 ;  /* 0x000000040c337824 */ /* 0x044fe200078e022f */
[----:B------:R-:W-:Y:S01]  /*237f0*/  IADD3 R64, P2, R59, R80, RZ ;  /* 0x000000503b407210 */ /* 0x000fe20007f5e0ff */
[----:B------:R2:W-:Y:S01]  /*23800*/  STG.E.U8 desc[UR44][R4.64], R125 ;  /* 0x0000007d04007986 */ /* 0x0005e2000c10112c */
[-C--:B------:R-:W-:Y:S01]  /*23810*/  LEA.HI.X.SX32 R63, R55, R0.reuse, 0x1, P3 ;  /* 0x00000000373f7211 */ /* 0x080fe200018f0eff */
[----:B-1----:R-:W-:Y:S01]  /*23820*/  IMAD R53, R12, 0x2, R51 ;  /* 0x000000020c357824 */ /* 0x002fe200078e0233 */
[C---:B------:R-:W-:Y:S01]  /*23830*/  LEA.HI R157, R220.reuse, 0x8e, RZ, 0x1a ;  /* 0x0000008edc9d7811 */ /* 0x040fe200078fd0ff */
[----:B------:R1:W-:Y:S01]  /*23840*/  STG.E.U8 desc[UR44][R60.64], R81 ;  /* 0x000000513c007986 */ /* 0x0003e2000c10112c */
[----:B---3--:R-:W-:Y:S01]  /*23850*/  LEA.HI R141, R220, 0x5e, RZ, 0x1a ;  /* 0x0000005edc8d7811 */ /* 0x008fe200078fd0ff */
[C---:B------:R-:W-:Y:S01]  /*23860*/  IMAD R55, R12.reuse, 0x2, R53 ;  /* 0x000000020c377824 */ /* 0x040fe200078e0235 */
[----:B------:R-:W-:Y:S01]  /*23870*/  LEA.HI.X.SX32 R105, R105, R0, 0x1, P5 ;  /* 0x0000000069697211 */ /* 0x000fe200028f0eff */
[----:B------:R-:W-:Y:S01]  /*23880*/  STG.E.U8 desc[UR44][R62.64], R79 ;  /* 0x0000004f3e007986 */ /* 0x000fe2000c10112c */
[----:B0-----:R-:W-:Y:S01]  /*23890*/  IADD3 R6, P3, R67, R80, RZ ;  /* 0x0000005043067210 */ /* 0x001fe20007f7e0ff */
[----:B------:R-:W-:Y:S01]  /*238a0*/  IMAD R141, R141, R12, RZ ;  /* 0x0000000c8d8d7224 */ /* 0x000fe200078e02ff */
[----:B------:R-:W-:Y:S01]  /*238b0*/  LEA.HI.X.SX32 R65, R59, R0, 0x1, P2 ;  /* 0x000000003b417211 */ /* 0x000fe200010f0eff */
[C---:B------:R-:W-:Y:S01]  /*238c0*/  IMAD R57, R12.reuse, 0x2, R55 ;  /* 0x000000020c397824 */ /* 0x040fe200078e0237 */
[----:B------:R-:W-:Y:S01]  /*238d0*/  IADD3 R48, P2, R69, R80, RZ ;  /* 0x0000005045307210 */ /* 0x000fe20007f5e0ff */
[----:B------:R-:W-:Y:S01]  /*238e0*/  IMAD R157, R157, R12, RZ ;  /* 0x0000000c9d9d7224 */ /* 0x000fe200078e02ff */
[----:B--2---:R-:W-:Y:S01]  /*238f0*/  IADD3 R4, P4, R141, R80, RZ ;  /* 0x000000508d047210 */ /* 0x004fe20007f9e0ff */
[----:B------:R0:W-:Y:S01]  /*23900*/  STG.E.U8 desc[UR44][R64.64], R73 ;  /* 0x0000004940007986 */ /* 0x0001e2000c10112c */
[-C--:B------:R-:W-:Y:S01]  /*23910*/  LEA.HI.X.SX32 R7, R67, R0.reuse, 0x1, P3 ;  /* 0x0000000043077211 */ /* 0x080fe200018f0eff */
[----:B------:R-:W-:Y:S01]  /*23920*/  IMAD R59, R12, 0x2, R57 ;  /* 0x000000020c3b7824 */ /* 0x000fe200078e0239 */
[----:B------:R-:W-:-:S02]  /*23930*/  LEA.HI.X.SX32 R49, R69, R0, 0x1, P2 ;  /* 0x0000000045317211 */ /* 0x000fc400010f0eff */
[----:B------:R-:W-:Y:S01]  /*23940*/  LEA.HI.X.SX32 R5, R141, R0, 0x1, P4 ;  /* 0x000000008d057211 */ /* 0x000fe200020f0eff */
[----:B------:R2:W-:Y:S01]  /*23950*/  STG.E.U8 desc[UR44][R6.64], R77 ;  /* 0x0000004d06007986 */ /* 0x0005e2000c10112c */
[----:B------:R-:W-:Y:S01]  /*23960*/  LEA.HI R125, R220, 0x6e, RZ, 0x1a ;  /* 0x0000006edc7d7811 */ /* 0x000fe200078fd0ff */
[----:B-1----:R-:W-:Y:S01]  /*23970*/  IMAD R61, R12, 0x2, R59 ;  /* 0x000000020c3d7824 */ /* 0x002fe200078e023b */
[----:B------:R-:W-:Y:S01]  /*23980*/  IADD3 R86, P2, R87, R80, RZ ;  /* 0x0000005057567210 */ /* 0x000fe20007f5e0ff */
[----:B------:R1:W-:Y:S01]  /*23990*/  STG.E.U8 desc[UR44][R48.64], R75 ;  /* 0x0000004b30007986 */ /* 0x0003e2000c10112c */
[C---:B------:R-:W-:Y:S01]  /*239a0*/  LEA.HI R141, R220.reuse, 0x7e, RZ, 0x1a ;  /* 0x0000007edc8d7811 */ /* 0x040fe200078fd0ff */
[----:B------:R-:W-:Y:S01]  /*239b0*/  IMAD R125, R125, R12, RZ ;  /* 0x0000000c7d7d7224 */ /* 0x000fe200078e02ff */
[----:B0-----:R-:W-:Y:S01]  /*239c0*/  LEA.HI R65, R220, 0xde, RZ, 0x1a ;  /* 0x000000dedc417811 */ /* 0x001fe200078fd0ff */
[----:B------:R0:W-:Y:S01]  /*239d0*/  STG.E.U8 desc[UR44][R4.64], R71 ;  /* 0x0000004704007986 */ /* 0x0001e2000c10112c */
[----:B------:R-:W-:Y:S01]  /*239e0*/  LEA.HI.X.SX32 R87, R87, R0, 0x1, P2 ;  /* 0x0000000057577211 */ /* 0x000fe200010f0eff */
[----:B------:R-:W-:Y:S01]  /*239f0*/  IMAD R141, R141, R12, RZ ;  /* 0x0000000c8d8d7224 */ /* 0x000fe200078e02ff */
[----:B------:R-:W-:Y:S01]  /*23a00*/  IADD3 R92, P6, R125, R80, RZ ;  /* 0x000000507d5c7210 */ /* 0x000fe20007fde0ff */
[----:B------:R-:W-:Y:S01]  /*23a10*/  IMAD R63, R12, 0x2, R61 ;  /* 0x000000020c3f7824 */ /* 0x000fe200078e023d */
[----:B--2---:R-:W-:-:S02]  /*23a20*/  LEA.HI R7, R220, 0xbe, RZ, 0x1a ;  /* 0x000000bedc077811 */ /* 0x004fc400078fd0ff */
[----:B------:R-:W-:Y:S01]  /*23a30*/  IADD3 R6, P3, R93, R80, RZ ;  /* 0x000000505d067210 */ /* 0x000fe20007f7e0ff */
[----:B------:R-:W-:Y:S01]  /*23a40*/  IMAD R67, R12, 0x4, R63 ;  /* 0x000000040c437824 */ /* 0x000fe200078e023f */
[----:B-1----:R-:W-:Y:S01]  /*23a50*/  LEA.HI R49, R220, 0xce, RZ, 0x1a ;  /* 0x000000cedc317811 */ /* 0x002fe200078fd0ff */
[----:B------:R-:W-:Y:S01]  /*23a60*/  IMAD R26, R7, R12, RZ ;  /* 0x0000000c071a7224 */ /* 0x000fe200078e02ff */
[----:B------:R-:W-:Y:S01]  /*23a70*/  LEA.HI.X.SX32 R7, R93, R0, 0x1, P3 ;  /* 0x000000005d077211 */ /* 0x000fe200018f0eff */
[----:B------:R-:W-:Y:S01]  /*23a80*/  IMAD R69, R12, 0x2, R67 ;  /* 0x000000020c457824 */ /* 0x000fe200078e0243 */
[----:B0-----:R-:W-:Y:S01]  /*23a90*/  LEA.HI R5, R220, 0xee, RZ, 0x1a ;  /* 0x000000eedc057811 */ /* 0x001fe200078fd0ff */
[----:B------:R-:W-:Y:S01]  /*23aa0*/  IMAD R42, R49, R12, RZ ;  /* 0x0000000c312a7224 */ /* 0x000fe200078e02ff */
[----:B------:R-:W-:Y:S01]  /*23ab0*/  IADD3 R4, P4, R109, R80, RZ ;  /* 0x000000506d047210 */ /* 0x000fe20007f9e0ff */
[----:B------:R-:W-:Y:S01]  /*23ac0*/  IMAD R49, R65, R12, RZ ;  /* 0x0000000c41317224 */ /* 0x000fe200078e02ff */
[----:B------:R-:W-:Y:S01]  /*23ad0*/  IADD3 R90, P3, R91, R80, RZ ;  /* 0x000000505b5a7210 */ /* 0x000fe20007f7e0ff */
[----:B------:R-:W-:Y:S01]  /*23ae0*/  IMAD R65, R5, R12, RZ ;  /* 0x0000000c05417224 */ /* 0x000fe200078e02ff */
[----:B------:R-:W-:Y:S01]  /*23af0*/  LEA.HI.X.SX32 R5, R109, R0, 0x1, P4 ;  /* 0x000000006d057211 */ /* 0x000fe200020f0eff */
[----:B------:R-:W-:Y:S01]  /*23b00*/  IMAD R71, R12, 0x2, R69 ;  /* 0x000000020c477824 */ /* 0x000fe200078e0245 */
[----:B------:R-:W-:-:S02]  /*23b10*/  IADD3 R88, P4, R89, R80, RZ ;  /* 0x0000005059587210 */ /* 0x000fc40007f9e0ff */
[----:B------:R-:W-:Y:S01]  /*23b20*/  IADD3 R96, P2, R97, R80, RZ ;  /* 0x0000005061607210 */ /* 0x000fe20007f5e0ff */
[----:B------:R-:W-:Y:S01]  /*23b30*/  STG.E.U8 desc[UR44][R4.64], R202 ;  /* 0x000000ca04007986 */ /* 0x000fe2000c10112c */
[----:B------:R-:W-:Y:S01]  /*23b40*/  LEA.HI.X.SX32 R89, R89, R0, 0x1, P4 ;  /* 0x0000000059597211 */ /* 0x000fe200020f0eff */
[C---:B------:R-:W-:Y:S01]  /*23b50*/  IMAD R73, R12.reuse, 0x2, R71 ;  /* 0x000000020c497824 */ /* 0x040fe200078e0247 */
        /* <DEDUP_REMOVED lines=11> */
[----:B------:R-:W-:Y:S01]  /*23c10*/  IMAD R81, R12, 0x2, R77 ;  /* 0x000000020c517824 */ /* 0x000fe200078e024d */
[----:B------:R-:W-:Y:S01]  /*23c20*/  IADD3 R106, P2, R107, R80, RZ ;  /* 0x000000506b6a7210 */ /* 0x000fe20007f5e0ff */
[----:B------:R-:W-:Y:S01]  /*23c30*/  STG.E.U8 desc[UR44][R86.64], R251 ;  /* 0x000000fb56007986 */ /* 0x000fe2000c10112c */
[----:B------:R-:W-:-:S02]  /*23c40*/  LEA.HI.X.SX32 R99, R99, R0, 0x1, P4 ;  /* 0x0000000063637211 */ /* 0x000fc400020f0eff */
[----:B------:R-:W-:Y:S01]  /*23c50*/  IADD3 R108, P4, R141, R80, RZ ;  /* 0x000000508d6c7210 */ /* 0x000fe20007f9e0ff */
[----:B------:R-:W-:Y:S01]  /*23c60*/  STG.E.U8 desc[UR44][R88.64], R211 ;  /* 0x000000d358007986 */ /* 0x000fe2000c10112c */
[----:B------:R-:W-:Y:S02]  /*23c70*/  LEA.HI.X.SX32 R101, R101, R0, 0x1, P3 ;  /* 0x0000000065657211 */ /* 0x000fe400018f0eff */
[----:B------:R-:W-:Y:S01]  /*23c80*/  IADD3 R110, P3, R111, R80, RZ ;  /* 0x000000506f6e7210 */ /* 0x000fe20007f7e0ff */
[----:B------:R-:W-:Y:S01]  /*23c90*/  STG.E.U8 desc[UR44][R90.64], R205 ;  /* 0x000000cd5a007986 */ /* 0x000fe2000c10112c */
[----:B------:R-:W-:Y:S02]  /*23ca0*/  LEA.HI.X.SX32 R103, R103, R0, 0x1, P6 ;  /* 0x0000000067677211 */ /* 0x000fe400030f0eff */
[-C--:B------:R-:W-:Y:S01]  /*23cb0*/  IADD3 R112, P6, R113, R80.reuse, RZ ;  /* 0x0000005071707210 */ /* 0x080fe20007fde0ff */
[----:B------:R-:W-:Y:S01]  /*23cc0*/  STG.E.U8 desc[UR44][R92.64], R210 ;  /* 0x000000d25c007986 */ /* 0x000fe2000c10112c */
[----:B------:R-:W-:-:S02]  /*23cd0*/  IADD3 R114, P5, R115, R80, RZ ;  /* 0x0000005073727210 */ /* 0x000fc40007fbe0ff */
[----:B------:R-:W-:Y:S01]  /*23ce0*/  LEA.HI.X.SX32 R107, R107, R0, 0x1, P2 ;  /* 0x000000006b6b7211 */ /* 0x000fe200010f0eff */
[----:B------:R-:W-:Y:S01]  /*23cf0*/  STG.E.U8 desc[UR44][R94.64], R208 ;  /* 0x000000d05e007986 */ /* 0x000fe2000c10112c */
[----:B------:R-:W-:Y:S02]  /*23d00*/  IADD3 R116, P2, R117, R80, RZ ;  /* 0x0000005075747210 */ /* 0x000fe40007f5e0ff */
[----:B------:R-:W-:Y:S01]  /*23d10*/  LEA.HI.X.SX32 R109, R141, R0, 0x1, P4 ;  /* 0x000000008d6d7211 */ /* 0x000fe200020f0eff */
[----:B------:R-:W-:Y:S01]  /*23d20*/  STG.E.U8 desc[UR44][R96.64], R206 ;  /* 0x000000ce60007986 */ /* 0x000fe2000c10112c */
[----:B------:R-:W-:Y:S02]  /*23d30*/  IADD3 R118, P4, R119, R80, RZ ;  /* 0x0000005077767210 */ /* 0x000fe40007f9e0ff */
[----:B------:R-:W-:Y:S01]  /*23d40*/  LEA.HI.X.SX32 R111, R111, R0, 0x1, P3 ;  /* 0x000000006f6f7211 */ /* 0x000fe200018f0eff */
[----:B------:R-:W-:Y:S01]  /*23d50*/  STG.E.U8 desc[UR44][R98.64], R204 ;  /* 0x000000cc62007986 */ /* 0x000fe2000c10112c */
[----:B------:R-:W-:-:S02]  /*23d60*/  LEA.HI R163, R220, 0x9e, RZ, 0x1a ;  /* 0x0000009edca37811 */ /* 0x000fc400078fd0ff */
[----:B------:R-:W-:Y:S01]  /*23d70*/  IADD3 R120, P3, R121, R80, RZ ;  /* 0x0000005079787210 */ /* 0x000fe20007f7e0ff */
[----:B------:R-:W-:Y:S01]  /*23d80*/  STG.E.U8 desc[UR44][R100.64], R200 ;  /* 0x000000c864007986 */ /* 0x000fe2000c10112c */
[----:B------:R-:W-:Y:S01]  /*23d90*/  LEA.HI.X.SX32 R113, R113, R0, 0x1, P6 ;  /* 0x0000000071717211 */ /* 0x000fe200030f0eff */
[----:B------:R-:W-:Y:S01]  /*23da0*/  IMAD R163, R163, R12, RZ ;  /* 0x0000000ca3a37224 */ /* 0x000fe200078e02ff */
[----:B------:R-:W-:Y:S01]  /*23db0*/  LEA.HI.X.SX32 R115, R115, R0, 0x1, P5 ;  /* 0x0000000073737211 */ /* 0x000fe200028f0eff */
[----:B------:R-:W-:Y:S01]  /*23dc0*/  STG.E.U8 desc[UR44][R102.64], R198 ;  /* 0x000000c666007986 */ /* 0x000fe2000c10112c */
[-C--:B------:R-:W-:Y:S02]  /*23dd0*/  IADD3 R122, P6, R123, R80.reuse, RZ ;  /* 0x000000507b7a7210 */ /* 0x080fe40007fde0ff */
        /* <DEDUP_REMOVED lines=9> */
[----:B------:R-:W-:Y:S01]  /*23e70*/  IADD3 R130, P3, R131, R80, RZ ;  /* 0x0000005083827210 */ /* 0x000fe20007f7e0ff */
[----:B------:R-:W-:Y:S01]  /*23e80*/  STG.E.U8 desc[UR44][R110.64], R190 ;  /* 0x000000be6e007986 */ /* 0x000fe2000c10112c */
[----:B------:R-:W-:-:S02]  /*23e90*/  LEA.HI.X.SX32 R123, R123, R0, 0x1, P6 ;  /* 0x000000007b7b7211 */ /* 0x000fc400030f0eff */
[----:B------:R-:W-:Y:S01]  /*23ea0*/  LEA.HI.X.SX32 R125, R157, R0, 0x1, P5 ;  /* 0x000000009d7d7211 */ /* 0x000fe200028f0eff */
[----:B------:R-:W-:Y:S01]  /*23eb0*/  STG.E.U8 desc[UR44][R112.64], R188 ;  /* 0x000000bc70007986 */ /* 0x000fe2000c10112c */
[-C--:B------:R-:W-:Y:S02]  /*23ec0*/  IADD3 R132, P6, R133, R80.reuse, RZ ;  /* 0x0000005085847210 */ /* 0x080fe40007fde0ff */
[----:B------:R-:W-:Y:S01]  /*23ed0*/  IADD3 R134, P5, R135, R80, RZ ;  /* 0x0000005087867210 */ /* 0x000fe20007fbe0ff */
[----:B------:R-:W-:Y:S01]  /*23ee0*/  STG.E.U8 desc[UR44][R114.64], R186 ;  /* 0x000000ba72007986 */ /* 0x000fe2000c10112c */
[----:B------:R-:W-:Y:S02]  /*23ef0*/  LEA.HI.X.SX32 R127, R127, R0, 0x1, P2 ;  /* 0x000000007f7f7211 */ /* 0x000fe400010f0eff */
[----:B------:R-:W-:Y:S01]  /*23f00*/  LEA.HI R165, R220, 0xae, RZ, 0x1a ;  /* 0x000000aedca57811 */ /* 0x000fe200078fd0ff */
[----:B------:R-:W-:Y:S01]  /*23f10*/  STG.E.U8 desc[UR44][R116.64], R184 ;  /* 0x000000b874007986 */ /* 0x000fe2000c10112c */
[----:B------:R-:W-:-:S02]  /*23f20*/  IADD3 R136, P2, R137, R80, RZ ;  /* 0x0000005089887210 */ /* 0x000fc40007f5e0ff */
[----:B------:R-:W-:Y:S01]  /*23f30*/  LEA.HI.X.SX32 R129, R129, R0, 0x1, P4 ;  /* 0x0000000081817211 */ /* 0x000fe200020f0eff */
[----:B------:R-:W0:Y:S01]  /*23f40*/  LDS.128 R4, [R168] ;  /* 0x00000000a8047984 */ /* 0x000e220000000c00 */
[----:B------:R-:W-:Y:S01]  /*23f50*/  IADD3 R138, P4, R139, R80, RZ ;  /* 0x000000508b8a7210 */ /* 0x000fe20007f9e0ff */
[----:B------:R-:W-:Y:S01]  /*23f60*/  IMAD R165, R165, R12, RZ ;  /* 0x0000000ca5a57224 */ /* 0x000fe200078e02ff */
[----:B------:R-:W-:Y:S01]  /*23f70*/  LEA.HI.X.SX32 R131, R131, R0, 0x1, P3 ;  /* 0x0000000083837211 */ /* 0x000fe200018f0eff */
[----:B------:R-:W-:Y:S01]  /*23f80*/  STG.E.U8 desc[UR44][R118.64], R182 ;  /* 0x000000b676007986 */ /* 0x000fe2000c10112c */
[----:B------:R-:W-:Y:S02]  /*23f90*/  IADD3 R140, P3, R163, R80, RZ ;  /* 0x00000050a38c7210 */ /* 0x000fe40007f7e0ff */
[-C--:B------:R-:W-:Y:S01]  /*23fa0*/  LEA.HI.X.SX32 R133, R133, R0.reuse, 0x1, P6 ;  /* 0x0000000085857211 */ /* 0x080fe200030f0eff */
[----:B------:R-:W-:Y:S01]  /*23fb0*/  STG.E.U8 desc[UR44][R120.64], R180 ;  /* 0x000000b478007986 */ /* 0x000fe2000c10112c */
[----:B------:R-:W-:-:S02]  /*23fc0*/  LEA.HI.X.SX32 R135, R135, R0, 0x1, P5 ;  /* 0x0000000087877211 */ /* 0x000fc400028f0eff */
[-C--:B------:R-:W-:Y:S01]  /*23fd0*/  IADD3 R142, P6, R143, R80.reuse, RZ ;  /* 0x000000508f8e7210 */ /* 0x080fe20007fde0ff */
[----:B------:R-:W-:Y:S01]  /*23fe0*/  STG.E.U8 desc[UR44][R122.64], R178 ;  /* 0x000000b27a007986 */ /* 0x000fe2000c10112c */
[----:B------:R-:W-:Y:S02]  /*23ff0*/  IADD3 R144, P5, R145, R80, RZ ;  /* 0x0000005091907210 */ /* 0x000fe40007fbe0ff */
[----:B------:R-:W-:Y:S01]  /*24000*/  LEA.HI.X.SX32 R137, R137, R0, 0x1, P2 ;  /* 0x0000000089897211 */ /* 0x000fe200010f0eff */
[----:B------:R-:W-:Y:S01]  /*24010*/  STG.E.U8 desc[UR44][R124.64], R176 ;  /* 0x000000b07c007986 */ /* 0x000fe2000c10112c */
[----:B------:R-:W-:Y:S02]  /*24020*/  IADD3 R146, P2, R147, R80, RZ ;  /* 0x0000005093927210 */ /* 0x000fe40007f5e0ff */
[----:B------:R-:W-:Y:S01]  /*24030*/  LEA.HI.X.SX32 R139, R139, R0, 0x1, P4 ;  /* 0x000000008b8b7211 */ /* 0x000fe200020f0eff */
[----:B------:R-:W-:Y:S01]  /*24040*/  STG.E.U8 desc[UR44][R126.64], R174 ;  /* 0x000000ae7e007986 */ /* 0x000fe2000c10112c */
[----:B------:R-:W-:-:S02]  /*24050*/  IADD3 R148, P4, R149, R80, RZ ;  /* 0x0000005095947210 */ /* 0x000fc40007f9e0ff */
[----:B------:R-:W-:Y:S01]  /*24060*/  LEA.HI.X.SX32 R141, R163, R0, 0x1, P3 ;  /* 0x00000000a38d7211 */ /* 0x000fe200018f0eff */
[----:B------:R-:W-:Y:S01]  /*24070*/  STG.E.U8 desc[UR44][R128.64], R172 ;  /* 0x000000ac80007986 */ /* 0x000fe2000c10112c */
[----:B------:R-:W-:Y:S02]  /*24080*/  IADD3 R150, P3, R151, R80, RZ ;  /* 0x0000005097967210 */ /* 0x000fe40007f7e0ff */
[-C--:B------:R-:W-:Y:S01]  /*24090*/  LEA.HI.X.SX32 R143, R143, R0.reuse, 0x1, P6 ;  /* 0x000000008f8f7211 */ /* 0x080fe200030f0eff */
        /* <DEDUP_REMOVED lines=47> */
[-C--:B------:R-:W-:Y:S02]  /*24390*/  LEA.HI.X.SX32 R13, R26, R0.reuse, 0x1, P6 ;  /* 0x000000001a0d7211 */ /* 0x080fe400030f0eff */
[----:B------:R-:W-:Y:S01]  /*243a0*/  LEA.HI.X.SX32 R19, R19, R0, 0x1, P5 ;  /* 0x0000000013137211 */ /* 0x000fe200028f0eff */
[----:B------:R-:W-:Y:S01]  /*243b0*/  STG.E.U8 desc[UR44][R162.64], R219 ;  /* 0x000000dba2007986 */ /* 0x000fe2000c10112c */
[----:B------:R-:W-:-:S02]  /*243c0*/  IADD3 R26, P6, R27, R80, RZ ;  /* 0x000000501b1a7210 */ /* 0x000fc40007fde0ff */
[----:B------:R-:W-:Y:S01]  /*243d0*/  IADD3 R28, P5, R29, R80, RZ ;  /* 0x000000501d1c7210 */ /* 0x000fe20007fbe0ff */
[----:B------:R-:W-:Y:S01]  /*243e0*/  STG.E.U8 desc[UR44][R164.64], R217 ;  /* 0x000000d9a4007986 */ /* 0x000fe2000c10112c */
[----:B------:R-:W-:Y:S02]  /*243f0*/  LEA.HI.X.SX32 R21, R21, R0, 0x1, P2 ;  /* 0x0000000015157211 */ /* 0x000fe400010f0eff */
[----:B------:R-:W-:Y:S01]  /*24400*/  IADD3 R30, P2, R31, R80, RZ ;  /* 0x000000501f1e7210 */ /* 0x000fe20007f5e0ff */
[----:B------:R1:W-:Y:S01]  /*24410*/  STG.E.U8 desc[UR44][R2.64], R167 ;  /* 0x000000a702007986 */ /* 0x0003e2000c10112c */
[----:B------:R-:W-:Y:S02]  /*24420*/  LEA.HI.X.SX32 R23, R23, R0, 0x1, P4 ;  /* 0x0000000017177211 */ /* 0x000fe400020f0eff */
[----:B------:R-:W-:Y:S01]  /*24430*/  IADD3 R32, P4, R42, R80, RZ ;  /* 0x000000502a207210 */ /* 0x000fe20007f9e0ff */
[----:B------:R-:W-:Y:S01]  /*24440*/  STG.E.U8 desc[UR44][R8.64], R169 ;  /* 0x000000a908007986 */ /* 0x000fe2000c10112c */
[----:B------:R-:W-:-:S02]  /*24450*/  LEA.HI.X.SX32 R25, R25, R0, 0x1, P3 ;  /* 0x0000000019197211 */ /* 0x000fc400018f0eff */
[----:B------:R-:W-:Y:S01]  /*24460*/  IADD3 R34, P3, R35, R80, RZ ;  /* 0x0000005023227210 */ /* 0x000fe20007f7e0ff */
[----:B------:R2:W-:Y:S01]  /*24470*/  STG.E.U8 desc[UR44][R10.64], R179 ;  /* 0x000000b30a007986 */ /* 0x0005e2000c10112c */
[-C--:B------:R-:W-:Y:S02]  /*24480*/  LEA.HI.X.SX32 R27, R27, R0.reuse, 0x1, P6 ;  /* 0x000000001b1b7211 */ /* 0x080fe400030f0eff */
[----:B------:R-:W-:Y:S01]  /*24490*/  LEA.HI.X.SX32 R29, R29, R0, 0x1, P5 ;  /* 0x000000001d1d7211 */ /* 0x000fe200028f0eff */
[----:B------:R-:W-:Y:S01]  /*244a0*/  STG.E.U8 desc[UR44][R12.64], R177 ;  /* 0x000000b10c007986 */ /* 0x000fe2000c10112c */
[-C--:B------:R-:W-:Y:S01]  /*244b0*/  IADD3 R36, P6, R37, R80.reuse, RZ ;  /* 0x0000005025247210 */ /* 0x080fe20007fde0ff */
[----:B-1----:R-:W-:Y:S01]  /*244c0*/  IMAD.SHL.U32 R2, R220, 0x2, RZ ;  /* 0x00000002dc027824 */ /* 0x002fe200078e00ff */
        /* <DEDUP_REMOVED lines=28> */
[----:B------:R1:W-:Y:S01]  /*24690*/  STG.E.U8 desc[UR44][R36.64], R183 ;  /* 0x000000b724007986 */ /* 0x0003e2000c10112c */
[----:B------:R-:W-:-:S02]  /*246a0*/  IADD3 R56, P6, R57, R80, RZ ;  /* 0x0000005039387210 */ /* 0x000fc40007fde0ff */
[----:B------:R-:W-:Y:S01]  /*246b0*/  IADD3 R58, P5, R59, R80, RZ ;  /* 0x000000503b3a7210 */ /* 0x000fe20007fbe0ff */
[----:B------:R-:W-:Y:S01]  /*246c0*/  STG.E.U8 desc[UR44][R38.64], R191 ;  /* 0x000000bf26007986 */ /* 0x000fe2000c10112c */
[----:B------:R-:W-:Y:S02]  /*246d0*/  LEA.HI.X.SX32 R51, R51, R0, 0x1, P2 ;  /* 0x0000000033337211 */ /* 0x000fe400010f0eff */
[----:B------:R-:W-:Y:S01]  /*246e0*/  IADD3 R60, P2, R61, R80, RZ ;  /* 0x000000503d3c7210 */ /* 0x000fe20007f5e0ff */
[----:B------:R-:W-:Y:S01]  /*246f0*/  STG.E.U8 desc[UR44][R40.64], R199 ;  /* 0x000000c728007986 */ /* 0x000fe2000c10112c */
[----:B0-----:R-:W-:Y:S02]  /*24700*/  PRMT R83, R4, 0x7770, RZ ;  /* 0x0000777004537816 */ /* 0x001fe400000000ff */
[----:B------:R-:W-:Y:S01]  /*24710*/  LEA.HI.X.SX32 R53, R53, R0, 0x1, P4 ;  /* 0x0000000035357211 */ /* 0x000fe200020f0eff */
[----:B------:R-:W-:Y:S01]  /*24720*/  STG.E.U8 desc[UR44][R42.64], R171 ;  /* 0x000000ab2a007986 */ /* 0x000fe2000c10112c */
[C---:B--2---:R-:W-:Y:S01]  /*24730*/  PRMT R11, R5.reuse, 0x7773, RZ ;  /* 0x00007773050b7816 */ /* 0x044fe200000000ff */
[----:B-1----:R-:W0:Y:S01]  /*24740*/  LDC.64 R36, c[0x0][0x230] ;  /* 0x00008c00ff247b82 */ /* 0x002e220000000a00 */
[C---:B------:R-:W-:Y:S01]  /*24750*/  PRMT R23, R5.reuse, 0x7772, RZ ;  /* 0x0000777205177816 */ /* 0x040fe200000000ff */
[----:B------:R-:W-:Y:S01]  /*24760*/  STG.E.U8 desc[UR44][R44.64], R181 ;  /* 0x000000b52c007986 */ /* 0x000fe2000c10112c */
[----:B------:R-:W-:-:S02]  /*24770*/  PRMT R29, R5, 0x7771, RZ ;  /* 0x00007771051d7816 */ /* 0x000fc400000000ff */
[----:B------:R-:W-:Y:S01]  /*24780*/  PRMT R35, R5, 0x7770, RZ ;  /* 0x0000777005237816 */ /* 0x000fe200000000ff */
[----:B------:R-:W-:Y:S01]  /*24790*/  STG.E.U8 desc[UR44][R46.64], R189 ;  /* 0x000000bd2e007986 */ /* 0x000fe2000c10112c */
[----:B------:R-:W-:Y:S02]  /*247a0*/  IADD3 R62, P4, R63, R80, RZ ;  /* 0x000000503f3e7210 */ /* 0x000fe40007f9e0ff */
[----:B------:R-:W-:Y:S01]  /*247b0*/  LEA.HI.X.SX32 R55, R55, R0, 0x1, P3 ;  /* 0x0000000037377211 */ /* 0x000fe200018f0eff */
[----:B------:R-:W-:Y:S01]  /*247c0*/  STG.E.U8 desc[UR44][R48.64], R197 ;  /* 0x000000c530007986 */ /* 0x000fe2000c10112c */
[----:B------:R-:W-:Y:S02]  /*247d0*/  PRMT R33, R6, 0x7770, RZ ;  /* 0x0000777006217816 */ /* 0x000fe400000000ff */
[C---:B------:R-:W-:Y:S01]  /*247e0*/  PRMT R5, R7.reuse, 0x7773, RZ ;  /* 0x0000777307057816 */ /* 0x040fe200000000ff */
[----:B------:R-:W-:Y:S01]  /*247f0*/  STG.E.U8 desc[UR44][R50.64], R83 ;  /* 0x0000005332007986 */ /* 0x000fe2000c10112c */
[----:B------:R-:W-:-:S02]  /*24800*/  PRMT R19, R7, 0x7772, RZ ;  /* 0x0000777207137816 */ /* 0x000fc400000000ff */
[----:B------:R-:W-:Y:S01]  /*24810*/  PRMT R27, R7, 0x7771, RZ ;  /* 0x00007771071b7816 */ /* 0x000fe200000000ff */
[----:B------:R-:W-:Y:S01]  /*24820*/  STG.E.U8 desc[UR44][R52.64], R35 ;  /* 0x0000002334007986 */ /* 0x000fe2000c10112c */
[----:B------:R-:W-:Y:S02]  /*24830*/  IADD3 R64, P3, R65, R80, RZ ;  /* 0x0000005041407210 */ /* 0x000fe40007f7e0ff */
[-C--:B------:R-:W-:Y:S01]  /*24840*/  LEA.HI.X.SX32 R57, R57, R0.reuse, 0x1, P6 ;  /* 0x0000000039397211 */ /* 0x080fe200030f0eff */
[----:B------:R-:W-:Y:S01]  /*24850*/  STG.E.U8 desc[UR44][R54.64], R33 ;  /* 0x0000002136007986 */ /* 0x000fe2000c10112c */
[----:B------:R-:W-:Y:S02]  /*24860*/  LEA.HI.X.SX32 R59, R59, R0, 0x1, P5 ;  /* 0x000000003b3b7211 */ /* 0x000fe400028f0eff */
[----:B------:R-:W-:Y:S02]  /*24870*/  PRMT R7, R7, 0x7770, RZ ;  /* 0x0000777007077816 */ /* 0x000fe400000000ff */
[----:B------:R-:W-:-:S02]  /*24880*/  IADD3 R66, P6, R67, R80, RZ ;  /* 0x0000005043427210 */ /* 0x000fc40007fde0ff */
[----:B------:R-:W-:Y:S01]  /*24890*/  IADD3 R68, P5, R69, R80, RZ ;  /* 0x0000005045447210 */ /* 0x000fe20007fbe0ff */
[----:B------:R-:W-:Y:S01]  /*248a0*/  STG.E.U8 desc[UR44][R56.64], R7 ;  /* 0x0000000738007986 */ /* 0x000fe2000c10112c */
[----:B------:R-:W-:Y:S02]  /*248b0*/  LEA.HI.X.SX32 R61, R61, R0, 0x1, P2 ;  /* 0x000000003d3d7211 */ /* 0x000fe400010f0eff */
[----:B------:R-:W-:Y:S02]  /*248c0*/  PRMT R31, R4, 0x7771, RZ ;  /* 0x00007771041f7816 */ /* 0x000fe400000000ff */
[----:B------:R-:W-:Y:S02]  /*248d0*/  IADD3 R70, P2, R71, R80, RZ ;  /* 0x0000005047467210 */ /* 0x000fe40007f5e0ff */
[----:B------:R-:W-:Y:S01]  /*248e0*/  LEA.HI.X.SX32 R63, R63, R0, 0x1, P4 ;  /* 0x000000003f3f7211 */ /* 0x000fe200020f0eff */
[----:B------:R-:W-:Y:S01]  /*248f0*/  STG.E.U8 desc[UR44][R58.64], R31 ;  /* 0x0000001f3a007986 */ /* 0x000fe2000c10112c */
[----:B------:R-:W-:-:S02]  /*24900*/  PRMT R3, R6, 0x7771, RZ ;  /* 0x0000777106037816 */ /* 0x000fc400000000ff */
[----:B------:R-:W-:Y:S01]  /*24910*/  IADD3 R72, P4, R73, R80, RZ ;  /* 0x0000005049487210 */ /* 0x000fe20007f9e0ff */
[----:B------:R-:W-:Y:S01]  /*24920*/  STG.E.U8 desc[UR44][R60.64], R29 ;  /* 0x0000001d3c007986 */ /* 0x000fe2000c10112c */
[----:B------:R-:W-:Y:S02]  /*24930*/  LEA.HI.X.SX32 R65, R65, R0, 0x1, P3 ;  /* 0x0000000041417211 */ /* 0x000fe400018f0eff */
[----:B------:R-:W-:Y:S01]  /*24940*/  IADD3 R74, P3, R75, R80, RZ ;  /* 0x000000504b4a7210 */ /* 0x000fe20007f7e0ff */
[----:B------:R1:W-:Y:S01]  /*24950*/  STG.E.U8 desc[UR44][R62.64], R3 ;  /* 0x000000033e007986 */ /* 0x0003e2000c10112c */
[-C--:B------:R-:W-:Y:S02]  /*24960*/  LEA.HI.X.SX32 R67, R67, R0.reuse, 0x1, P6 ;  /* 0x0000000043437211 */ /* 0x080fe400030f0eff */
[----:B------:R-:W-:Y:S01]  /*24970*/  LEA.HI.X.SX32 R69, R69, R0, 0x1, P5 ;  /* 0x0000000045457211 */ /* 0x000fe200028f0eff */
[----:B------:R2:W-:Y:S01]  /*24980*/  STG.E.U8 desc[UR44][R64.64], R27 ;  /* 0x0000001b40007986 */ /* 0x0005e2000c10112c */
[----:B------:R-:W-:-:S02]  /*24990*/  PRMT R25, R4, 0x7772, RZ ;  /* 0x0000777204197816 */ /* 0x000fc400000000ff */
[-C--:B------:R-:W-:Y:S02]  /*249a0*/  IADD3 R76, P6, R77, R80.reuse, RZ ;  /* 0x000000504d4c7210 */ /* 0x080fe40007fde0ff */
[----:B------:R-:W-:Y:S01]  /*249b0*/  IADD3 R78, P5, R79, R80, RZ ;  /* 0x000000504f4e7210 */ /* 0x000fe20007fbe0ff */
[----:B------:R2:W-:Y:S01]  /*249c0*/  STG.E.U8 desc[UR44][R66.64], R25 ;  /* 0x0000001942007986 */ /* 0x0005e2000c10112c */
[----:B------:R-:W-:Y:S02]  /*249d0*/  LEA.HI.X.SX32 R71, R71, R0, 0x1, P2 ;  /* 0x0000000047477211 */ /* 0x000fe400010f0eff */
[----:B------:R-:W-:Y:S01]  /*249e0*/  IADD3 R80, P2, R81, R80, RZ ;  /* 0x0000005051507210 */ /* 0x000fe20007f5e0ff */
[----:B------:R2:W-:Y:S01]  /*249f0*/  STG.E.U8 desc[UR44][R68.64], R23 ;  /* 0x0000001744007986 */ /* 0x0005e2000c10112c */
[----:B------:R-:W-:Y:S02]  /*24a00*/  PRMT R21, R6, 0x7772, RZ ;  /* 0x0000777206157816 */ /* 0x000fe400000000ff */
[----:B------:R-:W-:-:S02]  /*24a10*/  LEA.HI.X.SX32 R73, R73, R0, 0x1, P4 ;  /* 0x0000000049497211 */ /* 0x000fc400020f0eff */
[-C--:B------:R-:W-:Y:S01]  /*24a20*/  LEA.HI.X.SX32 R75, R75, R0.reuse, 0x1, P3 ;  /* 0x000000004b4b7211 */ /* 0x080fe200018f0eff */
[----:B------:R2:W-:Y:S01]  /*24a30*/  STG.E.U8 desc[UR44][R70.64], R21 ;  /* 0x0000001546007986 */ /* 0x0005e2000c10112c */
[----:B------:R-:W-:Y:S02]  /*24a40*/  PRMT R13, R4, 0x7773, RZ ;  /* 0x00007773040d7816 */ /* 0x000fe400000000ff */
[-C--:B------:R-:W-:Y:S01]  /*24a50*/  LEA.HI.X.SX32 R77, R77, R0.reuse, 0x1, P6 ;  /* 0x000000004d4d7211 */ /* 0x080fe200030f0eff */
[----:B------:R2:W-:Y:S01]  /*24a60*/  STG.E.U8 desc[UR44][R72.64], R19 ;  /* 0x0000001348007986 */ /* 0x0005e2000c10112c */
[-C--:B------:R-:W-:Y:S02]  /*24a70*/  LEA.HI.X.SX32 R81, R81, R0.reuse, 0x1, P2 ;  /* 0x0000000051517211 */ /* 0x080fe400010f0eff */
[----:B------:R-:W-:Y:S01]  /*24a80*/  PRMT R9, R6, 0x7773, RZ ;  /* 0x0000777306097816 */ /* 0x000fe200000000ff */
[----:B------:R2:W-:Y:S01]  /*24a90*/  STG.E.U8 desc[UR44][R74.64], R13 ;  /* 0x0000000d4a007986 */ /* 0x0005e2000c10112c */
[----:B------:R-:W-:-:S02]  /*24aa0*/  LEA.HI.X.SX32 R79, R79, R0, 0x1, P5 ;  /* 0x000000004f4f7211 */ /* 0x000fc400028f0eff */
[----:B-1----:R-:W-:Y:S01]  /*24ab0*/  FSEL R3, R166, -INF , P0 ;  /* 0xff800000a6037808 */ /* 0x002fe20000000000 */
[----:B------:R2:W-:Y:S01]  /*24ac0*/  STG.E.U8 desc[UR44][R76.64], R11 ;  /* 0x0000000b4c007986 */ /* 0x0005e2000c10112c */
[----:B------:R-:W-:Y:S02]  /*24ad0*/  FSEL R0, R17, -INF , P1 ;  /* 0xff80000011007808 */ /* 0x000fe40000800000 */
[----:B------:R-:W-:Y:S01]  /*24ae0*/  LOP3.LUT R4, R2, 0xf8, RZ, 0xc0, !PT ;  /* 0x000000f802047812 */ /* 0x000fe200078ec0ff */
[----:B------:R2:W-:Y:S01]  /*24af0*/  STG.E.U8 desc[UR44][R80.64], R9 ;  /* 0x0000000950007986 */ /* 0x0005e2000c10112c */
[----:B------:R-:W-:Y:S01]  /*24b00*/  FFMA R16, R3, 0.69314718246459960938, R16 ;  /* 0x3f31721803107823 */ /* 0x000fe20000000010 */
[----:B------:R-:W-:Y:S01]  /*24b10*/  FFMA R17, R0, 0.69314718246459960938, R15 ;  /* 0x3f31721800117823 */ /* 0x000fe2000000000f */
[----:B------:R-:W-:Y:S01]  /*24b20*/  LOP3.LUT P2, RZ, R220, 0x40, RZ, 0xc0, !PT ;  /* 0x00000040dcff7812 */ /* 0x000fe2000784c0ff */
[----:B------:R2:W-:Y:S01]  /*24b30*/  STG.E.U8 desc[UR44][R78.64], R5 ;  /* 0x000000054e007986 */ /* 0x0005e2000c10112c */
[----:B------:R-:W-:-:S02]  /*24b40*/  IMAD.SHL.U32 R3, R216, 0x4, RZ ;  /* 0x00000004d8037824 */ /* 0x000fc400078e00ff */
[----:B------:R-:W-:Y:S01]  /*24b50*/  IMAD.HI R0, R216, 0x4, RZ ;  /* 0x00000004d8007827 */ /* 0x000fe200078e02ff */
[----:B------:R-:W-:Y:S02]  /*24b60*/  BAR.SYNC.DEFER_BLOCKING 0x0 ;  /* 0x0000000000007b1d */ /* 0x000fe40000010000 */
[----:B0-----:R-:W-:-:S04]  /*24b70*/  IADD3 R2, P0, P1, R3, UR7, R36 ;  /* 0x0000000703027c10 */ /* 0x001fc8000f91e024 */
[----:B------:R-:W-:Y:S01]  /*24b80*/  IADD3.X R3, R0, UR5, R37, P0, P1 ;  /* 0x0000000500037c10 */ /* 0x000fe200087e2425 */
[----:B------:R2:W-:Y:S01]  /*24b90*/  STS.64 [R4+UR19], R16 ;  /* 0x0000001004007988 */ /* 0x0005e20008000a13 */
[----:B------:R-:W-:Y:S06]  /*24ba0*/  BAR.SYNC.DEFER_BLOCKING 0x0 ;  /* 0x0000000000007b1d */ /* 0x000fec0000010000 */
[----:B------:R-:W-:Y:S05]  /*24bb0*/  @P2 EXIT ;  /* 0x000000000000294d */ /* 0x000fea0003800000 */
[----:B--2---:R-:W0:Y:S04]  /*24bc0*/  LDS R5, [R14] ;  /* 0x000000000e057984 */ /* 0x004e280000000800 */
[----:B0-----:R-:W-:Y:S01]  /*24bd0*/  STG.E desc[UR44][R2.64], R5 ;  /* 0x0000000502007986 */ /* 0x001fe2000c10192c */
[----:B------:R-:W-:Y:S05]  /*24be0*/  EXIT ;  /* 0x000000000000794d */ /* 0x000fea0003800000 */
.L_x_2:
[----:B------:R-:W-:-:S00]  /*24bf0*/  BRA `(.L_x_2) ;  /* 0xfffffffc00fc7947 */ /* 0x000fc0000383ffff */
[----:B------:R-:W-:-:S00]  /*24c00*/  NOP ;  /* 0x0000000000007918 */ /* 0x000fc00000000000 */
[----:B------:R-:W-:-:S00]  /*24c10*/  NOP ;  /* 0x0000000000007918 */ /* 0x000fc00000000000 */
[----:B------:R-:W-:-:S00]  /*24c20*/  NOP ;  /* 0x0000000000007918 */ /* 0x000fc00000000000 */
[----:B------:R-:W-:-:S00]  /*24c30*/  NOP ;  /* 0x0000000000007918 */ /* 0x000fc00000000000 */
[----:B------:R-:W-:-:S00]  /*24c40*/  NOP ;  /* 0x0000000000007918 */ /* 0x000fc00000000000 */
[----:B------:R-:W-:-:S00]  /*24c50*/  NOP ;  /* 0x0000000000007918 */ /* 0x000fc00000000000 */
[----:B------:R-:W-:-:S00]  /*24c60*/  NOP ;  /* 0x0000000000007918 */ /* 0x000fc00000000000 */
[----:B------:R-:W-:-:S00]  /*24c70*/  NOP ;  /* 0x0000000000007918 */ /* 0x000fc00000000000 */
.L_x_3:


//--------------------- .nv.global.init           --------------------------
	.section	.nv.global.init,"aw",@progbits
.nv.global.init:
	.type		_$_str,@object
	.size		_$_str,(.L_0 - _$_str)
_$_str:
        /*0000*/ 	.byte	0x5f, 0x5f, 0x43, 0x55, 0x44, 0x41, 0x5f, 0x46, 0x54, 0x5a, 0x00
.L_0:


//--------------------- .nv.shared.attn_fwd       --------------------------
	.section	.nv.shared.attn_fwd,"aw",@nobits
	.sectionflags	@""
	.align	16
	.zero		1024


//--------------------- .nv.shared.reserved.0     --------------------------
	.section	.nv.shared.reserved.0,"aw",@nobits
	.weak		__nv_reservedSMEM_offset_0_alias
	.size		__nv_reservedSMEM_offset_0_alias, 0, 0
	.other		__nv_reservedSMEM_offset_0_alias,@"STO_CUDA_RESERVED_SHARED STV_DEFAULT"
__nv_reservedSMEM_offset_0_alias:
	.zero		0


//--------------------- .nv.constant0.attn_fwd    --------------------------
	.section	.nv.constant0.attn_fwd,"a",@progbits
	.sectionflags	@""
	.align	4
.nv.constant0.attn_fwd:
	.zero		664


//--------------------- SYMBOLS --------------------------

	.type		.nv.reservedSmem.offset0,@object
	.size		.nv.reservedSmem.offset0,0x4
